def matmul_kernel(
    a_ptr,
    b_ptr,
    c_ptr,
    M,
    N,
    K,
    stride_am,
    stride_ak,
    stride_bk,
    stride_bn,
    stride_cm,
    stride_cn,
    BLOCK_M: tl.constexpr,
    BLOCK_N: tl.constexpr,
    BLOCK_K: tl.constexpr,
    GROUP_M: tl.constexpr,
):
    pid = tl.program_id(axis=0)
    num_pid_m = tl.cdiv(M, BLOCK_M)
    num_pid_n = tl.cdiv(N, BLOCK_N)
    num_pid_in_group = GROUP_M * num_pid_n
    group_id = pid // num_pid_in_group
    first_pid_m = group_id * GROUP_M
    group_size_m = min(num_pid_m - first_pid_m, GROUP_M)
    pid_m = first_pid_m + ((pid % num_pid_in_group) % group_size_m)
    pid_n = (pid % num_pid_in_group) // group_size_m

    offs_am = (pid_m * BLOCK_M + tl.arange(0, BLOCK_M)) % M
    offs_bn = (pid_n * BLOCK_N + tl.arange(0, BLOCK_N)) % N
    offs_k = tl.arange(0, BLOCK_K)
    a_ptrs = a_ptr + offs_am[:, None] * stride_am + offs_k[None, :] * stride_ak
    b_ptrs = b_ptr + offs_k[:, None] * stride_bk + offs_bn[None, :] * stride_bn

    acc = tl.zeros((BLOCK_M, BLOCK_N), dtype=tl.float32)
    for kk in range(0, tl.cdiv(K, BLOCK_K)):
        a = tl.load(a_ptrs, mask=offs_k[None, :] < K - kk * BLOCK_K, other=0.0)
        b = tl.load(b_ptrs, mask=offs_k[:, None] < K - kk * BLOCK_K, other=0.0)
        acc = tl.dot(a, b, acc)
        a_ptrs += BLOCK_K * stride_ak
        b_ptrs += BLOCK_K * stride_bk

    c = acc.to(c_ptr.dtype.element_ty)
    offs_cm = pid_m * BLOCK_M + tl.arange(0, BLOCK_M)
    offs_cn = pid_n * BLOCK_N + tl.arange(0, BLOCK_N)
    c_ptrs = c_ptr + offs_cm[:, None] * stride_cm + offs_cn[None, :] * stride_cn
    mask = (offs_cm[:, None] < M) & (offs_cn[None, :] < N)
    tl.store(c_ptrs, c, mask=mask)

# config = {"BLOCK_K": 256, "BLOCK_M": 16, "BLOCK_N": 256, "GROUP_M": 8, "arch": "sm_100", "dtype": "fp8e4m3", "num_ctas": 1, "num_stages": 3, "num_warps": 4}
# arch = sm_100


// ===== COMPILED SASS (sm_100a) =====

	.target	sm_100a

	.elftype	@"ET_EXEC"


//--------------------- .note.nv.tkinfo           --------------------------
	.section	.note.nv.tkinfo,"",@"SHT_NOTE"
	.sectionflags	@"SHF_NOTE_NV_TKINFO"
	.tkinfo
        /*0018*/ 	.word	0x00000081
        /*0030*/ 	.string	""
        /*0030*/ 	.string	"ptxas-blackwell"
        /*0030*/ 	.string	"Cuda compilation tools, release 12.9, V12.9.86"
        /*0030*/ 	.string	"Build cuda_12.9.r12.9/compiler.36037853_0"
        /*0030*/ 	.string	"-v  -suppress-debug-info  -lineinfo  -arch sm_100a "



//--------------------- .note.nv.cuver            --------------------------
	.section	.note.nv.cuver,"",@"SHT_NOTE"
	.sectionflags	@"SHF_NOTE_NV_CUVER"
        /*0018*/ 	.short	0x0001
        /*001a*/ 	.short	0x0064
        /*001c*/ 	.short	0x0001
        /*001e*/ 	.short	0x0000
        /*0020*/ 	.short	0x0001
        /*0022*/ 	.short	0x0000


//--------------------- .nv.info                  --------------------------
	.section	.nv.info,"",@"SHT_CUDA_INFO"
	.align	4


	//----- nvinfo : EIATTR_REGCOUNT
	.align		4
        /*0000*/ 	.byte	0x04, 0x2f
        /*0002*/ 	.short	(.L_1 - .L_0)
	.align		4
.L_0:
        /*0004*/ 	.word	index@(matmul_kernel)
        /*0008*/ 	.word	0x00000020


	//----- nvinfo : EIATTR_FRAME_SIZE
	.align		4
.L_1:
        /*000c*/ 	.byte	0x04, 0x11
        /*000e*/ 	.short	(.L_3 - .L_2)
	.align		4
.L_2:
        /*0010*/ 	.word	index@(matmul_kernel)
        /*0014*/ 	.word	0x00002990


	//----- nvinfo : EIATTR_MIN_STACK_SIZE
	.align		4
.L_3:
        /*0018*/ 	.byte	0x04, 0x12
        /*001a*/ 	.short	(.L_5 - .L_4)
	.align		4
.L_4:
        /*001c*/ 	.word	index@(matmul_kernel)
        /*0020*/ 	.word	0x00002990
.L_5:


//--------------------- .nv.info.matmul_kernel    --------------------------
	.section	.nv.info.matmul_kernel,"",@"SHT_CUDA_INFO"
	.sectionflags	@""
	.align	4


	//----- nvinfo : EIATTR_CUDA_API_VERSION
	.align		4
        /*0000*/ 	.byte	0x04, 0x37
        /*0002*/ 	.short	(.L_7 - .L_6)
.L_6:
        /*0004*/ 	.word	0x00000081


	//----- nvinfo : EIATTR_KPARAM_INFO
	.align		4
.L_7:
        /*0008*/ 	.byte	0x04, 0x17
        /*000a*/ 	.short	(.L_9 - .L_8)
.L_8:
        /*000c*/ 	.word	0x00000000
        /*0010*/ 	.short	0x000d
        /*0012*/ 	.short	0x0048
        /*0014*/ 	.byte	0x00, 0xf4, 0x21, 0x00


	//----- nvinfo : EIATTR_KPARAM_INFO
	.align		4
.L_9:
        /*0018*/ 	.byte	0x04, 0x17
        /*001a*/ 	.short	(.L_11 - .L_10)
.L_10:
        /*001c*/ 	.word	0x00000000
        /*0020*/ 	.short	0x000c
        /*0022*/ 	.short	0x0040
        /*0024*/ 	.byte	0x00, 0xf4, 0x21, 0x00


	//----- nvinfo : EIATTR_KPARAM_INFO
	.align		4
.L_11:
        /*0028*/ 	.byte	0x04, 0x17
        /*002a*/ 	.short	(.L_13 - .L_12)
.L_12:
        /*002c*/ 	.word	0x00000000
        /*0030*/ 	.short	0x000b
        /*0032*/ 	.short	0x0038
        /*0034*/ 	.byte	0x00, 0xf0, 0x11, 0x00


	//----- nvinfo : EIATTR_KPARAM_INFO
	.align		4
.L_13:
        /*0038*/ 	.byte	0x04, 0x17
        /*003a*/ 	.short	(.L_15 - .L_14)
.L_14:
        /*003c*/ 	.word	0x00000000
        /*0040*/ 	.short	0x000a
        /*0042*/ 	.short	0x0034
        /*0044*/ 	.byte	0x00, 0xf0, 0x11, 0x00


	//----- nvinfo : EIATTR_KPARAM_INFO
	.align		4
.L_15:
        /*0048*/ 	.byte	0x04, 0x17
        /*004a*/ 	.short	(.L_17 - .L_16)
.L_16:
        /*004c*/ 	.word	0x00000000
        /*0050*/ 	.short	0x0009
        /*0052*/ 	.short	0x0030
        /*0054*/ 	.byte	0x00, 0xf0, 0x11, 0x00


	//----- nvinfo : EIATTR_KPARAM_INFO
	.align		4
.L_17:
        /*0058*/ 	.byte	0x04, 0x17
        /*005a*/ 	.short	(.L_19 - .L_18)
.L_18:
        /*005c*/ 	.word	0x00000000
        /*0060*/ 	.short	0x0008
        /*0062*/ 	.short	0x002c
        /*0064*/ 	.byte	0x00, 0xf0, 0x11, 0x00


	//----- nvinfo : EIATTR_KPARAM_INFO
	.align		4
.L_19:
        /*0068*/ 	.byte	0x04, 0x17
        /*006a*/ 	.short	(.L_21 - .L_20)
.L_20:
        /*006c*/ 	.word	0x00000000
        /*0070*/ 	.short	0x0007
        /*0072*/ 	.short	0x0028
        /*0074*/ 	.byte	0x00, 0xf0, 0x11, 0x00


	//----- nvinfo : EIATTR_KPARAM_INFO
	.align		4
.L_21:
        /*0078*/ 	.byte	0x04, 0x17
        /*007a*/ 	.short	(.L_23 - .L_22)
.L_22:
        /*007c*/ 	.word	0x00000000
        /*0080*/ 	.short	0x0006
        /*0082*/ 	.short	0x0024
        /*0084*/ 	.byte	0x00, 0xf0, 0x11, 0x00


	//----- nvinfo : EIATTR_KPARAM_INFO
	.align		4
.L_23:
        /*0088*/ 	.byte	0x04, 0x17
        /*008a*/ 	.short	(.L_25 - .L_24)
.L_24:
        /*008c*/ 	.word	0x00000000
        /*0090*/ 	.short	0x0005
        /*0092*/ 	.short	0x0020
        /*0094*/ 	.byte	0x00, 0xf0, 0x11, 0x00


	//----- nvinfo : EIATTR_KPARAM_INFO
	.align		4
.L_25:
        /*0098*/ 	.byte	0x04, 0x17
        /*009a*/ 	.short	(.L_27 - .L_26)
.L_26:
        /*009c*/ 	.word	0x00000000
        /*00a0*/ 	.short	0x0004
        /*00a2*/ 	.short	0x001c
        /*00a4*/ 	.byte	0x00, 0xf0, 0x11, 0x00


	//----- nvinfo : EIATTR_KPARAM_INFO
	.align		4
.L_27:
        /*00a8*/ 	.byte	0x04, 0x17
        /*00aa*/ 	.short	(.L_29 - .L_28)
.L_28:
        /*00ac*/ 	.word	0x00000000
        /*00b0*/ 	.short	0x0003
        /*00b2*/ 	.short	0x0018
        /*00b4*/ 	.byte	0x00, 0xf0, 0x11, 0x00


	//----- nvinfo : EIATTR_KPARAM_INFO
	.align		4
.L_29:
        /*00b8*/ 	.byte	0x04, 0x17
        /*00ba*/ 	.short	(.L_31 - .L_30)
.L_30:
        /*00bc*/ 	.word	0x00000000
        /*00c0*/ 	.short	0x0002
        /*00c2*/ 	.short	0x0010
        /*00c4*/ 	.byte	0x00, 0xf4, 0x21, 0x00


	//----- nvinfo : EIATTR_KPARAM_INFO
	.align		4
.L_31:
        /*00c8*/ 	.byte	0x04, 0x17
        /*00ca*/ 	.short	(.L_33 - .L_32)
.L_32:
        /*00cc*/ 	.word	0x00000000
        /*00d0*/ 	.short	0x0001
        /*00d2*/ 	.short	0x0008
        /*00d4*/ 	.byte	0x00, 0xf4, 0x21, 0x00


	//----- nvinfo : EIATTR_KPARAM_INFO
	.align		4
.L_33:
        /*00d8*/ 	.byte	0x04, 0x17
        /*00da*/ 	.short	(.L_35 - .L_34)
.L_34:
        /*00dc*/ 	.word	0x00000000
        /*00e0*/ 	.short	0x0000
        /*00e2*/ 	.short	0x0000
        /*00e4*/ 	.byte	0x00, 0xf4, 0x21, 0x00


	//----- nvinfo : EIATTR_SPARSE_MMA_MASK
	.align		4
.L_35:
        /*00e8*/ 	.byte	0x03, 0x50
        /*00ea*/ 	.short	0x0000


	//----- nvinfo : EIATTR_MAXREG_COUNT
	.align		4
        /*00ec*/ 	.byte	0x03, 0x1b
        /*00ee*/ 	.short	0x00ff


	//----- nvinfo : EIATTR_NUM_BARRIERS
	.align		4
        /*00f0*/ 	.byte	0x02, 0x4c
        /*00f2*/ 	.byte	0x01
	.zero		1


	//----- nvinfo : EIATTR_ANNOTATIONS
	.align		4
        /*00f4*/ 	.byte	0x04, 0x55
        /*00f6*/ 	.short	(.L_37 - .L_36)


	//   ....[0]....
.L_36:
        /*00f8*/ 	.word	0x00000001
        /*00fc*/ 	.byte	0x50, 0x00, 0x00, 0x00, 0x01, 0x00, 0x00, 0x00, 0x70, 0x00, 0x00, 0x00, 0x01, 0x00, 0x00, 0x00
        /* <DEDUP_REMOVED lines=1022> */
        /*40ec*/ 	.byte	0x60, 0x80, 0x01, 0x00


	//----- nvinfo : EIATTR_VRC_CTA_INIT_COUNT
	.align		4
.L_37:
        /*40f0*/ 	.byte	0x02, 0x4a
	.zero		1
	.zero		1


	//----- nvinfo : EIATTR_EXIT_INSTR_OFFSETS
	.align		4
        /*40f4*/ 	.byte	0x04, 0x1c
        /*40f6*/ 	.short	(.L_39 - .L_38)


	//   ....[0]....
.L_38:
        /*40f8*/ 	.word	0x00051fc0


	//   ....[1]....
        /*40fc*/ 	.word	0x00051fe0


	//----- nvinfo : EIATTR_REQNTID
	.align		4
.L_39:
        /*4100*/ 	.byte	0x04, 0x10
        /*4102*/ 	.short	(.L_41 - .L_40)
.L_40:
        /*4104*/ 	.word	0x00000080
        /*4108*/ 	.word	0x00000001
        /*410c*/ 	.word	0x00000001


	//----- nvinfo : EIATTR_CBANK_PARAM_SIZE
	.align		4
.L_41:
        /*4110*/ 	.byte	0x03, 0x19
        /*4112*/ 	.short	0x0050


	//----- nvinfo : EIATTR_PARAM_CBANK
	.align		4
        /*4114*/ 	.byte	0x04, 0x0a
        /*4116*/ 	.short	(.L_43 - .L_42)
	.align		4
.L_42:
        /*4118*/ 	.word	index@(.nv.constant0.matmul_kernel)
        /*411c*/ 	.short	0x0380
        /*411e*/ 	.short	0x0050


	//----- nvinfo : EIATTR_SW_WAR
	.align		4
.L_43:
        /*4120*/ 	.byte	0x04, 0x36
        /*4122*/ 	.short	(.L_45 - .L_44)
.L_44:
        /*4124*/ 	.word	0x00000008
.L_45:


//--------------------- .nv.compat                --------------------------
	.section	.nv.compat,"",@"SHT_CUDA_COMPAT_INFO"
	.align	4
        /*0000*/ 	.byte	0x02, 0x02, 0x02, 0x00, 0x02, 0x05, 0x05, 0x00, 0x02, 0x03, 0x00, 0x00, 0x02, 0x06, 0x01, 0x00


//--------------------- .nv.callgraph             --------------------------
	.section	.nv.callgraph,"",@"SHT_CUDA_CALLGRAPH"
	.align	4
	.sectionentsize	8
	.align		4
        /*0000*/ 	.word	0x00000000
	.align		4
        /*0004*/ 	.word	0xffffffff
	.align		4
        /*0008*/ 	.word	0x00000000
	.align		4
        /*000c*/ 	.word	0xfffffffe
	.align		4
        /*0010*/ 	.word	0x00000000
	.align		4
        /*0014*/ 	.word	0xfffffffd
	.align		4
        /*0018*/ 	.word	0x00000000
	.align		4
        /*001c*/ 	.word	0xfffffffc


//--------------------- .text.matmul_kernel       --------------------------
	.section	.text.matmul_kernel,"ax",@progbits
	.align	128
        .global         matmul_kernel
        .type           matmul_kernel,@function
        .size           matmul_kernel,(.L_x_3 - matmul_kernel)
        .other          matmul_kernel,@"STO_CUDA_ENTRY STV_DEFAULT"
matmul_kernel:
.text.matmul_kernel:
[----:B------:R-:W0:Y:S08]  /*0000*/  LDC R1, c[0x0][0x37c] ;  /* 0x0000df00ff017b82 */ /* 0x000e300000000800 */
[----:B------:R-:W1:Y:S01]  /*0010*/  LDC.64 R2, c[0x0][0x398] ;  /* 0x0000e600ff027b82 */ /* 0x000e620000000a00 */
[----:B------:R-:W2:Y:S01]  /*0020*/  S2R R14, SR_TID.X ;  /* 0x00000000000e7919 */ /* 0x000ea20000002100 */
[----:B0-----:R-:W-:Y:S01]  /*0030*/  VIADD R1, R1, 0xffffd670 ;  /* 0xffffd67001017836 */ /* 0x001fe20000000000 */
[----:B------:R-:W0:Y:S04]  /*0040*/  LDCU UR4, c[0x0][0x3a0] ;  /* 0x00007400ff0477ac */ /* 0x000e280008000800 */
[----:B------:R3:W-:Y:S01]  /*0050*/  STL [R1+0x330], RZ ;  /* 0x000330ff01007387 */ /* 0x0007e20000100800 */
[----:B------:R-:W4:Y:S03]  /*0060*/  LDCU.64 UR10, c[0x0][0x358] ;  /* 0x00006b00ff0a77ac */ /* 0x000f260008000a00 */
[----:B------:R3:W-:Y:S04]  /*0070*/  STL [R1+0x334], RZ ;  /* 0x000334ff01007387 */ /* 0x0007e80000100800 */
[----:B------:R3:W-:Y:S01]  /*0080*/  STL [R1+0x338], RZ ;  /* 0x000338ff01007387 */ /* 0x0007e20000100800 */
[----:B0-----:R-:W-:Y:S01]  /*0090*/  UIADD3 UR4, UPT, UPT, UR4, 0xff, URZ ;  /* 0x000000ff04047890 */ /* 0x001fe2000fffe0ff */
[----:B-1----:R-:W-:-:S03]  /*00a0*/  VIADD R0, R3, 0xff ;  /* 0x000000ff03007836 */ /* 0x002fc60000000000 */
[----:B------:R-:W-:Y:S02]  /*00b0*/  UISETP.GE.AND UP0, UPT, UR4, 0x100, UPT ;  /* 0x000001000400788c */ /* 0x000fe4000bf06270 */
[----:B------:R-:W-:-:S04]  /*00c0*/  SHF.R.S32.HI R5, RZ, 0x1f, R0 ;  /* 0x0000001fff057819 */ /* 0x000fc80000011400 */
[----:B------:R-:W-:-:S04]  /*00d0*/  LEA.HI R5, R5, R0, RZ, 0x8 ;  /* 0x0000000005057211 */ /* 0x000fc800078f40ff */
[----:B------:R-:W-:Y:S02]  /*00e0*/  SHF.R.S32.HI R0, RZ, 0x8, R5 ;  /* 0x00000008ff007819 */ /* 0x000fe40000011405 */
[----:B------:R-:W0:Y:S03]  /*00f0*/  S2R R5, SR_CTAID.X ;  /* 0x0000000000057919 */ /* 0x000e260000002500 */
[----:B------:R-:W-:-:S05]  /*0100*/  IMAD.SHL.U32 R0, R0, 0x8, RZ ;  /* 0x0000000800007824 */ /* 0x000fca00078e00ff */
[-C--:B------:R-:W-:Y:S02]  /*0110*/  IABS R9, R0.reuse ;  /* 0x0000000000097213 */ /* 0x080fe40000000000 */
[----:B------:R-:W-:Y:S02]  /*0120*/  IABS R12, R0 ;  /* 0x00000000000c7213 */ /* 0x000fe40000000000 */
[----:B------:R-:W1:Y:S08]  /*0130*/  I2F.RP R4, R9 ;  /* 0x0000000900047306 */ /* 0x000e700000209400 */
[----:B-1----:R-:W1:Y:S01]  /*0140*/  MUFU.RCP R4, R4 ;  /* 0x0000000400047308 */ /* 0x002e620000001000 */
[----:B0-----:R-:W-:Y:S01]  /*0150*/  IABS R10, R5 ;  /* 0x00000005000a7213 */ /* 0x001fe20000000000 */
[----:B-1----:R-:W-:-:S02]  /*0160*/  VIADD R6, R4, 0xffffffe ;  /* 0x0ffffffe04067836 */ /* 0x002fc40000000000 */
[----:B------:R-:W-:-:S04]  /*0170*/  IMAD.MOV R4, RZ, RZ, -R12 ;  /* 0x000000ffff047224 */ /* 0x000fc800078e0a0c */
[----:B------:R0:W1:Y:S02]  /*0180*/  F2I.FTZ.U32.TRUNC.NTZ R7, R6 ;  /* 0x0000000600077305 */ /* 0x000064000021f000 */
[----:B0-----:R-:W-:Y:S02]  /*0190*/  IMAD.MOV.U32 R6, RZ, RZ, RZ ;  /* 0x000000ffff067224 */ /* 0x001fe400078e00ff */
[----:B-1----:R-:W-:-:S04]  /*01a0*/  IMAD.MOV R8, RZ, RZ, -R7 ;  /* 0x000000ffff087224 */ /* 0x002fc800078e0a07 */
[----:B------:R-:W-:Y:S02]  /*01b0*/  IMAD R11, R8, R9, RZ ;  /* 0x00000009080b7224 */ /* 0x000fe400078e02ff */
[----:B------:R-:W-:Y:S02]  /*01c0*/  IMAD.MOV.U32 R8, RZ, RZ, R10 ;  /* 0x000000ffff087224 */ /* 0x000fe400078e000a */
[----:B------:R-:W-:-:S06]  /*01d0*/  IMAD.HI.U32 R7, R7, R11, R6 ;  /* 0x0000000b07077227 */ /* 0x000fcc00078e0006 */
[----:B------:R-:W-:-:S04]  /*01e0*/  IMAD.HI.U32 R7, R7, R8, RZ ;  /* 0x0000000807077227 */ /* 0x000fc800078e00ff */
[----:B------:R-:W-:-:S05]  /*01f0*/  IMAD R4, R7, R4, R8 ;  /* 0x0000000407047224 */ /* 0x000fca00078e0208 */
[----:B------:R-:W-:-:S13]  /*0200*/  ISETP.GT.U32.AND P1, PT, R9, R4, PT ;  /* 0x000000040900720c */ /* 0x000fda0003f24070 */
[----:B------:R-:W-:Y:S02]  /*0210*/  @!P1 IMAD.IADD R4, R4, 0x1, -R9 ;  /* 0x0000000104049824 */ /* 0x000fe400078e0a09 */
[----:B------:R-:W-:Y:S01]  /*0220*/  @!P1 VIADD R7, R7, 0x1 ;  /* 0x0000000107079836 */ /* 0x000fe20000000000 */
[----:B------:R-:W-:Y:S02]  /*0230*/  ISETP.NE.AND P1, PT, R0, RZ, PT ;  /* 0x000000ff0000720c */ /* 0x000fe40003f25270 */
[----:B------:R-:W-:Y:S02]  /*0240*/  ISETP.GE.U32.AND P0, PT, R4, R9, PT ;  /* 0x000000090400720c */ /* 0x000fe40003f06070 */
[----:B------:R-:W-:-:S04]  /*0250*/  LOP3.LUT R4, R5, R0, RZ, 0x3c, !PT ;  /* 0x0000000005047212 */ /* 0x000fc800078e3cff */
[----:B------:R-:W-:Y:S01]  /*0260*/  ISETP.GE.AND P2, PT, R4, RZ, PT ;  /* 0x000000ff0400720c */ /* 0x000fe20003f46270 */
[----:B------:R-:W-:-:S06]  /*0270*/  VIADD R4, R2, 0xf ;  /* 0x0000000f02047836 */ /* 0x000fcc0000000000 */
[----:B------:R-:W-:-:S04]  /*0280*/  @P0 VIADD R7, R7, 0x1 ;  /* 0x0000000107070836 */ /* 0x000fc80000000000 */
[----:B------:R-:W-:Y:S01]  /*0290*/  IMAD.MOV.U32 R6, RZ, RZ, R7 ;  /* 0x000000ffff067224 */ /* 0x000fe200078e0007 */
[----:B------:R-:W-:-:S03]  /*02a0*/  SHF.R.S32.HI R7, RZ, 0x1f, R4 ;  /* 0x0000001fff077819 */ /* 0x000fc60000011404 */
[----:B------:R-:W-:Y:S01]  /*02b0*/  @!P2 IMAD.MOV R6, RZ, RZ, -R6 ;  /* 0x000000ffff06a224 */ /* 0x000fe200078e0a06 */
[----:B------:R-:W-:Y:S02]  /*02c0*/  @!P1 LOP3.LUT R6, RZ, R0, RZ, 0x33, !PT ;  /* 0x00000000ff069212 */ /* 0x000fe400078e33ff */
[----:B------:R-:W-:-:S03]  /*02d0*/  LEA.HI R7, R7, R4, RZ, 0x4 ;  /* 0x0000000407077211 */ /* 0x000fc600078f20ff */
[----:B------:R-:W-:Y:S02]  /*02e0*/  IMAD.SHL.U32 R4, R6, 0x8, RZ ;  /* 0x0000000806047824 */ /* 0x000fe400078e00ff */
[----:B------:R-:W-:-:S03]  /*02f0*/  IMAD.MOV R6, RZ, RZ, -R6 ;  /* 0x000000ffff067224 */ /* 0x000fc600078e0a06 */
[----:B------:R-:W-:Y:S01]  /*0300*/  LEA.HI.SX32 R7, R7, -R4, 0x1c ;  /* 0x8000000407077211 */ /* 0x000fe200078fe2ff */
[----:B------:R-:W-:Y:S02]  /*0310*/  IMAD R13, R0, R6, R5 ;  /* 0x00000006000d7224 */ /* 0x000fe400078e0205 */
[----:B------:R-:W-:Y:S01]  /*0320*/  IMAD.MOV.U32 R6, RZ, RZ, RZ ;  /* 0x000000ffff067224 */ /* 0x000fe200078e00ff */
[----:B------:R-:W-:-:S04]  /*0330*/  VIMNMX R8, PT, PT, R7, 0x8, PT ;  /* 0x0000000807087848 */ /* 0x000fc80003fe0100 */
[-C--:B------:R-:W-:Y:S02]  /*0340*/  IABS R10, R8.reuse ;  /* 0x00000008000a7213 */ /* 0x080fe40000000000 */
[----:B------:R-:W-:Y:S02]  /*0350*/  IABS R0, R8 ;  /* 0x0000000800007213 */ /* 0x000fe40000000000 */
[----:B------:R-:W0:Y:S08]  /*0360*/  I2F.RP R9, R10 ;  /* 0x0000000a00097306 */ /* 0x000e300000209400 */
[----:B0-----:R-:W0:Y:S02]  /*0370*/  MUFU.RCP R9, R9 ;  /* 0x0000000900097308 */ /* 0x001e240000001000 */
[----:B0-----:R-:W-:-:S06]  /*0380*/  VIADD R7, R9, 0xffffffe ;  /* 0x0ffffffe09077836 */ /* 0x001fcc0000000000 */
[----:B------:R-:W0:Y:S02]  /*0390*/  F2I.FTZ.U32.TRUNC.NTZ R7, R7 ;  /* 0x0000000700077305 */ /* 0x000e24000021f000 */
[----:B0-----:R-:W-:-:S04]  /*03a0*/  IMAD.MOV R11, RZ, RZ, -R7 ;  /* 0x000000ffff0b7224 */ /* 0x001fc800078e0a07 */
[----:B------:R-:W-:Y:S01]  /*03b0*/  IMAD.MOV.U32 R5, RZ, RZ, R11 ;  /* 0x000000ffff057224 */ /* 0x000fe200078e000b */
[----:B------:R-:W-:-:S03]  /*03c0*/  IABS R11, R13 ;  /* 0x0000000d000b7213 */ /* 0x000fc60000000000 */
[----:B------:R-:W-:-:S04]  /*03d0*/  IMAD R5, R5, R10, RZ ;  /* 0x0000000a05057224 */ /* 0x000fc800078e02ff */
[----:B------:R-:W-:-:S04]  /*03e0*/  IMAD.HI.U32 R6, R7, R5, R6 ;  /* 0x0000000507067227 */ /* 0x000fc800078e0006 */
[----:B------:R-:W-:Y:S02]  /*03f0*/  IMAD.MOV R5, RZ, RZ, -R0 ;  /* 0x000000ffff057224 */ /* 0x000fe400078e0a00 */
[----:B------:R-:W-:Y:S01]  /*0400*/  IMAD.HI.U32 R0, R6, R11, RZ ;  /* 0x0000000b06007227 */ /* 0x000fe200078e00ff */
[----:B--2---:R-:W-:-:S03]  /*0410*/  LOP3.LUT R6, R14, 0xf, RZ, 0xc0, !PT ;  /* 0x0000000f0e067812 */ /* 0x004fc600078ec0ff */
[----:B------:R-:W-:-:S05]  /*0420*/  IMAD R5, R0, R5, R11 ;  /* 0x0000000500057224 */ /* 0x000fca00078e020b */
[----:B------:R-:W-:-:S13]  /*0430*/  ISETP.GT.U32.AND P1, PT, R10, R5, PT ;  /* 0x000000050a00720c */ /* 0x000fda0003f24070 */
[----:B------:R-:W-:Y:S02]  /*0440*/  @!P1 IMAD.IADD R5, R5, 0x1, -R10 ;  /* 0x0000000105059824 */ /* 0x000fe400078e0a0a */
[----:B------:R-:W-:Y:S01]  /*0450*/  @!P1 VIADD R0, R0, 0x1 ;  /* 0x0000000100009836 */ /* 0x000fe20000000000 */
[----:B------:R-:W-:Y:S02]  /*0460*/  ISETP.NE.AND P1, PT, R8, RZ, PT ;  /* 0x000000ff0800720c */ /* 0x000fe40003f25270 */
[----:B------:R-:W-:Y:S02]  /*0470*/  ISETP.GE.U32.AND P0, PT, R5, R10, PT ;  /* 0x0000000a0500720c */ /* 0x000fe40003f06070 */
[----:B------:R-:W-:-:S04]  /*0480*/  LOP3.LUT R5, R13, R8, RZ, 0x3c, !PT ;  /* 0x000000080d057212 */ /* 0x000fc800078e3cff */
[----:B------:R-:W-:-:S07]  /*0490*/  ISETP.GE.AND P2, PT, R5, RZ, PT ;  /* 0x000000ff0500720c */ /* 0x000fce0003f46270 */
[----:B------:R-:W-:-:S06]  /*04a0*/  @P0 VIADD R0, R0, 0x1 ;  /* 0x0000000100000836 */ /* 0x000fcc0000000000 */
[----:B------:R-:W-:Y:S01]  /*04b0*/  @!P2 IMAD.MOV R0, RZ, RZ, -R0 ;  /* 0x000000ffff00a224 */ /* 0x000fe200078e0a00 */
[----:B------:R-:W-:-:S05]  /*04c0*/  @!P1 LOP3.LUT R0, RZ, R8, RZ, 0x33, !PT ;  /* 0x00000008ff009212 */ /* 0x000fca00078e33ff */
[----:B------:R-:W-:Y:S02]  /*04d0*/  IMAD.MOV R5, RZ, RZ, -R0 ;  /* 0x000000ffff057224 */ /* 0x000fe400078e0a00 */
[----:B------:R-:W-:Y:S02]  /*04e0*/  IMAD.SHL.U32 R27, R0, 0x100, RZ ;  /* 0x00000100001b7824 */ /* 0x000fe400078e00ff */
[----:B------:R-:W-:-:S04]  /*04f0*/  IMAD R5, R8, R5, R13 ;  /* 0x0000000508057224 */ /* 0x000fc800078e020d */
[----:B------:R-:W-:Y:S01]  /*0500*/  IMAD.IADD R5, R4, 0x1, R5 ;  /* 0x0000000104057824 */ /* 0x000fe200078e0205 */
[----:B------:R-:W-:-:S03]  /*0510*/  SHF.R.U32.HI R4, RZ, 0x4, R14 ;  /* 0x00000004ff047819 */ /* 0x000fc6000001160e */
[----:B------:R-:W-:Y:S01]  /*0520*/  IMAD R26, R5, 0x10, R6 ;  /* 0x00000010051a7824 */ /* 0x000fe200078e0206 */
[----:B------:R-:W-:-:S04]  /*0530*/  SGXT.U32 R28, R4, 0x3 ;  /* 0x00000003041c781a */ /* 0x000fc80000000000 */
[----:B------:R3:W-:Y:S04]  /*0540*/  STL [R1+0x1b20], R26 ;  /* 0x001b201a01007387 */ /* 0x0007e80000100800 */
[----:B------:R3:W-:Y:S04]  /*0550*/  STL [R1+0x33c], RZ ;  /* 0x00033cff01007387 */ /* 0x0007e80000100800 */
        /* <DEDUP_REMOVED lines=28> */
[----:B------:R3:W-:Y:S01]  /*0720*/  STL [R1+0x120], R27 ;  /* 0x0001201b01007387 */ /* 0x0007e20000100800 */
[----:B----4-:R-:W-:Y:S05]  /*0730*/  BRA.U !UP0, `(.L_x_0) ;  /* 0x000004fd08747547 */ /* 0x010fea000b800000 */
[----:B------:R-:W-:Y:S01]  /*0740*/  IABS R18, R3 ;  /* 0x0000000300127213 */ /* 0x000fe20000000000 */
[C---:B------:R-:W-:Y:S01]  /*0750*/  VIADD R0, R27.reuse, 0xff ;  /* 0x000000ff1b007836 */ /* 0x040fe20000000000 */
[----:B------:R0:W-:Y:S01]  /*0760*/  STL [R1+0x1ca8], R3 ;  /* 0x001ca80301007387 */ /* 0x0001e20000100800 */
[----:B------:R-:W-:Y:S01]  /*0770*/  IMAD.MOV.U32 R10, RZ, RZ, RZ ;  /* 0x000000ffff0a7224 */ /* 0x000fe200078e00ff */
[----:B------:R-:W1:Y:S01]  /*0780*/  I2F.RP R4, R18 ;  /* 0x0000001200047306 */ /* 0x000e620000209400 */
[C---:B------:R-:W-:Y:S01]  /*0790*/  VIADD R6, R27.reuse, 0xfc ;  /* 0x000000fc1b067836 */ /* 0x040fe20000000000 */
[----:B------:R-:W-:Y:S01]  /*07a0*/  IABS R23, R0 ;  /* 0x0000000000177213 */ /* 0x000fe20000000000 */
[C---:B------:R-:W-:Y:S01]  /*07b0*/  VIADD R19, R27.reuse, 0xfb ;  /* 0x000000fb1b137836 */ /* 0x040fe20000000000 */
[----:B------:R-:W-:Y:S01]  /*07c0*/  ISETP.GE.AND P4, PT, R0, RZ, PT ;  /* 0x000000ff0000720c */ /* 0x000fe20003f86270 */
[C---:B------:R-:W-:Y:S01]  /*07d0*/  VIADD R20, R27.reuse, 0xfa ;  /* 0x000000fa1b147836 */ /* 0x040fe20000000000 */
[----:B------:R-:W-:Y:S01]  /*07e0*/  IABS R15, R6 ;  /* 0x00000006000f7213 */ /* 0x000fe20000000000 */
[C---:B------:R-:W-:Y:S01]  /*07f0*/  VIADD R17, R27.reuse, 0xf8 ;  /* 0x000000f81b117836 */ /* 0x040fe20000000000 */
[----:B------:R-:W-:Y:S01]  /*0800*/  ISETP.GE.AND P2, PT, R6, RZ, PT ;  /* 0x000000ff0600720c */ /* 0x000fe20003f46270 */
[----:B------:R-:W-:Y:S01]  /*0810*/  VIADD R12, R27, 0xf7 ;  /* 0x000000f71b0c7836 */ /* 0x000fe20000000000 */
[----:B------:R-:W-:Y:S01]  /*0820*/  IABS R13, R20 ;  /* 0x00000014000d7213 */ /* 0x000fe20000000000 */
[----:B------:R-:W2:Y:S01]  /*0830*/  LDCU UR7, c[0x0][0x3a8] ;  /* 0x00007500ff0777ac */ /* 0x000ea20008000800 */
[----:B------:R-:W-:-:S02]  /*0840*/  IABS R25, R17 ;  /* 0x0000001100197213 */ /* 0x000fc40000000000 */
[----:B------:R-:W-:Y:S01]  /*0850*/  IABS R9, R12 ;  /* 0x0000000c00097213 */ /* 0x000fe20000000000 */
[----:B-1----:R-:W1:Y:S01]  /*0860*/  MUFU.RCP R4, R4 ;  /* 0x0000000400047308 */ /* 0x002e620000001000 */
[----:B------:R-:W-:Y:S01]  /*0870*/  IABS R24, R27 ;  /* 0x0000001b00187213 */ /* 0x000fe20000000000 */
[----:B------:R-:W4:Y:S01]  /*0880*/  LDCU UR6, c[0x0][0x3a4] ;  /* 0x00007480ff0677ac */ /* 0x000f220008000800 */
[----:B------:R-:W5:Y:S01]  /*0890*/  LDCU.64 UR8, c[0x0][0x380] ;  /* 0x00007000ff0877ac */ /* 0x000f620008000a00 */
[----:B------:R-:W3:Y:S01]  /*08a0*/  LDCU.64 UR4, c[0x0][0x388] ;  /* 0x00007100ff0477ac */ /* 0x000ee20008000a00 */
[----:B------:R-:W0:Y:S01]  /*08b0*/  LDCU UR16, c[0x0][0x3a8] ;  /* 0x00007500ff1077ac */ /* 0x000e220008000800 */
[----:B-1----:R-:W-:Y:S01]  /*08c0*/  VIADD R11, R4, 0xffffffe ;  /* 0x0ffffffe040b7836 */ /* 0x002fe20000000000 */
[----:B------:R-:W1:Y:S01]  /*08d0*/  LDCU UR17, c[0x0][0x3ac] ;  /* 0x00007580ff1177ac */ /* 0x000e620008000800 */
[----:B------:R-:W-:-:S04]  /*08e0*/  VIADD R4, R27, 0xfe ;  /* 0x000000fe1b047836 */ /* 0x000fc80000000000 */
[----:B------:R-:W0:Y:S01]  /*08f0*/  F2I.FTZ.U32.TRUNC.NTZ R11, R11 ;  /* 0x0000000b000b7305 */ /* 0x000e22000021f000 */
[----:B------:R-:W-:Y:S02]  /*0900*/  IABS R21, R4 ;  /* 0x0000000400157213 */ /* 0x000fe40000000000 */
[----:B------:R-:W-:Y:S01]  /*0910*/  ISETP.GE.AND P0, PT, R4, RZ, PT ;  /* 0x000000ff0400720c */ /* 0x000fe20003f06270 */
[----:B0-----:R-:W-:-:S04]  /*0920*/  IMAD.MOV R5, RZ, RZ, -R11 ;  /* 0x000000ffff057224 */ /* 0x001fc800078e0a0b */
[----:B------:R-:W-:-:S04]  /*0930*/  IMAD R5, R5, R18, RZ ;  /* 0x0000001205057224 */ /* 0x000fc800078e02ff */
[----:B------:R-:W-:-:S04]  /*0940*/  IMAD.HI.U32 R10, R11, R5, R10 ;  /* 0x000000050b0a7227 */ /* 0x000fc800078e000a */
[----:B------:R-:W-:Y:S02]  /*0950*/  VIADD R5, R27, 0xfd ;  /* 0x000000fd1b057836 */ /* 0x000fe40000000000 */
[----:B------:R-:W-:-:S03]  /*0960*/  IMAD.HI.U32 R0, R10, R23, RZ ;  /* 0x000000170a007227 */ /* 0x000fc600078e00ff */
[----:B------:R-:W-:Y:S01]  /*0970*/  IABS R11, R5 ;  /* 0x00000005000b7213 */ /* 0x000fe20000000000 */
[----:B------:R-:W-:Y:S01]  /*0980*/  IMAD.MOV R0, RZ, RZ, -R0 ;  /* 0x000000ffff007224 */ /* 0x000fe200078e0a00 */
[----:B------:R-:W-:Y:S02]  /*0990*/  ISETP.GE.AND P5, PT, R5, RZ, PT ;  /* 0x000000ff0500720c */ /* 0x000fe40003fa6270 */
[----:B------:R-:W-:Y:S01]  /*09a0*/  IABS R5, R19 ;  /* 0x0000001300057213 */ /* 0x000fe20000000000 */
[----:B------:R-:W-:Y:S02]  /*09b0*/  IMAD R23, R18, R0, R23 ;  /* 0x0000000012177224 */ /* 0x000fe400078e0217 */
[----:B------:R-:W-:-:S03]  /*09c0*/  IMAD.HI.U32 R0, R10, R21, RZ ;  /* 0x000000150a007227 */ /* 0x000fc600078e00ff */
[----:B------:R-:W-:Y:S01]  /*09d0*/  ISETP.GT.U32.AND P1, PT, R18, R23, PT ;  /* 0x000000171200720c */ /* 0x000fe20003f24070 */
[----:B------:R-:W-:-:S04]  /*09e0*/  IMAD.HI.U32 R4, R10, R11, RZ ;  /* 0x0000000b0a047227 */ /* 0x000fc800078e00ff */
[----:B------:R-:W-:Y:S02]  /*09f0*/  IMAD.MOV R6, RZ, RZ, -R0 ;  /* 0x000000ffff067224 */ /* 0x000fe400078e0a00 */
[----:B------:R-:W-:-:S04]  /*0a00*/  IMAD.HI.U32 R0, R10, R15, RZ ;  /* 0x0000000f0a007227 */ /* 0x000fc800078e00ff */
[----:B------:R-:W-:Y:S02]  /*0a10*/  IMAD.MOV R7, RZ, RZ, -R4 ;  /* 0x000000ffff077224 */ /* 0x000fe400078e0a04 */
[----:B------:R-:W-:Y:S02]  /*0a20*/  @!P1 IMAD.IADD R23, R23, 0x1, -R18 ;  /* 0x0000000117179824 */ /* 0x000fe400078e0a12 */
[C---:B------:R-:W-:Y:S02]  /*0a30*/  IMAD R21, R18.reuse, R6, R21 ;  /* 0x0000000612157224 */ /* 0x040fe400078e0215 */
[----:B------:R-:W-:Y:S01]  /*0a40*/  IMAD.MOV R0, RZ, RZ, -R0 ;  /* 0x000000ffff007224 */ /* 0x000fe200078e0a00 */
[C---:B------:R-:W-:Y:S01]  /*0a50*/  ISETP.GT.U32.AND P6, PT, R18.reuse, R23, PT ;  /* 0x000000171200720c */ /* 0x040fe20003fc4070 */
[C---:B------:R-:W-:Y:S01]  /*0a60*/  IMAD R11, R18.reuse, R7, R11 ;  /* 0x00000007120b7224 */ /* 0x040fe200078e020b */
[C---:B------:R-:W-:Y:S01]  /*0a70*/  ISETP.GT.U32.AND P1, PT, R18.reuse, R21, PT ;  /* 0x000000151200720c */ /* 0x040fe20003f24070 */
[----:B------:R-:W-:-:S02]  /*0a80*/  IMAD R15, R18, R0, R15 ;  /* 0x00000000120f7224 */ /* 0x000fc400078e020f */
[----:B------:R-:W-:Y:S01]  /*0a90*/  IMAD.HI.U32 R4, R10, R5, RZ ;  /* 0x000000050a047227 */ /* 0x000fe200078e00ff */
[----:B------:R-:W-:-:S03]  /*0aa0*/  ISETP.GT.U32.AND P3, PT, R18, R11, PT ;  /* 0x0000000b1200720c */ /* 0x000fc60003f64070 */
[----:B------:R-:W-:Y:S02]  /*0ab0*/  IMAD.MOV R6, RZ, RZ, -R4 ;  /* 0x000000ffff067224 */ /* 0x000fe400078e0a04 */
[----:B------:R-:W-:-:S04]  /*0ac0*/  IMAD.HI.U32 R0, R10, R13, RZ ;  /* 0x0000000d0a007227 */ /* 0x000fc800078e00ff */
[----:B------:R-:W-:Y:S01]  /*0ad0*/  @!P6 IMAD.IADD R23, R23, 0x1, -R18 ;  /* 0x000000011717e824 */ /* 0x000fe200078e0a12 */
[C---:B------:R-:W-:Y:S01]  /*0ae0*/  ISETP.GT.U32.AND P6, PT, R18.reuse, R15, PT ;  /* 0x0000000f1200720c */ /* 0x040fe20003fc4070 */
[C---:B------:R-:W-:Y:S02]  /*0af0*/  IMAD R5, R18.reuse, R6, R5 ;  /* 0x0000000612057224 */ /* 0x040fe400078e0205 */
[----:B------:R-:W-:Y:S02]  /*0b00*/  IMAD.MOV R0, RZ, RZ, -R0 ;  /* 0x000000ffff007224 */ /* 0x000fe400078e0a00 */
[--C-:B------:R-:W-:Y:S01]  /*0b10*/  @!P1 IMAD.IADD R21, R21, 0x1, -R18.reuse ;  /* 0x0000000115159824 */ /* 0x100fe200078e0a12 */
[C---:B------:R-:W-:Y:S01]  /*0b20*/  ISETP.GT.U32.AND P1, PT, R18.reuse, R5, PT ;  /* 0x000000051200720c */ /* 0x040fe20003f24070 */
[C---:B------:R-:W-:Y:S02]  /*0b30*/  IMAD R14, R18.reuse, R0, R13 ;  /* 0x00000000120e7224 */ /* 0x040fe400078e020d */
[----:B------:R-:W-:Y:S01]  /*0b40*/  @!P3 IMAD.IADD R11, R11, 0x1, -R18 ;  /* 0x000000010b0bb824 */ /* 0x000fe200078e0a12 */
[----:B------:R-:W-:Y:S01]  /*0b50*/  ISETP.GT.U32.AND P3, PT, R18, R21, PT ;  /* 0x000000151200720c */ /* 0x000fe20003f64070 */
[----:B------:R-:W-:-:S02]  /*0b60*/  VIADD R4, R27, 0xf9 ;  /* 0x000000f91b047836 */ /* 0x000fc40000000000 */
[----:B------:R-:W-:Y:S01]  /*0b70*/  @!P6 IMAD.IADD R15, R15, 0x1, -R18 ;  /* 0x000000010f0fe824 */ /* 0x000fe200078e0a12 */
[----:B------:R-:W-:Y:S01]  /*0b80*/  ISETP.GT.U32.AND P6, PT, R18, R14, PT ;  /* 0x0000000e1200720c */ /* 0x000fe20003fc4070 */
[----:B------:R-:W-:Y:S01]  /*0b90*/  IMAD.HI.U32 R6, R10, R25, RZ ;  /* 0x000000190a067227 */ /* 0x000fe200078e00ff */
[----:B------:R-:W-:-:S03]  /*0ba0*/  IABS R7, R4 ;  /* 0x0000000400077213 */ /* 0x000fc60000000000 */
[----:B------:R-:W-:Y:S01]  /*0bb0*/  @!P1 IMAD.IADD R5, R5, 0x1, -R18 ;  /* 0x0000000105059824 */ /* 0x000fe200078e0a12 */
[----:B------:R-:W-:Y:S01]  /*0bc0*/  ISETP.GT.U32.AND P1, PT, R18, R15, PT ;  /* 0x0000000f1200720c */ /* 0x000fe20003f24070 */
[----:B------:R-:W-:-:S04]  /*0bd0*/  IMAD.HI.U32 R8, R10, R7, RZ ;  /* 0x000000070a087227 */ /* 0x000fc800078e00ff */
[----:B------:R-:W-:Y:S01]  /*0be0*/  @!P3 IMAD.IADD R21, R21, 0x1, -R18 ;  /* 0x000000011515b824 */ /* 0x000fe200078e0a12 */
[----:B------:R-:W-:Y:S01]  /*0bf0*/  ISETP.GT.U32.AND P3, PT, R18, R11, PT ;  /* 0x0000000b1200720c */ /* 0x000fe20003f64070 */
[----:B------:R-:W-:Y:S02]  /*0c00*/  IMAD.MOV R8, RZ, RZ, -R8 ;  /* 0x000000ffff087224 */ /* 0x000fe400078e0a08 */
[----:B------:R-:W-:Y:S01]  /*0c10*/  @!P6 IMAD.IADD R14, R14, 0x1, -R18 ;  /* 0x000000010e0ee824 */ /* 0x000fe200078e0a12 */
[----:B------:R-:W-:Y:S01]  /*0c20*/  ISETP.GT.U32.AND P6, PT, R18, R5, PT ;  /* 0x000000051200720c */ /* 0x000fe20003fc4070 */
[----:B------:R-:W-:-:S04]  /*0c30*/  IMAD.HI.U32 R0, R10, R9, RZ ;  /* 0x000000090a007227 */ /* 0x000fc800078e00ff */
[----:B------:R-:W-:Y:S02]  /*0c40*/  IMAD.MOV R6, RZ, RZ, -R6 ;  /* 0x000000ffff067224 */ /* 0x000fe400078e0a06 */
[C---:B------:R-:W-:Y:S02]  /*0c50*/  IMAD R7, R18.reuse, R8, R7 ;  /* 0x0000000812077224 */ /* 0x040fe400078e0207 */
[----:B------:R-:W-:Y:S02]  /*0c60*/  IMAD.MOV.U32 R3, RZ, RZ, R21 ;  /* 0x000000ffff037224 */ /* 0x000fe400078e0015 */
[----:B------:R-:W-:Y:S02]  /*0c70*/  IMAD.MOV R0, RZ, RZ, -R0 ;  /* 0x000000ffff007224 */ /* 0x000fe400078e0a00 */
[----:B------:R-:W-:Y:S02]  /*0c80*/  IMAD R6, R18, R6, R25 ;  /* 0x0000000612067224 */ /* 0x000fe400078e0219 */
[----:B------:R-:W-:-:S02]  /*0c90*/  IMAD.MOV.U32 R22, RZ, RZ, R23 ;  /* 0x000000ffff167224 */ /* 0x000fc400078e0017 */
[----:B------:R-:W-:Y:S01]  /*0ca0*/  @!P0 IMAD.MOV R3, RZ, RZ, -R3 ;  /* 0x000000ffff038224 */ /* 0x000fe200078e0a03 */
[C---:B------:R-:W-:Y:S01]  /*0cb0*/  ISETP.GT.U32.AND P0, PT, R18.reuse, R7, PT ;  /* 0x000000071200720c */ /* 0x040fe20003f04070 */
[C---:B------:R-:W-:Y:S02]  /*0cc0*/  IMAD R0, R18.reuse, R0, R9 ;  /* 0x0000000012007224 */ /* 0x040fe400078e0209 */
[----:B------:R-:W-:Y:S01]  /*0cd0*/  @!P3 IMAD.IADD R11, R11, 0x1, -R18 ;  /* 0x000000010b0bb824 */ /* 0x000fe200078e0a12 */
[C---:B------:R-:W-:Y:S01]  /*0ce0*/  ISETP.GT.U32.AND P3, PT, R18.reuse, R6, PT ;  /* 0x000000061200720c */ /* 0x040fe20003f64070 */
[----:B------:R-:W-:Y:S01]  /*0cf0*/  @!P4 IMAD.MOV R22, RZ, RZ, -R22 ;  /* 0x000000ffff16c224 */ /* 0x000fe200078e0a16 */
[C---:B------:R-:W-:Y:S01]  /*0d00*/  ISETP.GT.U32.AND P4, PT, R18.reuse, R14, PT ;  /* 0x0000000e1200720c */ /* 0x040fe20003f84070 */
[----:B------:R-:W-:Y:S01]  /*0d10*/  @!P6 IMAD.IADD R5, R5, 0x1, -R18 ;  /* 0x000000010505e824 */ /* 0x000fe200078e0a12 */
[----:B------:R-:W-:Y:S01]  /*0d20*/  ISETP.GT.U32.AND P6, PT, R18, R0, PT ;  /* 0x000000001200720c */ /* 0x000fe20003fc4070 */
[C---:B------:R-:W-:Y:S01]  /*0d30*/  VIADD R9, R27.reuse, 0xf5 ;  /* 0x000000f51b097836 */ /* 0x040fe20000000000 */
[----:B------:R0:W-:Y:S01]  /*0d40*/  STL [R1+0x10c], R22 ;  /* 0x00010c1601007387 */ /* 0x0001e20000100800 */
[----:B------:R-:W-:-:S02]  /*0d50*/  VIADD R13, R27, 0xf6 ;  /* 0x000000f61b0d7836 */ /* 0x000fc40000000000 */
[--C-:B------:R-:W-:Y:S01]  /*0d60*/  @!P1 IMAD.IADD R15, R15, 0x1, -R18.reuse ;  /* 0x000000010f0f9824 */ /* 0x100fe200078e0a12 */
[----:B------:R-:W-:Y:S01]  /*0d70*/  IABS R8, R9 ;  /* 0x0000000900087213 */ /* 0x000fe20000000000 */
[--C-:B------:R-:W-:Y:S01]  /*0d80*/  @!P0 IMAD.IADD R7, R7, 0x1, -R18.reuse ;  /* 0x0000000107078824 */ /* 0x100fe200078e0a12 */
[----:B------:R1:W-:Y:S01]  /*0d90*/  STL [R1+0x108], R3 ;  /* 0x0001080301007387 */ /* 0x0003e20000100800 */
[----:B------:R-:W-:Y:S01]  /*0da0*/  IABS R16, R13 ;  /* 0x0000000d00107213 */ /* 0x000fe20000000000 */
[--C-:B------:R-:W-:Y:S01]  /*0db0*/  @!P3 IMAD.IADD R6, R6, 0x1, -R18.reuse ;  /* 0x000000010606b824 */ /* 0x100fe200078e0a12 */
[----:B------:R-:W-:Y:S01]  /*0dc0*/  ISETP.GE.AND P1, PT, R19, RZ, PT ;  /* 0x000000ff1300720c */ /* 0x000fe20003f26270 */
[----:B0-----:R-:W-:Y:S01]  /*0dd0*/  IMAD.MOV.U32 R22, RZ, RZ, R11 ;  /* 0x000000ffff167224 */ /* 0x001fe200078e000b */
[----:B------:R-:W-:Y:S01]  /*0de0*/  ISETP.GE.AND P0, PT, R4, RZ, PT ;  /* 0x000000ff0400720c */ /* 0x000fe20003f06270 */
[----:B------:R-:W-:Y:S01]  /*0df0*/  @!P4 IMAD.IADD R14, R14, 0x1, -R18 ;  /* 0x000000010e0ec824 */ /* 0x000fe200078e0a12 */
[----:B------:R-:W-:Y:S01]  /*0e00*/  ISETP.GE.AND P4, PT, R20, RZ, PT ;  /* 0x000000ff1400720c */ /* 0x000fe20003f86270 */
[----:B------:R-:W-:Y:S01]  /*0e10*/  @!P5 IMAD.MOV R22, RZ, RZ, -R22 ;  /* 0x000000ffff16d224 */ /* 0x000fe200078e0a16 */
[----:B------:R-:W-:Y:S01]  /*0e20*/  ISETP.GT.U32.AND P5, PT, R18, R7, PT ;  /* 0x000000071200720c */ /* 0x000fe20003fa4070 */
[----:B-1----:R-:W-:Y:S01]  /*0e30*/  IMAD.MOV.U32 R3, RZ, RZ, R15 ;  /* 0x000000ffff037224 */ /* 0x002fe200078e000f */
[----:B------:R-:W-:Y:S01]  /*0e40*/  ISETP.GE.AND P3, PT, R17, RZ, PT ;  /* 0x000000ff1100720c */ /* 0x000fe20003f66270 */
[----:B------:R-:W-:Y:S01]  /*0e50*/  IMAD.HI.U32 R19, R10, R8, RZ ;  /* 0x000000080a137227 */ /* 0x000fe200078e00ff */
[----:B------:R-:W-:Y:S03]  /*0e60*/  STL [R1+0x104], R22 ;  /* 0x0001041601007387 */ /* 0x000fe60000100800 */
[----:B------:R-:W-:-:S02]  /*0e70*/  @!P6 IMAD.IADD R0, R0, 0x1, -R18 ;  /* 0x000000010000e824 */ /* 0x000fc400078e0a12 */
[----:B------:R-:W-:Y:S01]  /*0e80*/  @!P2 IMAD.MOV R3, RZ, RZ, -R3 ;  /* 0x000000ffff03a224 */ /* 0x000fe200078e0a03 */
[----:B------:R-:W-:Y:S01]  /*0e90*/  ISETP.GT.U32.AND P2, PT, R18, R6, PT ;  /* 0x000000061200720c */ /* 0x000fe20003f44070 */
[----:B------:R-:W-:Y:S01]  /*0ea0*/  IMAD.HI.U32 R21, R10, R16, RZ ;  /* 0x000000100a157227 */ /* 0x000fe200078e00ff */
[----:B------:R-:W-:Y:S02]  /*0eb0*/  ISETP.GT.U32.AND P6, PT, R18, R0, PT ;  /* 0x000000001200720c */ /* 0x000fe40003fc4070 */
[----:B------:R0:W-:Y:S01]  /*0ec0*/  STL [R1+0x100], R3 ;  /* 0x0001000301007387 */ /* 0x0001e20000100800 */
[----:B------:R-:W-:Y:S02]  /*0ed0*/  IMAD.MOV R19, RZ, RZ, -R19 ;  /* 0x000000ffff137224 */ /* 0x000fe400078e0a13 */
[----:B------:R-:W-:Y:S02]  /*0ee0*/  IMAD.MOV R21, RZ, RZ, -R21 ;  /* 0x000000ffff157224 */ /* 0x000fe400078e0a15 */
[----:B------:R-:W-:-:S02]  /*0ef0*/  IMAD.MOV.U32 R15, RZ, RZ, R5 ;  /* 0x000000ffff0f7224 */ /* 0x000fc400078e0005 */
[C---:B------:R-:W-:Y:S02]  /*0f00*/  IMAD R8, R18.reuse, R19, R8 ;  /* 0x0000001312087224 */ /* 0x040fe400078e0208 */
[C---:B------:R-:W-:Y:S02]  /*0f10*/  IMAD R4, R18.reuse, R21, R16 ;  /* 0x0000001512047224 */ /* 0x040fe400078e0210 */
[----:B0-----:R-:W-:Y:S02]  /*0f20*/  IMAD.MOV.U32 R3, RZ, RZ, R14 ;  /* 0x000000ffff037224 */ /* 0x001fe400078e000e */
[----:B------:R-:W-:Y:S02]  /*0f30*/  VIADD R11, R27, 0xf4 ;  /* 0x000000f41b0b7836 */ /* 0x000fe40000000000 */
[----:B------:R-:W-:Y:S01]  /*0f40*/  @!P1 IMAD.MOV R15, RZ, RZ, -R15 ;  /* 0x000000ffff0f9224 */ /* 0x000fe200078e0a0f */
[----:B------:R-:W-:Y:S01]  /*0f50*/  ISETP.GT.U32.AND P1, PT, R18, R4, PT ;  /* 0x000000041200720c */ /* 0x000fe20003f24070 */
[----:B------:R-:W-:Y:S01]  /*0f60*/  @!P4 IMAD.MOV R3, RZ, RZ, -R3 ;  /* 0x000000ffff03c224 */ /* 0x000fe200078e0a03 */
[----:B------:R-:W-:Y:S01]  /*0f70*/  ISETP.GE.AND P4, PT, R12, RZ, PT ;  /* 0x000000ff0c00720c */ /* 0x000fe20003f86270 */
[--C-:B------:R-:W-:Y:S01]  /*0f80*/  @!P5 IMAD.IADD R7, R7, 0x1, -R18.reuse ;  /* 0x000000010707d824 */ /* 0x100fe200078e0a12 */
[----:B------:R-:W-:Y:S01]  /*0f90*/  ISETP.GT.U32.AND P5, PT, R18, R8, PT ;  /* 0x000000081200720c */ /* 0x000fe20003fa4070 */
[--C-:B------:R-:W-:Y:S01]  /*0fa0*/  @!P2 IMAD.IADD R6, R6, 0x1, -R18.reuse ;  /* 0x000000010606a824 */ /* 0x100fe200078e0a12 */
[----:B------:R-:W-:Y:S01]  /*0fb0*/  IABS R12, R11 ;  /* 0x0000000b000c7213 */ /* 0x000fe20000000000 */
[----:B------:R-:W-:Y:S01]  /*0fc0*/  STL [R1+0xfc], R15 ;  /* 0x0000fc0f01007387 */ /* 0x000fe20000100800 */
[----:B------:R-:W-:Y:S01]  /*0fd0*/  IMAD.MOV.U32 R14, RZ, RZ, R7 ;  /* 0x000000ffff0e7224 */ /* 0x000fe200078e0007 */
[----:B------:R-:W-:Y:S01]  /*0fe0*/  ISETP.GE.AND P2, PT, R13, RZ, PT ;  /* 0x000000ff0d00720c */ /* 0x000fe20003f46270 */
[----:B------:R-:W-:Y:S01]  /*0ff0*/  @!P6 IMAD.IADD R0, R0, 0x1, -R18 ;  /* 0x000000010000e824 */ /* 0x000fe200078e0a12 */
[----:B------:R0:W-:Y:S01]  /*1000*/  STL [R1+0x110], R3 ;  /* 0x0001100301007387 */ /* 0x0001e20000100800 */
[----:B------:R-:W-:Y:S01]  /*1010*/  ISETP.GE.AND P6, PT, R9, RZ, PT ;  /* 0x000000ff0900720c */ /* 0x000fe20003fc6270 */
[----:B------:R-:W-:-:S04]  /*1020*/  IMAD.HI.U32 R9, R10, R12, RZ ;  /* 0x0000000c0a097227 */ /* 0x000fc800078e00ff */
[----:B------:R-:W-:Y:S02]  /*1030*/  @!P0 IMAD.MOV R14, RZ, RZ, -R14 ;  /* 0x000000ffff0e8224 */ /* 0x000fe400078e0a0e */
[----:B------:R-:W-:Y:S02]  /*1040*/  VIADD R5, R27, 0xf3 ;  /* 0x000000f31b057836 */ /* 0x000fe40000000000 */
[----:B0-----:R-:W-:Y:S01]  /*1050*/  IMAD.MOV.U32 R3, RZ, RZ, R6 ;  /* 0x000000ffff037224 */ /* 0x001fe200078e0006 */
[----:B------:R0:W-:Y:S01]  /*1060*/  STL [R1+0x11c], R14 ;  /* 0x00011c0e01007387 */ /* 0x0001e20000100800 */
[----:B------:R-:W-:Y:S01]  /*1070*/  IMAD.MOV R9, RZ, RZ, -R9 ;  /* 0x000000ffff097224 */ /* 0x000fe200078e0a09 */
[----:B------:R-:W-:Y:S01]  /*1080*/  IABS R16, R5 ;  /* 0x0000000500107213 */ /* 0x000fe20000000000 */
[----:B------:R-:W-:Y:S01]  /*1090*/  @!P3 IMAD.MOV R3, RZ, RZ, -R3 ;  /* 0x000000ffff03b224 */ /* 0x000fe200078e0a03 */
[----:B------:R-:W-:Y:S01]  /*10a0*/  ISETP.GE.AND P3, PT, R5, RZ, PT ;  /* 0x000000ff0500720c */ /* 0x000fe20003f66270 */
[----:B------:R-:W-:-:S02]  /*10b0*/  @!P5 IMAD.IADD R8, R8, 0x1, -R18 ;  /* 0x000000010808d824 */ /* 0x000fc400078e0a12 */
[----:B------:R-:W-:Y:S01]  /*10c0*/  @!P1 IMAD.IADD R4, R4, 0x1, -R18 ;  /* 0x0000000104049824 */ /* 0x000fe200078e0a12 */
[----:B------:R1:W-:Y:S01]  /*10d0*/  STL [R1+0x128], R3 ;  /* 0x0001280301007387 */ /* 0x0003e20000100800 */
[----:B------:R-:W-:Y:S01]  /*10e0*/  IMAD R13, R18, R9, R12 ;  /* 0x00000009120d7224 */ /* 0x000fe200078e020c */
[----:B------:R-:W-:Y:S01]  /*10f0*/  ISETP.GE.AND P1, PT, R11, RZ, PT ;  /* 0x000000ff0b00720c */ /* 0x000fe20003f26270 */
[----:B------:R-:W-:Y:S01]  /*1100*/  IMAD.HI.U32 R11, R10, R16, RZ ;  /* 0x000000100a0b7227 */ /* 0x000fe200078e00ff */
[C---:B------:R-:W-:Y:S02]  /*1110*/  ISETP.GT.U32.AND P5, PT, R18.reuse, R8, PT ;  /* 0x000000081200720c */ /* 0x040fe40003fa4070 */
[----:B------:R-:W-:Y:S01]  /*1120*/  ISETP.GT.U32.AND P0, PT, R18, R4, PT ;  /* 0x000000041200720c */ /* 0x000fe20003f04070 */
[----:B------:R-:W-:Y:S02]  /*1130*/  IMAD.MOV R11, RZ, RZ, -R11 ;  /* 0x000000ffff0b7224 */ /* 0x000fe400078e0a0b */
[----:B0-----:R-:W-:-:S02]  /*1140*/  VIADD R14, R27, 0xf2 ;  /* 0x000000f21b0e7836 */ /* 0x001fc40000000000 */
[----:B-1----:R-:W-:Y:S02]  /*1150*/  IMAD.MOV.U32 R3, RZ, RZ, R0 ;  /* 0x000000ffff037224 */ /* 0x002fe400078e0000 */
[C---:B------:R-:W-:Y:S02]  /*1160*/  IMAD R16, R18.reuse, R11, R16 ;  /* 0x0000000b12107224 */ /* 0x040fe400078e0210 */
[----:B------:R-:W-:Y:S01]  /*1170*/  @!P4 IMAD.MOV R3, RZ, RZ, -R3 ;  /* 0x000000ffff03c224 */ /* 0x000fe200078e0a03 */
[----:B------:R-:W-:Y:S01]  /*1180*/  ISETP.GT.U32.AND P4, PT, R18, R13, PT ;  /* 0x0000000d1200720c */ /* 0x000fe20003f84070 */
[--C-:B------:R-:W-:Y:S01]  /*1190*/  @!P5 IMAD.IADD R8, R8, 0x1, -R18.reuse ;  /* 0x000000010808d824 */ /* 0x100fe200078e0a12 */
[----:B------:R-:W-:Y:S01]  /*11a0*/  ISETP.GT.U32.AND P5, PT, R18, R16, PT ;  /* 0x000000101200720c */ /* 0x000fe20003fa4070 */
[----:B------:R-:W-:Y:S01]  /*11b0*/  @!P0 IMAD.IADD R4, R4, 0x1, -R18 ;  /* 0x0000000104048824 */ /* 0x000fe200078e0a12 */
[----:B------:R-:W-:Y:S01]  /*11c0*/  ISETP.GE.AND P0, PT, R14, RZ, PT ;  /* 0x000000ff0e00720c */ /* 0x000fe20003f06270 */
[----:B------:R0:W-:Y:S01]  /*11d0*/  STL [R1+0x12c], R3 ;  /* 0x00012c0301007387 */ /* 0x0001e20000100800 */
[----:B------:R-:W-:Y:S01]  /*11e0*/  IABS R14, R14 ;  /* 0x0000000e000e7213 */ /* 0x000fe20000000000 */
[----:B------:R-:W-:-:S02]  /*11f0*/  VIADD R6, R27, 0xf0 ;  /* 0x000000f01b067836 */ /* 0x000fc40000000000 */
[----:B------:R-:W-:Y:S02]  /*1200*/  VIADD R0, R27, 0xf1 ;  /* 0x000000f11b007836 */ /* 0x000fe40000000000 */
[----:B------:R-:W-:Y:S01]  /*1210*/  IMAD.HI.U32 R7, R10, R14, RZ ;  /* 0x0000000e0a077227 */ /* 0x000fe200078e00ff */
[----:B------:R-:W-:Y:S02]  /*1220*/  IABS R11, R6 ;  /* 0x00000006000b7213 */ /* 0x000fe40000000000 */
[----:B------:R-:W-:Y:S01]  /*1230*/  IABS R5, R0 ;  /* 0x0000000000057213 */ /* 0x000fe20000000000 */
[----:B------:R-:W-:Y:S02]  /*1240*/  @!P4 IMAD.IADD R13, R13, 0x1, -R18 ;  /* 0x000000010d0dc824 */ /* 0x000fe400078e0a12 */
[----:B0-----:R-:W-:Y:S02]  /*1250*/  IMAD.MOV.U32 R3, RZ, RZ, R4 ;  /* 0x000000ffff037224 */ /* 0x001fe400078e0004 */
[----:B------:R-:W-:Y:S01]  /*1260*/  IMAD.MOV R7, RZ, RZ, -R7 ;  /* 0x000000ffff077224 */ /* 0x000fe200078e0a07 */
[----:B------:R-:W-:Y:S01]  /*1270*/  ISETP.GT.U32.AND P4, PT, R18, R13, PT ;  /* 0x0000000d1200720c */ /* 0x000fe20003f84070 */
[----:B------:R-:W-:Y:S01]  /*1280*/  @!P2 IMAD.MOV R3, RZ, RZ, -R3 ;  /* 0x000000ffff03a224 */ /* 0x000fe200078e0a03 */
[----:B------:R-:W-:Y:S01]  /*1290*/  ISETP.GE.AND P2, PT, R0, RZ, PT ;  /* 0x000000ff0000720c */ /* 0x000fe20003f46270 */
[----:B------:R-:W-:-:S02]  /*12a0*/  @!P5 IMAD.IADD R16, R16, 0x1, -R18 ;  /* 0x000000011010d824 */ /* 0x000fc400078e0a12 */
[----:B------:R-:W-:Y:S01]  /*12b0*/  IMAD R14, R18, R7, R14 ;  /* 0x00000007120e7224 */ /* 0x000fe200078e020e */
[----:B------:R0:W-:Y:S01]  /*12c0*/  STL [R1+0x130], R3 ;  /* 0x0001300301007387 */ /* 0x0001e20000100800 */
[----:B------:R-:W-:Y:S01]  /*12d0*/  IMAD.HI.U32 R0, R10, R11, RZ ;  /* 0x0000000b0a007227 */ /* 0x000fe200078e00ff */
[----:B------:R-:W-:-:S03]  /*12e0*/  ISETP.GT.U32.AND P5, PT, R18, R16, PT ;  /* 0x000000101200720c */ /* 0x000fc60003fa4070 */
[----:B------:R-:W-:-:S04]  /*12f0*/  IMAD.HI.U32 R4, R10, R5, RZ ;  /* 0x000000050a047227 */ /* 0x000fc800078e00ff */
[----:B------:R-:W-:Y:S01]  /*1300*/  @!P4 IMAD.IADD R13, R13, 0x1, -R18 ;  /* 0x000000010d0dc824 */ /* 0x000fe200078e0a12 */
[----:B------:R-:W-:Y:S01]  /*1310*/  ISETP.GT.U32.AND P4, PT, R18, R14, PT ;  /* 0x0000000e1200720c */ /* 0x000fe20003f84070 */
[----:B0-----:R-:W-:Y:S02]  /*1320*/  IMAD.MOV.U32 R3, RZ, RZ, R8 ;  /* 0x000000ffff037224 */ /* 0x001fe400078e0008 */
[----:B------:R-:W-:Y:S02]  /*1330*/  IMAD.MOV R4, RZ, RZ, -R4 ;  /* 0x000000ffff047224 */ /* 0x000fe400078e0a04 */
[----:B------:R-:W-:Y:S01]  /*1340*/  @!P6 IMAD.MOV R3, RZ, RZ, -R3 ;  /* 0x000000ffff03e224 */ /* 0x000fe200078e0a03 */
[----:B------:R-:W-:Y:S01]  /*1350*/  ISETP.GE.AND P6, PT, R6, RZ, PT ;  /* 0x000000ff0600720c */ /* 0x000fe20003fc6270 */
[----:B------:R-:W-:Y:S02]  /*1360*/  IMAD.MOV R6, RZ, RZ, -R0 ;  /* 0x000000ffff067224 */ /* 0x000fe400078e0a00 */
[C---:B------:R-:W-:Y:S01]  /*1370*/  IMAD R5, R18.reuse, R4, R5 ;  /* 0x0000000412057224 */ /* 0x040fe200078e0205 */
[----:B------:R0:W-:Y:S01]  /*1380*/  STL [R1+0x148], R3 ;  /* 0x0001480301007387 */ /* 0x0001e20000100800 */
[----:B------:R-:W-:-:S02]  /*1390*/  IMAD R11, R18, R6, R11 ;  /* 0x00000006120b7224 */ /* 0x000fc400078e020b */
[C---:B------:R-:W-:Y:S02]  /*13a0*/  VIADD R0, R27.reuse, 0xef ;  /* 0x000000ef1b007836 */ /* 0x040fe40000000000 */
[--C-:B------:R-:W-:Y:S01]  /*13b0*/  @!P5 IMAD.IADD R16, R16, 0x1, -R18.reuse ;  /* 0x000000011010d824 */ /* 0x100fe200078e0a12 */
[----:B------:R-:W-:Y:S01]  /*13c0*/  ISETP.GT.U32.AND P5, PT, R18, R5, PT ;  /* 0x000000051200720c */ /* 0x000fe20003fa4070 */
[----:B------:R-:W-:Y:S01]  /*13d0*/  @!P4 IMAD.IADD R14, R14, 0x1, -R18 ;  /* 0x000000010e0ec824 */ /* 0x000fe200078e0a12 */
[----:B------:R-:W-:Y:S01]  /*13e0*/  IABS R8, R0 ;  /* 0x0000000000087213 */ /* 0x000fe20000000000 */
[----:B------:R-:W-:Y:S02]  /*13f0*/  VIADD R7, R27, 0xed ;  /* 0x000000ed1b077836 */ /* 0x000fe40000000000 */
[----:B0-----:R-:W-:Y:S01]  /*1400*/  IMAD.MOV.U32 R3, RZ, RZ, R13 ;  /* 0x000000ffff037224 */ /* 0x001fe200078e000d */
[----:B------:R-:W-:Y:S01]  /*1410*/  ISETP.GT.U32.AND P4, PT, R18, R14, PT ;  /* 0x0000000e1200720c */ /* 0x000fe20003f84070 */
[----:B------:R-:W-:Y:S01]  /*1420*/  IMAD.HI.U32 R13, R10, R8, RZ ;  /* 0x000000080a0d7227 */ /* 0x000fe200078e00ff */
[----:B------:R-:W-:-:S03]  /*1430*/  IABS R12, R7 ;  /* 0x00000007000c7213 */ /* 0x000fc60000000000 */
[----:B------:R-:W-:Y:S01]  /*1440*/  @!P1 IMAD.MOV R3, RZ, RZ, -R3 ;  /* 0x000000ffff039224 */ /* 0x000fe200078e0a03 */
[C---:B------:R-:W-:Y:S01]  /*1450*/  ISETP.GT.U32.AND P1, PT, R18.reuse, R11, PT ;  /* 0x0000000b1200720c */ /* 0x040fe20003f24070 */
[----:B------:R-:W-:Y:S02]  /*1460*/  IMAD.MOV R13, RZ, RZ, -R13 ;  /* 0x000000ffff0d7224 */ /* 0x000fe400078e0a0d */
[--C-:B------:R-:W-:Y:S01]  /*1470*/  @!P5 IMAD.IADD R5, R5, 0x1, -R18.reuse ;  /* 0x000000010505d824 */ /* 0x100fe200078e0a12 */
[----:B------:R0:W-:Y:S01]  /*1480*/  STL [R1+0x158], R3 ;  /* 0x0001580301007387 */ /* 0x0001e20000100800 */
[C---:B------:R-:W-:Y:S02]  /*1490*/  VIADD R9, R27.reuse, 0xee ;  /* 0x000000ee1b097836 */ /* 0x040fe40000000000 */
[----:B------:R-:W-:Y:S01]  /*14a0*/  VIADD R4, R27, 0xec ;  /* 0x000000ec1b047836 */ /* 0x000fe20000000000 */
[----:B------:R-:W-:Y:S01]  /*14b0*/  ISETP.GT.U32.AND P5, PT, R18, R5, PT ;  /* 0x000000051200720c */ /* 0x000fe20003fa4070 */
[----:B------:R-:W-:Y:S01]  /*14c0*/  @!P4 IMAD.IADD R14, R14, 0x1, -R18 ;  /* 0x000000010e0ec824 */ /* 0x000fe200078e0a12 */
[----:B------:R-:W-:-:S02]  /*14d0*/  IABS R15, R9 ;  /* 0x00000009000f7213 */ /* 0x000fc40000000000 */
[----:B------:R-:W-:Y:S01]  /*14e0*/  IABS R6, R4 ;  /* 0x0000000400067213 */ /* 0x000fe20000000000 */
[----:B------:R-:W-:Y:S02]  /*14f0*/  @!P1 IMAD.IADD R11, R11, 0x1, -R18 ;  /* 0x000000010b0b9824 */ /* 0x000fe400078e0a12 */
[----:B0-----:R-:W-:Y:S02]  /*1500*/  IMAD.MOV.U32 R3, RZ, RZ, R16 ;  /* 0x000000ffff037224 */ /* 0x001fe400078e0010 */
[----:B------:R-:W-:Y:S01]  /*1510*/  IMAD.HI.U32 R16, R10, R15, RZ ;  /* 0x0000000f0a107227 */ /* 0x000fe200078e00ff */
[----:B------:R-:W-:-:S03]  /*1520*/  ISETP.GT.U32.AND P1, PT, R18, R11, PT ;  /* 0x0000000b1200720c */ /* 0x000fc60003f24070 */
[----:B------:R-:W-:Y:S01]  /*1530*/  @!P3 IMAD.MOV R3, RZ, RZ, -R3 ;  /* 0x000000ffff03b224 */ /* 0x000fe200078e0a03 */
[----:B------:R-:W-:Y:S01]  /*1540*/  ISETP.GE.AND P3, PT, R0, RZ, PT ;  /* 0x000000ff0000720c */ /* 0x000fe20003f66270 */
[----:B------:R-:W-:Y:S02]  /*1550*/  IMAD R0, R18, R13, R8 ;  /* 0x0000000d12007224 */ /* 0x000fe400078e0208 */
[----:B------:R-:W-:Y:S01]  /*1560*/  IMAD.HI.U32 R8, R10, R12, RZ ;  /* 0x0000000c0a087227 */ /* 0x000fe200078e00ff */
[----:B------:R0:W-:Y:S02]  /*1570*/  STL [R1+0x15c], R3 ;  /* 0x00015c0301007387 */ /* 0x0001e40000100800 */
[----:B------:R-:W-:Y:S01]  /*1580*/  ISETP.GT.U32.AND P4, PT, R18, R0, PT ;  /* 0x000000001200720c */ /* 0x000fe20003f84070 */
[----:B------:R-:W-:-:S04]  /*1590*/  IMAD.HI.U32 R13, R10, R6, RZ ;  /* 0x000000060a0d7227 */ /* 0x000fc800078e00ff */
[----:B------:R-:W-:Y:S02]  /*15a0*/  IMAD.MOV R8, RZ, RZ, -R8 ;  /* 0x000000ffff087224 */ /* 0x000fe400078e0a08 */
[----:B------:R-:W-:Y:S02]  /*15b0*/  IMAD.MOV R16, RZ, RZ, -R16 ;  /* 0x000000ffff107224 */ /* 0x000fe400078e0a10 */
[----:B0-----:R-:W-:Y:S02]  /*15c0*/  IMAD.MOV.U32 R3, RZ, RZ, R14 ;  /* 0x000000ffff037224 */ /* 0x001fe400078e000e */
[----:B------:R-:W-:Y:S02]  /*15d0*/  IMAD.MOV R13, RZ, RZ, -R13 ;  /* 0x000000ffff0d7224 */ /* 0x000fe400078e0a0d */
[----:B------:R-:W-:Y:S02]  /*15e0*/  @!P0 IMAD.MOV R3, RZ, RZ, -R3 ;  /* 0x000000ffff038224 */ /* 0x000fe400078e0a03 */
[----:B------:R-:W-:-:S02]  /*15f0*/  IMAD R12, R18, R8, R12 ;  /* 0x00000008120c7224 */ /* 0x000fc400078e020c */
[--C-:B------:R-:W-:Y:S01]  /*1600*/  @!P1 IMAD.IADD R11, R11, 0x1, -R18.reuse ;  /* 0x000000010b0b9824 */ /* 0x100fe200078e0a12 */
[----:B------:R0:W-:Y:S01]  /*1610*/  STL [R1+0x164], R3 ;  /* 0x0001640301007387 */ /* 0x0001e20000100800 */
[----:B------:R-:W-:Y:S01]  /*1620*/  VIADD R8, R27, 0xeb ;  /* 0x000000eb1b087836 */ /* 0x000fe20000000000 */
[C---:B------:R-:W-:Y:S01]  /*1630*/  ISETP.GT.U32.AND P1, PT, R18.reuse, R12, PT ;  /* 0x0000000c1200720c */ /* 0x040fe20003f24070 */
[----:B------:R-:W-:Y:S01]  /*1640*/  @!P5 IMAD.IADD R5, R5, 0x1, -R18 ;  /* 0x000000010505d824 */ /* 0x000fe200078e0a12 */
[----:B------:R-:W-:Y:S01]  /*1650*/  ISETP.GE.AND P5, PT, R9, RZ, PT ;  /* 0x000000ff0900720c */ /* 0x000fe20003fa6270 */
[C---:B------:R-:W-:Y:S02]  /*1660*/  IMAD R9, R18.reuse, R16, R15 ;  /* 0x0000001012097224 */ /* 0x040fe400078e020f */
[----:B------:R-:W-:Y:S01]  /*1670*/  IMAD R6, R18, R13, R6 ;  /* 0x0000000d12067224 */ /* 0x000fe200078e0206 */
[----:B------:R-:W-:Y:S01]  /*1680*/  IABS R13, R8 ;  /* 0x00000008000d7213 */ /* 0x000fe20000000000 */
[----:B------:R-:W-:Y:S01]  /*1690*/  @!P4 IMAD.IADD R0, R0, 0x1, -R18 ;  /* 0x000000010000c824 */ /* 0x000fe200078e0a12 */
[----:B------:R-:W-:Y:S01]  /*16a0*/  ISETP.GT.U32.AND P0, PT, R18, R9, PT ;  /* 0x000000091200720c */ /* 0x000fe20003f04070 */
[----:B0-----:R-:W-:-:S02]  /*16b0*/  IMAD.MOV.U32 R3, RZ, RZ, R11 ;  /* 0x000000ffff037224 */ /* 0x001fc400078e000b */
[----:B------:R-:W-:Y:S01]  /*16c0*/  IMAD.MOV.U32 R14, RZ, RZ, R5 ;  /* 0x000000ffff0e7224 */ /* 0x000fe200078e0005 */
[C---:B------:R-:W-:Y:S01]  /*16d0*/  ISETP.GT.U32.AND P4, PT, R18.reuse, R0, PT ;  /* 0x000000001200720c */ /* 0x040fe20003f84070 */
[----:B------:R-:W-:Y:S01]  /*16e0*/  @!P6 IMAD.MOV R3, RZ, RZ, -R3 ;  /* 0x000000ffff03e224 */ /* 0x000fe200078e0a03 */
[----:B------:R-:W-:Y:S01]  /*16f0*/  ISETP.GT.U32.AND P6, PT, R18, R6, PT ;  /* 0x000000061200720c */ /* 0x000fe20003fc4070 */
[----:B------:R-:W-:Y:S02]  /*1700*/  IMAD.MOV.U32 R5, RZ, RZ, R13 ;  /* 0x000000ffff057224 */ /* 0x000fe400078e000d */
[----:B------:R-:W-:Y:S01]  /*1710*/  @!P2 IMAD.MOV R14, RZ, RZ, -R14 ;  /* 0x000000ffff0ea224 */ /* 0x000fe200078e0a0e */
[----:B------:R-:W-:Y:S01]  /*1720*/  ISETP.GE.AND P2, PT, R7, RZ, PT ;  /* 0x000000ff0700720c */ /* 0x000fe20003f46270 */
[----:B------:R-:W-:Y:S02]  /*1730*/  VIADD R7, R27, 0xea ;  /* 0x000000ea1b077836 */ /* 0x000fe40000000000 */
[----:B------:R-:W-:Y:S01]  /*1740*/  IMAD.HI.U32 R11, R10, R5, RZ ;  /* 0x000000050a0b7227 */ /* 0x000fe200078e00ff */
[----:B------:R-:W-:Y:S02]  /*1750*/  STL [R1+0x170], R14 ;  /* 0x0001700e01007387 */ /* 0x000fe40000100800 */
[----:B------:R-:W-:Y:S01]  /*1760*/  IABS R13, R7 ;  /* 0x00000007000d7213 */ /* 0x000fe20000000000 */
[----:B------:R-:W-:Y:S01]  /*1770*/  @!P1 IMAD.IADD R12, R12, 0x1, -R18 ;  /* 0x000000010c0c9824 */ /* 0x000fe200078e0a12 */
[----:B------:R0:W-:Y:S01]  /*1780*/  STL [R1+0x174], R3 ;  /* 0x0001740301007387 */ /* 0x0001e20000100800 */
[----:B------:R-:W-:-:S02]  /*1790*/  IMAD.MOV R11, RZ, RZ, -R11 ;  /* 0x000000ffff0b7224 */ /* 0x000fc400078e0a0b */
[--C-:B------:R-:W-:Y:S01]  /*17a0*/  @!P0 IMAD.IADD R9, R9, 0x1, -R18.reuse ;  /* 0x0000000109098824 */ /* 0x100fe200078e0a12 */
[----:B------:R-:W-:Y:S01]  /*17b0*/  ISETP.GE.AND P0, PT, R8, RZ, PT ;  /* 0x000000ff0800720c */ /* 0x000fe20003f06270 */
[--C-:B------:R-:W-:Y:S01]  /*17c0*/  @!P6 IMAD.IADD R6, R6, 0x1, -R18.reuse ;  /* 0x000000010606e824 */ /* 0x100fe200078e0a12 */
[----:B------:R-:W-:Y:S01]  /*17d0*/  ISETP.GT.U32.AND P6, PT, R18, R12, PT ;  /* 0x0000000c1200720c */ /* 0x000fe20003fc4070 */
[----:B------:R-:W-:Y:S01]  /*17e0*/  @!P4 IMAD.IADD R0, R0, 0x1, -R18 ;  /* 0x000000010000c824 */ /* 0x000fe200078e0a12 */
[C---:B------:R-:W-:Y:S01]  /*17f0*/  ISETP.GT.U32.AND P1, PT, R18.reuse, R9, PT ;  /* 0x000000091200720c */ /* 0x040fe20003f24070 */
[----:B------:R-:W-:Y:S01]  /*1800*/  IMAD R5, R18, R11, R5 ;  /* 0x0000000b12057224 */ /* 0x000fe200078e0205 */
[----:B------:R-:W-:Y:S01]  /*1810*/  ISETP.GE.AND P4, PT, R4, RZ, PT ;  /* 0x000000ff0400720c */ /* 0x000fe20003f86270 */
[----:B------:R-:W-:-:S04]  /*1820*/  IMAD.HI.U32 R11, R10, R13, RZ ;  /* 0x0000000d0a0b7227 */ /* 0x000fc800078e00ff */
[----:B0-----:R-:W-:Y:S02]  /*1830*/  IMAD.MOV.U32 R3, RZ, RZ, R0 ;  /* 0x000000ffff037224 */ /* 0x001fe400078e0000 */
[----:B------:R-:W-:Y:S02]  /*1840*/  IMAD.MOV R11, RZ, RZ, -R11 ;  /* 0x000000ffff0b7224 */ /* 0x000fe400078e0a0b */
[----:B------:R-:W-:Y:S01]  /*1850*/  @!P3 IMAD.MOV R3, RZ, RZ, -R3 ;  /* 0x000000ffff03b224 */ /* 0x000fe200078e0a03 */
[C---:B------:R-:W-:Y:S01]  /*1860*/  ISETP.GT.U32.AND P3, PT, R18.reuse, R6, PT ;  /* 0x000000061200720c */ /* 0x040fe20003f64070 */
[----:B------:R-:W-:Y:S02]  /*1870*/  IMAD R13, R18, R11, R13 ;  /* 0x0000000b120d7224 */ /* 0x000fe400078e020d */
[----:B------:R-:W-:Y:S01]  /*1880*/  @!P6 IMAD.IADD R12, R12, 0x1, -R18 ;  /* 0x000000010c0ce824 */ /* 0x000fe200078e0a12 */
[----:B------:R0:W-:Y:S01]  /*1890*/  STL [R1+0x178], R3 ;  /* 0x0001780301007387 */ /* 0x0001e20000100800 */
[C---:B------:R-:W-:Y:S01]  /*18a0*/  VIADD R8, R27.reuse, 0xe7 ;  /* 0x000000e71b087836 */ /* 0x040fe20000000000 */
[----:B------:R-:W-:Y:S01]  /*18b0*/  ISETP.GT.U32.AND P6, PT, R18, R13, PT ;  /* 0x0000000d1200720c */ /* 0x000fe20003fc4070 */
[----:B------:R-:W-:-:S02]  /*18c0*/  VIADD R4, R27, 0xe9 ;  /* 0x000000e91b047836 */ /* 0x000fc40000000000 */
[--C-:B------:R-:W-:Y:S01]  /*18d0*/  @!P1 IMAD.IADD R9, R9, 0x1, -R18.reuse ;  /* 0x0000000109099824 */ /* 0x100fe200078e0a12 */
[----:B------:R-:W-:Y:S01]  /*18e0*/  ISETP.GT.U32.AND P1, PT, R18, R5, PT ;  /* 0x000000051200720c */ /* 0x000fe20003f24070 */
[----:B------:R-:W-:Y:S01]  /*18f0*/  VIADD R0, R27, 0xe8 ;  /* 0x000000e81b007836 */ /* 0x000fe20000000000 */
[----:B------:R-:W-:Y:S01]  /*1900*/  IABS R15, R8 ;  /* 0x00000008000f7213 */ /* 0x000fe20000000000 */
[----:B------:R-:W-:Y:S01]  /*1910*/  @!P3 IMAD.IADD R6, R6, 0x1, -R18 ;  /* 0x000000010606b824 */ /* 0x000fe200078e0a12 */
[----:B------:R-:W-:Y:S01]  /*1920*/  IABS R14, R4 ;  /* 0x00000004000e7213 */ /* 0x000fe20000000000 */
[----:B0-----:R-:W-:Y:S01]  /*1930*/  IMAD.MOV.U32 R3, RZ, RZ, R9 ;  /* 0x000000ffff037224 */ /* 0x001fe200078e0009 */
[----:B------:R-:W-:Y:S01]  /*1940*/  ISETP.GE.AND P3, PT, R7, RZ, PT ;  /* 0x000000ff0700720c */ /* 0x000fe20003f66270 */
[----:B------:R-:W-:Y:S01]  /*1950*/  IMAD.MOV.U32 R7, RZ, RZ, R15 ;  /* 0x000000ffff077224 */ /* 0x000fe200078e000f */
[----:B------:R-:W-:Y:S01]  /*1960*/  IABS R11, R0 ;  /* 0x00000000000b7213 */ /* 0x000fe20000000000 */
[----:B------:R-:W-:-:S04]  /*1970*/  IMAD.HI.U32 R15, R10, R14, RZ ;  /* 0x0000000e0a0f7227 */ /* 0x000fc800078e00ff */
[----:B------:R-:W-:Y:S02]  /*1980*/  @!P6 IMAD.IADD R13, R13, 0x1, -R18 ;  /* 0x000000010d0de824 */ /* 0x000fe400078e0a12 */
[----:B------:R-:W-:-:S03]  /*1990*/  IMAD.HI.U32 R16, R10, R11, RZ ;  /* 0x0000000b0a107227 */ /* 0x000fc600078e00ff */
[----:B------:R-:W-:Y:S01]  /*19a0*/  ISETP.GT.U32.AND P6, PT, R18, R13, PT ;  /* 0x0000000d1200720c */ /* 0x000fe20003fc4070 */
[----:B------:R-:W-:Y:S02]  /*19b0*/  IMAD.MOV R15, RZ, RZ, -R15 ;  /* 0x000000ffff0f7224 */ /* 0x000fe400078e0a0f */
[----:B------:R-:W-:Y:S01]  /*19c0*/  @!P1 IMAD.IADD R5, R5, 0x1, -R18 ;  /* 0x0000000105059824 */ /* 0x000fe200078e0a12 */
[----:B------:R-:W-:Y:S01]  /*19d0*/  ISETP.GE.AND P1, PT, R4, RZ, PT ;  /* 0x000000ff0400720c */ /* 0x000fe20003f26270 */
[----:B------:R-:W-:Y:S02]  /*19e0*/  @!P5 IMAD.MOV R3, RZ, RZ, -R3 ;  /* 0x000000ffff03d224 */ /* 0x000fe400078e0a03 */
[----:B------:R-:W-:Y:S01]  /*19f0*/  IMAD.HI.U32 R4, R10, R7, RZ ;  /* 0x000000070a047227 */ /* 0x000fe200078e00ff */
[----:B------:R-:W-:Y:S02]  /*1a00*/  ISETP.GT.U32.AND P5, PT, R18, R5, PT ;  /* 0x000000051200720c */ /* 0x000fe40003fa4070 */
[----:B------:R0:W-:Y:S01]  /*1a10*/  STL [R1+0x180], R3 ;  /* 0x0001800301007387 */ /* 0x0001e20000100800 */
[----:B------:R-:W-:-:S02]  /*1a20*/  IMAD.MOV R9, RZ, RZ, -R16 ;  /* 0x000000ffff097224 */ /* 0x000fc400078e0a10 */
[C---:B------:R-:W-:Y:S02]  /*1a30*/  IMAD R14, R18.reuse, R15, R14 ;  /* 0x0000000f120e7224 */ /* 0x040fe400078e020e */
[----:B------:R-:W-:Y:S02]  /*1a40*/  IMAD.MOV R4, RZ, RZ, -R4 ;  /* 0x000000ffff047224 */ /* 0x000fe400078e0a04 */
[C---:B------:R-:W-:Y:S02]  /*1a50*/  IMAD R11, R18.reuse, R9, R11 ;  /* 0x00000009120b7224 */ /* 0x040fe400078e020b */
[----:B------:R-:W-:Y:S01]  /*1a60*/  @!P2 IMAD.MOV R12, RZ, RZ, -R12 ;  /* 0x000000ffff0ca224 */ /* 0x000fe200078e0a0c */
[C---:B------:R-:W-:Y:S01]  /*1a70*/  ISETP.GT.U32.AND P2, PT, R18.reuse, R14, PT ;  /* 0x0000000e1200720c */ /* 0x040fe20003f44070 */
[----:B0-----:R-:W-:Y:S02]  /*1a80*/  IMAD.MOV.U32 R3, RZ, RZ, R6 ;  /* 0x000000ffff037224 */ /* 0x001fe400078e0006 */
[C---:B------:R-:W-:Y:S01]  /*1a90*/  IMAD R7, R18.reuse, R4, R7 ;  /* 0x0000000412077224 */ /* 0x040fe200078e0207 */
[----:B------:R-:W-:Y:S01]  /*1aa0*/  STL [R1+0x184], R12 ;  /* 0x0001840c01007387 */ /* 0x000fe20000100800 */
[----:B------:R-:W-:Y:S01]  /*1ab0*/  @!P4 IMAD.MOV R3, RZ, RZ, -R3 ;  /* 0x000000ffff03c224 */ /* 0x000fe200078e0a03 */
[C---:B------:R-:W-:Y:S01]  /*1ac0*/  ISETP.GT.U32.AND P4, PT, R18.reuse, R11, PT ;  /* 0x0000000b1200720c */ /* 0x040fe20003f84070 */
[--C-:B------:R-:W-:Y:S01]  /*1ad0*/  @!P6 IMAD.IADD R13, R13, 0x1, -R18.reuse ;  /* 0x000000010d0de824 */ /* 0x100fe200078e0a12 */
[----:B------:R-:W-:Y:S01]  /*1ae0*/  ISETP.GT.U32.AND P6, PT, R18, R7, PT ;  /* 0x000000071200720c */ /* 0x000fe20003fc4070 */
[----:B------:R-:W-:Y:S01]  /*1af0*/  VIADD R15, R27, 0xe6 ;  /* 0x000000e61b0f7836 */ /* 0x000fe20000000000 */
[----:B------:R0:W-:Y:S01]  /*1b00*/  STL [R1+0x18c], R3 ;  /* 0x00018c0301007387 */ /* 0x0001e20000100800 */
[--C-:B------:R-:W-:Y:S01]  /*1b10*/  @!P5 IMAD.IADD R5, R5, 0x1, -R18.reuse ;  /* 0x000000010505d824 */ /* 0x100fe200078e0a12 */
[----:B------:R-:W-:Y:S01]  /*1b20*/  ISETP.GE.AND P5, PT, R0, RZ, PT ;  /* 0x000000ff0000720c */ /* 0x000fe20003fa6270 */
[C---:B------:R-:W-:Y:S01]  /*1b30*/  VIADD R0, R27.reuse, 0xe5 ;  /* 0x000000e51b007836 */ /* 0x040fe20000000000 */
[----:B------:R-:W-:Y:S01]  /*1b40*/  IABS R4, R15 ;  /* 0x0000000f00047213 */ /* 0x000fe20000000000 */
[--C-:B------:R-:W-:Y:S01]  /*1b50*/  @!P2 IMAD.IADD R14, R14, 0x1, -R18.reuse ;  /* 0x000000010e0ea824 */ /* 0x100fe200078e0a12 */
[----:B------:R-:W-:Y:S01]  /*1b60*/  ISETP.GE.AND P2, PT, R8, RZ, PT ;  /* 0x000000ff0800720c */ /* 0x000fe20003f46270 */
[----:B------:R-:W-:Y:S01]  /*1b70*/  VIADD R8, R27, 0xe4 ;  /* 0x000000e41b087836 */ /* 0x000fe20000000000 */
[----:B------:R-:W-:Y:S01]  /*1b80*/  IABS R6, R0 ;  /* 0x0000000000067213 */ /* 0x000fe20000000000 */
[----:B------:R-:W-:Y:S01]  /*1b90*/  @!P4 IMAD.IADD R11, R11, 0x1, -R18 ;  /* 0x000000010b0bc824 */ /* 0x000fe200078e0a12 */
[----:B------:R-:W-:Y:S01]  /*1ba0*/  ISETP.GT.U32.AND P4, PT, R18, R14, PT ;  /* 0x0000000e1200720c */ /* 0x000fe20003f84070 */
[----:B------:R-:W-:Y:S01]  /*1bb0*/  IMAD.HI.U32 R9, R10, R4, RZ ;  /* 0x000000040a097227 */ /* 0x000fe200078e00ff */
[----:B------:R-:W-:-:S03]  /*1bc0*/  IABS R17, R8 ;  /* 0x0000000800117213 */ /* 0x000fc60000000000 */
[----:B------:R-:W-:Y:S01]  /*1bd0*/  @!P6 IMAD.IADD R7, R7, 0x1, -R18 ;  /* 0x000000010707e824 */ /* 0x000fe200078e0a12 */
[----:B------:R-:W-:Y:S01]  /*1be0*/  ISETP.GT.U32.AND P6, PT, R18, R11, PT ;  /* 0x0000000b1200720c */ /* 0x000fe20003fc4070 */
[----:B0-----:R-:W-:Y:S02]  /*1bf0*/  IMAD.MOV.U32 R3, RZ, RZ, R5 ;  /* 0x000000ffff037224 */ /* 0x001fe400078e0005 */
[----:B------:R-:W-:Y:S02]  /*1c00*/  IMAD.MOV R9, RZ, RZ, -R9 ;  /* 0x000000ffff097224 */ /* 0x000fe400078e0a09 */
[----:B------:R-:W-:-:S04]  /*1c10*/  IMAD.HI.U32 R5, R10, R6, RZ ;  /* 0x000000060a057227 */ /* 0x000fc800078e00ff */
[----:B------:R-:W-:Y:S02]  /*1c20*/  IMAD R4, R18, R9, R4 ;  /* 0x0000000912047224 */ /* 0x000fe400078e0204 */
[----:B------:R-:W-:Y:S02]  /*1c30*/  IMAD.MOV R5, RZ, RZ, -R5 ;  /* 0x000000ffff057224 */ /* 0x000fe400078e0a05 */
[----:B------:R-:W-:Y:S01]  /*1c40*/  @!P4 IMAD.IADD R14, R14, 0x1, -R18 ;  /* 0x000000010e0ec824 */ /* 0x000fe200078e0a12 */
[C---:B------:R-:W-:Y:S01]  /*1c50*/  ISETP.GT.U32.AND P4, PT, R18.reuse, R4, PT ;  /* 0x000000041200720c */ /* 0x040fe20003f84070 */
[C---:B------:R-:W-:Y:S02]  /*1c60*/  IMAD R6, R18.reuse, R5, R6 ;  /* 0x0000000512067224 */ /* 0x040fe400078e0206 */
[--C-:B------:R-:W-:Y:S02]  /*1c70*/  @!P6 IMAD.IADD R11, R11, 0x1, -R18.reuse ;  /* 0x000000010b0be824 */ /* 0x100fe400078e0a12 */
[----:B------:R-:W-:Y:S01]  /*1c80*/  @!P0 IMAD.MOV R3, RZ, RZ, -R3 ;  /* 0x000000ffff038224 */ /* 0x000fe200078e0a03 */
[C---:B------:R-:W-:Y:S01]  /*1c90*/  ISETP.GT.U32.AND P6, PT, R18.reuse, R6, PT ;  /* 0x000000061200720c */ /* 0x040fe20003fc4070 */
[----:B------:R-:W-:Y:S01]  /*1ca0*/  VIADD R9, R27, 0xe3 ;  /* 0x000000e31b097836 */ /* 0x000fe20000000000 */
[----:B------:R-:W-:Y:S01]  /*1cb0*/  ISETP.GT.U32.AND P0, PT, R18, R7, PT ;  /* 0x000000071200720c */ /* 0x000fe20003f04070 */
[----:B------:R-:W-:Y:S01]  /*1cc0*/  IMAD.HI.U32 R19, R10, R17, RZ ;  /* 0x000000110a137227 */ /* 0x000fe200078e00ff */
[----:B------:R0:W-:Y:S02]  /*1cd0*/  STL [R1+0x198], R3 ;  /* 0x0001980301007387 */ /* 0x0001e40000100800 */
[----:B------:R-:W-:Y:S01]  /*1ce0*/  IABS R5, R9 ;  /* 0x0000000900057213 */ /* 0x000fe20000000000 */
[----:B------:R-:W-:Y:S01]  /*1cf0*/  @!P4 IMAD.IADD R4, R4, 0x1, -R18 ;  /* 0x000000010404c824 */ /* 0x000fe200078e0a12 */
[----:B------:R-:W-:Y:S01]  /*1d00*/  ISETP.GE.AND P4, PT, R0, RZ, PT ;  /* 0x000000ff0000720c */ /* 0x000fe20003f86270 */
[----:B------:R-:W-:-:S02]  /*1d10*/  @!P3 IMAD.MOV R13, RZ, RZ, -R13 ;  /* 0x000000ffff0db224 */ /* 0x000fc400078e0a0d */
[----:B------:R-:W-:Y:S02]  /*1d20*/  IMAD.MOV R19, RZ, RZ, -R19 ;  /* 0x000000ffff137224 */ /* 0x000fe400078e0a13 */
[----:B------:R-:W-:Y:S01]  /*1d30*/  @!P6 IMAD.IADD R6, R6, 0x1, -R18 ;  /* 0x000000010606e824 */ /* 0x000fe200078e0a12 */
[----:B------:R-:W-:Y:S01]  /*1d40*/  ISETP.GT.U32.AND P6, PT, R18, R4, PT ;  /* 0x000000041200720c */ /* 0x000fe20003fc4070 */
[----:B0-----:R-:W-:Y:S01]  /*1d50*/  IMAD.MOV.U32 R3, RZ, RZ, R14 ;  /* 0x000000ffff037224 */ /* 0x001fe200078e000e */
[----:B------:R-:W-:Y:S01]  /*1d60*/  STL [R1+0x19c], R13 ;  /* 0x00019c0d01007387 */ /* 0x000fe20000100800 */
[----:B------:R-:W-:-:S04]  /*1d70*/  IMAD.HI.U32 R16, R10, R5, RZ ;  /* 0x000000050a107227 */ /* 0x000fc800078e00ff */
[----:B------:R-:W-:Y:S01]  /*1d80*/  @!P1 IMAD.MOV R3, RZ, RZ, -R3 ;  /* 0x000000ffff039224 */ /* 0x000fe200078e0a03 */
[C---:B------:R-:W-:Y:S01]  /*1d90*/  ISETP.GT.U32.AND P1, PT, R18.reuse, R6, PT ;  /* 0x000000061200720c */ /* 0x040fe20003f24070 */
[----:B------:R-:W-:Y:S01]  /*1da0*/  @!P0 IMAD.IADD R7, R7, 0x1, -R18 ;  /* 0x0000000107078824 */ /* 0x000fe200078e0a12 */
[----:B------:R-:W-:Y:S01]  /*1db0*/  ISETP.GE.AND P0, PT, R15, RZ, PT ;  /* 0x000000ff0f00720c */ /* 0x000fe20003f06270 */
[C---:B------:R-:W-:Y:S01]  /*1dc0*/  IMAD R0, R18.reuse, R19, R17 ;  /* 0x0000001312007224 */ /* 0x040fe200078e0211 */
[----:B------:R0:W-:Y:S01]  /*1dd0*/  STL [R1+0x1a0], R3 ;  /* 0x0001a00301007387 */ /* 0x0001e20000100800 */
[----:B------:R-:W-:Y:S02]  /*1de0*/  IMAD.MOV R16, RZ, RZ, -R16 ;  /* 0x000000ffff107224 */ /* 0x000fe400078e0a10 */
[----:B------:R-:W-:Y:S01]  /*1df0*/  VIADD R12, R27, 0xe2 ;  /* 0x000000e21b0c7836 */ /* 0x000fe20000000000 */
[----:B------:R-:W-:Y:S01]  /*1e00*/  ISETP.GT.U32.AND P3, PT, R18, R0, PT ;  /* 0x000000001200720c */ /* 0x000fe20003f64070 */
[----:B------:R-:W-:Y:S01]  /*1e10*/  @!P5 IMAD.MOV R11, RZ, RZ, -R11 ;  /* 0x000000ffff0bd224 */ /* 0x000fe200078e0a0b */
[----:B------:R-:W-:Y:S01]  /*1e20*/  ISETP.GE.AND P5, PT, R8, RZ, PT ;  /* 0x000000ff0800720c */ /* 0x000fe20003fa6270 */
[--C-:B------:R-:W-:Y:S01]  /*1e30*/  @!P6 IMAD.IADD R4, R4, 0x1, -R18.reuse ;  /* 0x000000010404e824 */ /* 0x100fe200078e0a12 */
[----:B------:R-:W-:Y:S01]  /*1e40*/  IABS R15, R12 ;  /* 0x0000000c000f7213 */ /* 0x000fe20000000000 */
[----:B------:R-:W-:Y:S01]  /*1e50*/  @!P1 IMAD.IADD R6, R6, 0x1, -R18 ;  /* 0x0000000106069824 */ /* 0x000fe200078e0a12 */
[----:B------:R-:W-:Y:S01]  /*1e60*/  STL [R1+0x1b4], R11 ;  /* 0x0001b40b01007387 */ /* 0x000fe20000100800 */
[----:B0-----:R-:W-:Y:S01]  /*1e70*/  IMAD.MOV.U32 R3, RZ, RZ, R7 ;  /* 0x000000ffff037224 */ /* 0x001fe200078e0007 */
[----:B------:R-:W-:Y:S01]  /*1e80*/  ISETP.GE.AND P1, PT, R12, RZ, PT ;  /* 0x000000ff0c00720c */ /* 0x000fe20003f26270 */
[----:B------:R-:W-:-:S02]  /*1e90*/  IMAD R7, R18, R16, R5 ;  /* 0x0000001012077224 */ /* 0x000fc400078e0205 */
[----:B------:R-:W-:Y:S01]  /*1ea0*/  @!P2 IMAD.MOV R3, RZ, RZ, -R3 ;  /* 0x000000ffff03a224 */ /* 0x000fe200078e0a03 */
[----:B------:R-:W-:Y:S01]  /*1eb0*/  ISETP.GE.AND P2, PT, R9, RZ, PT ;  /* 0x000000ff0900720c */ /* 0x000fe20003f46270 */
[----:B------:R-:W-:Y:S01]  /*1ec0*/  IMAD.HI.U32 R8, R10, R15, RZ ;  /* 0x0000000f0a087227 */ /* 0x000fe200078e00ff */
[----:B------:R-:W-:Y:S02]  /*1ed0*/  ISETP.GT.U32.AND P6, PT, R18, R7, PT ;  /* 0x000000071200720c */ /* 0x000fe40003fc4070 */
[----:B------:R0:W-:Y:S01]  /*1ee0*/  STL [R1+0x1bc], R3 ;  /* 0x0001bc0301007387 */ /* 0x0001e20000100800 */
[----:B------:R-:W-:Y:S02]  /*1ef0*/  VIADD R5, R27, 0xe1 ;  /* 0x000000e11b057836 */ /* 0x000fe40000000000 */
[----:B------:R-:W-:Y:S02]  /*1f00*/  IMAD.MOV R8, RZ, RZ, -R8 ;  /* 0x000000ffff087224 */ /* 0x000fe400078e0a08 */
[----:B------:R-:W-:Y:S01]  /*1f10*/  @!P3 IMAD.IADD R0, R0, 0x1, -R18 ;  /* 0x000000010000b824 */ /* 0x000fe200078e0a12 */
[----:B------:R-:W-:Y:S01]  /*1f20*/  IABS R17, R5 ;  /* 0x0000000500117213 */ /* 0x000fe20000000000 */
[----:B------:R-:W-:Y:S01]  /*1f30*/  IMAD R19, R18, R8, R15 ;  /* 0x0000000812137224 */ /* 0x000fe200078e020f */
[----:B------:R-:W-:Y:S01]  /*1f40*/  ISETP.GE.AND P3, PT, R5, RZ, PT ;  /* 0x000000ff0500720c */ /* 0x000fe20003f66270 */
[----:B------:R-:W-:-:S02]  /*1f50*/  VIADD R9, R27, 0xe0 ;  /* 0x000000e01b097836 */ /* 0x000fc40000000000 */
[----:B0-----:R-:W-:Y:S02]  /*1f60*/  IMAD.MOV.U32 R3, RZ, RZ, R4 ;  /* 0x000000ffff037224 */ /* 0x001fe400078e0004 */
[----:B------:R-:W-:Y:S01]  /*1f70*/  @!P6 IMAD.IADD R7, R7, 0x1, -R18 ;  /* 0x000000010707e824 */ /* 0x000fe200078e0a12 */
[----:B------:R-:W-:Y:S01]  /*1f80*/  ISETP.GT.U32.AND P6, PT, R18, R0, PT ;  /* 0x000000001200720c */ /* 0x000fe20003fc4070 */
[----:B------:R-:W-:Y:S01]  /*1f90*/  @!P0 IMAD.MOV R3, RZ, RZ, -R3 ;  /* 0x000000ffff038224 */ /* 0x000fe200078e0a03 */
[----:B------:R-:W-:Y:S01]  /*1fa0*/  IABS R13, R9 ;  /* 0x00000009000d7213 */ /* 0x000fe20000000000 */
[----:B------:R-:W-:Y:S01]  /*1fb0*/  IMAD.HI.U32 R4, R10, R17, RZ ;  /* 0x000000110a047227 */ /* 0x000fe200078e00ff */
[----:B------:R-:W-:Y:S02]  /*1fc0*/  ISETP.GT.U32.AND P0, PT, R18, R7, PT ;  /* 0x000000071200720c */ /* 0x000fe40003f04070 */
[----:B------:R0:W-:Y:S01]  /*1fd0*/  STL [R1+0x1c4], R3 ;  /* 0x0001c40301007387 */ /* 0x0001e20000100800 */
[----:B------:R-:W-:-:S02]  /*1fe0*/  IMAD.MOV R4, RZ, RZ, -R4 ;  /* 0x000000ffff047224 */ /* 0x000fc400078e0a04 */
[----:B------:R-:W-:Y:S02]  /*1ff0*/  VIADD R8, R27, 0xdf ;  /* 0x000000df1b087836 */ /* 0x000fe40000000000 */
[----:B------:R-:W-:Y:S02]  /*2000*/  IMAD R17, R18, R4, R17 ;  /* 0x0000000412117224 */ /* 0x000fe400078e0211 */
[----:B------:R-:W-:Y:S01]  /*2010*/  @!P6 IMAD.IADD R0, R0, 0x1, -R18 ;  /* 0x000000010000e824 */ /* 0x000fe200078e0a12 */
[----:B------:R-:W-:Y:S01]  /*2020*/  IABS R16, R8 ;  /* 0x0000000800107213 */ /* 0x000fe20000000000 */
[----:B------:R-:W-:Y:S01]  /*2030*/  IMAD.HI.U32 R4, R10, R13, RZ ;  /* 0x0000000d0a047227 */ /* 0x000fe200078e00ff */
[----:B------:R-:W-:-:S03]  /*2040*/  ISETP.GT.U32.AND P6, PT, R18, R17, PT ;  /* 0x000000111200720c */ /* 0x000fc60003fc4070 */
[----:B0-----:R-:W-:Y:S02]  /*2050*/  IMAD.MOV.U32 R3, RZ, RZ, R6 ;  /* 0x000000ffff037224 */ /* 0x001fe400078e0006 */
[----:B------:R-:W-:Y:S01]  /*2060*/  @!P0 IMAD.IADD R7, R7, 0x1, -R18 ;  /* 0x0000000107078824 */ /* 0x000fe200078e0a12 */
[----:B------:R-:W-:Y:S01]  /*2070*/  ISETP.GE.AND P0, PT, R9, RZ, PT ;  /* 0x000000ff0900720c */ /* 0x000fe20003f06270 */
[----:B------:R-:W-:Y:S01]  /*2080*/  @!P4 IMAD.MOV R3, RZ, RZ, -R3 ;  /* 0x000000ffff03c224 */ /* 0x000fe200078e0a03 */
[----:B------:R-:W-:Y:S01]  /*2090*/  ISETP.GT.U32.AND P4, PT, R18, R19, PT ;  /* 0x000000131200720c */ /* 0x000fe20003f84070 */
[----:B------:R-:W-:-:S03]  /*20a0*/  IMAD.HI.U32 R6, R10, R16, RZ ;  /* 0x000000100a067227 */ /* 0x000fc600078e00ff */
[----:B------:R0:W-:Y:S01]  /*20b0*/  STL [R1+0x1c8], R3 ;  /* 0x0001c80301007387 */ /* 0x0001e20000100800 */
[----:B------:R-:W-:Y:S02]  /*20c0*/  IMAD.MOV R9, RZ, RZ, -R4 ;  /* 0x000000ffff097224 */ /* 0x000fe400078e0a04 */
[----:B------:R-:W-:Y:S02]  /*20d0*/  VIADD R5, R27, 0xde ;  /* 0x000000de1b057836 */ /* 0x000fe40000000000 */
[----:B------:R-:W-:Y:S02]  /*20e0*/  IMAD.MOV R6, RZ, RZ, -R6 ;  /* 0x000000ffff067224 */ /* 0x000fe400078e0a06 */
[----:B------:R-:W-:Y:S01]  /*20f0*/  IMAD R13, R18, R9, R13 ;  /* 0x00000009120d7224 */ /* 0x000fe200078e020d */
[----:B------:R-:W-:Y:S01]  /*2100*/  IABS R15, R5 ;  /* 0x00000005000f7213 */ /* 0x000fe20000000000 */
[----:B------:R-:W-:Y:S01]  /*2110*/  @!P4 IMAD.IADD R19, R19, 0x1, -R18 ;  /* 0x000000011313c824 */ /* 0x000fe200078e0a12 */
[----:B------:R-:W-:Y:S01]  /*2120*/  ISETP.GE.AND P4, PT, R8, RZ, PT ;  /* 0x000000ff0800720c */ /* 0x000fe20003f86270 */
[----:B0-----:R-:W-:-:S02]  /*2130*/  IMAD.MOV.U32 R3, RZ, RZ, R0 ;  /* 0x000000ffff037224 */ /* 0x001fc400078e0000 */
[----:B------:R-:W-:Y:S02]  /*2140*/  IMAD.MOV.U32 R0, RZ, RZ, R7 ;  /* 0x000000ffff007224 */ /* 0x000fe400078e0007 */
[----:B------:R-:W-:Y:S01]  /*2150*/  @!P5 IMAD.MOV R3, RZ, RZ, -R3 ;  /* 0x000000ffff03d224 */ /* 0x000fe200078e0a03 */
[C---:B------:R-:W-:Y:S01]  /*2160*/  ISETP.GT.U32.AND P5, PT, R18.reuse, R19, PT ;  /* 0x000000131200720c */ /* 0x040fe20003fa4070 */
[----:B------:R-:W-:Y:S02]  /*2170*/  @!P6 IMAD.IADD R17, R17, 0x1, -R18 ;  /* 0x000000011111e824 */ /* 0x000fe400078e0a12 */
[C---:B------:R-:W-:Y:S01]  /*2180*/  IMAD R16, R18.reuse, R6, R16 ;  /* 0x0000000612107224 */ /* 0x040fe200078e0210 */
[----:B------:R-:W-:Y:S01]  /*2190*/  STL [R1+0x1e0], R3 ;  /* 0x0001e00301007387 */ /* 0x000fe20000100800 */
[----:B------:R-:W-:Y:S01]  /*21a0*/  @!P2 IMAD.MOV R0, RZ, RZ, -R0 ;  /* 0x000000ffff00a224 */ /* 0x000fe200078e0a00 */
[----:B------:R-:W-:Y:S01]  /*21b0*/  ISETP.GT.U32.AND P2, PT, R18, R13, PT ;  /* 0x0000000d1200720c */ /* 0x000fe20003f44070 */
[----:B------:R-:W-:Y:S01]  /*21c0*/  IMAD.HI.U32 R4, R10, R15, RZ ;  /* 0x0000000f0a047227 */ /* 0x000fe200078e00ff */
[----:B------:R-:W-:-:S02]  /*21d0*/  ISETP.GT.U32.AND P6, PT, R18, R17, PT ;  /* 0x000000111200720c */ /* 0x000fc40003fc4070 */
[----:B------:R0:W-:Y:S01]  /*21e0*/  STL [R1+0x1ec], R0 ;  /* 0x0001ec0001007387 */ /* 0x0001e20000100800 */
[----:B------:R-:W-:Y:S02]  /*21f0*/  IMAD.MOV R4, RZ, RZ, -R4 ;  /* 0x000000ffff047224 */ /* 0x000fe400078e0a04 */
[--C-:B------:R-:W-:Y:S01]  /*2200*/  @!P5 IMAD.IADD R19, R19, 0x1, -R18.reuse ;  /* 0x000000011313d824 */ /* 0x100fe200078e0a12 */
[C---:B------:R-:W-:Y:S01]  /*2210*/  ISETP.GT.U32.AND P5, PT, R18.reuse, R16, PT ;  /* 0x000000101200720c */ /* 0x040fe20003fa4070 */
[----:B------:R-:W-:Y:S02]  /*2220*/  VIADD R8, R27, 0xdd ;  /* 0x000000dd1b087836 */ /* 0x000fe40000000000 */
[C---:B------:R-:W-:Y:S02]  /*2230*/  IMAD R15, R18.reuse, R4, R15 ;  /* 0x00000004120f7224 */ /* 0x040fe400078e020f */
[--C-:B------:R-:W-:Y:S01]  /*2240*/  @!P2 IMAD.IADD R13, R13, 0x1, -R18.reuse ;  /* 0x000000010d0da824 */ /* 0x100fe200078e0a12 */
[----:B------:R-:W-:Y:S01]  /*2250*/  IABS R11, R8 ;  /* 0x00000008000b7213 */ /* 0x000fe20000000000 */
[----:B------:R-:W-:Y:S01]  /*2260*/  @!P6 IMAD.IADD R17, R17, 0x1, -R18 ;  /* 0x000000011111e824 */ /* 0x000fe200078e0a12 */
[----:B------:R-:W-:Y:S01]  /*2270*/  ISETP.GT.U32.AND P6, PT, R18, R15, PT ;  /* 0x0000000f1200720c */ /* 0x000fe20003fc4070 */
[----:B------:R-:W-:Y:S01]  /*2280*/  VIADD R4, R27, 0xdc ;  /* 0x000000dc1b047836 */ /* 0x000fe20000000000 */
[----:B------:R-:W-:Y:S01]  /*2290*/  ISETP.GE.AND P2, PT, R5, RZ, PT ;  /* 0x000000ff0500720c */ /* 0x000fe20003f46270 */
[----:B------:R-:W-:-:S03]  /*22a0*/  IMAD.HI.U32 R14, R10, R11, RZ ;  /* 0x0000000b0a0e7227 */ /* 0x000fc600078e00ff */
[----:B0-----:R-:W-:Y:S01]  /*22b0*/  IABS R0, R4 ;  /* 0x0000000400007213 */ /* 0x001fe20000000000 */
[----:B------:R-:W-:Y:S01]  /*22c0*/  @!P5 IMAD.IADD R16, R16, 0x1, -R18 ;  /* 0x000000011010d824 */ /* 0x000fe200078e0a12 */
[C---:B------:R-:W-:Y:S01]  /*22d0*/  ISETP.GT.U32.AND P5, PT, R18.reuse, R13, PT ;  /* 0x0000000d1200720c */ /* 0x040fe20003fa4070 */
[----:B------:R-:W-:Y:S02]  /*22e0*/  IMAD.MOV R14, RZ, RZ, -R14 ;  /* 0x000000ffff0e7224 */ /* 0x000fe400078e0a0e */
[----:B------:R-:W-:Y:S02]  /*22f0*/  VIADD R12, R27, 0xda ;  /* 0x000000da1b0c7836 */ /* 0x000fe40000000000 */
[C---:B------:R-:W-:Y:S02]  /*2300*/  IMAD R11, R18.reuse, R14, R11 ;  /* 0x0000000e120b7224 */ /* 0x040fe400078e020b */
[----:B------:R-:W-:Y:S01]  /*2310*/  @!P6 IMAD.IADD R15, R15, 0x1, -R18 ;  /* 0x000000010f0fe824 */ /* 0x000fe200078e0a12 */
[----:B------:R-:W-:Y:S01]  /*2320*/  ISETP.GT.U32.AND P6, PT, R18, R16, PT ;  /* 0x000000101200720c */ /* 0x000fe20003fc4070 */
[----:B------:R-:W-:Y:S01]  /*2330*/  IMAD.HI.U32 R5, R10, R0, RZ ;  /* 0x000000000a057227 */ /* 0x000fe200078e00ff */
[----:B------:R-:W-:-:S03]  /*2340*/  IABS R6, R12 ;  /* 0x0000000c00067213 */ /* 0x000fc60000000000 */
[----:B------:R-:W-:Y:S01]  /*2350*/  @!P5 IMAD.IADD R13, R13, 0x1, -R18 ;  /* 0x000000010d0dd824 */ /* 0x000fe200078e0a12 */
[C---:B------:R-:W-:Y:S01]  /*2360*/  ISETP.GT.U32.AND P5, PT, R18.reuse, R11, PT ;  /* 0x0000000b1200720c */ /* 0x040fe20003fa4070 */
[----:B------:R-:W-:Y:S02]  /*2370*/  IMAD.MOV.U32 R20, RZ, RZ, R19 ;  /* 0x000000ffff147224 */ /* 0x000fe400078e0013 */
[----:B------:R-:W-:Y:S02]  /*2380*/  IMAD.MOV R5, RZ, RZ, -R5 ;  /* 0x000000ffff057224 */ /* 0x000fe400078e0a05 */
[----:B------:R-:W-:Y:S02]  /*2390*/  IMAD.MOV.U32 R3, RZ, RZ, R17 ;  /* 0x000000ffff037224 */ /* 0x000fe400078e0011 */
[----:B------:R-:W-:Y:S01]  /*23a0*/  @!P1 IMAD.MOV R20, RZ, RZ, -R20 ;  /* 0x000000ffff149224 */ /* 0x000fe200078e0a14 */
[----:B------:R-:W-:Y:S01]  /*23b0*/  ISETP.GT.U32.AND P1, PT, R18, R15, PT ;  /* 0x0000000f1200720c */ /* 0x000fe20003f24070 */
[----:B------:R-:W-:Y:S01]  /*23c0*/  @!P3 IMAD.MOV R3, RZ, RZ, -R3 ;  /* 0x000000ffff03b224 */ /* 0x000fe200078e0a03 */
[----:B------:R-:W-:Y:S01]  /*23d0*/  ISETP.GE.AND P3, PT, R8, RZ, PT ;  /* 0x000000ff0800720c */ /* 0x000fe20003f66270 */
[----:B------:R-:W-:Y:S01]  /*23e0*/  IMAD R0, R18, R5, R0 ;  /* 0x0000000512007224 */ /* 0x000fe200078e0200 */
[----:B------:R-:W-:Y:S01]  /*23f0*/  STL [R1+0x1f0], R20 ;  /* 0x0001f01401007387 */ /* 0x000fe20000100800 */
[----:B------:R-:W-:-:S03]  /*2400*/  IMAD.HI.U32 R8, R10, R6, RZ ;  /* 0x000000060a087227 */ /* 0x000fc600078e00ff */
[----:B------:R0:W-:Y:S01]  /*2410*/  STL [R1+0x1f8], R3 ;  /* 0x0001f80301007387 */ /* 0x0001e20000100800 */
[----:B------:R-:W-:Y:S01]  /*2420*/  @!P6 IMAD.IADD R16, R16, 0x1, -R18 ;  /* 0x000000011010e824 */ /* 0x000fe200078e0a12 */
[C---:B------:R-:W-:Y:S01]  /*2430*/  ISETP.GT.U32.AND P6, PT, R18.reuse, R0, PT ;  /* 0x000000001200720c */ /* 0x040fe20003fc4070 */
[----:B------:R-:W-:Y:S02]  /*2440*/  VIADD R9, R27, 0xdb ;  /* 0x000000db1b097836 */ /* 0x000fe40000000000 */
[----:B------:R-:W-:Y:S02]  /*2450*/  IMAD.MOV R8, RZ, RZ, -R8 ;  /* 0x000000ffff087224 */ /* 0x000fe400078e0a08 */
[----:B------:R-:W-:Y:S01]  /*2460*/  @!P5 IMAD.IADD R11, R11, 0x1, -R18 ;  /* 0x000000010b0bd824 */ /* 0x000fe200078e0a12 */
[----:B------:R-:W-:Y:S01]  /*2470*/  IABS R7, R9 ;  /* 0x0000000900077213 */ /* 0x000fe20000000000 */
[----:B------:R-:W-:Y:S02]  /*2480*/  IMAD R6, R18, R8, R6 ;  /* 0x0000000812067224 */ /* 0x000fe400078e0206 */
[----:B0-----:R-:W-:-:S02]  /*2490*/  IMAD.MOV.U32 R3, RZ, RZ, R13 ;  /* 0x000000ffff037224 */ /* 0x001fc400078e000d */
[----:B------:R-:W-:Y:S02]  /*24a0*/  VIADD R5, R27, 0xd9 ;  /* 0x000000d91b057836 */ /* 0x000fe40000000000 */
[----:B------:R-:W-:Y:S01]  /*24b0*/  @!P0 IMAD.MOV R3, RZ, RZ, -R3 ;  /* 0x000000ffff038224 */ /* 0x000fe200078e0a03 */
[----:B------:R-:W-:Y:S01]  /*24c0*/  ISETP.GT.U32.AND P0, PT, R18, R11, PT ;  /* 0x0000000b1200720c */ /* 0x000fe20003f04070 */
[----:B------:R-:W-:Y:S01]  /*24d0*/  @!P1 IMAD.IADD R15, R15, 0x1, -R18 ;  /* 0x000000010f0f9824 */ /* 0x000fe200078e0a12 */
[----:B------:R-:W-:Y:S01]  /*24e0*/  ISETP.GE.AND P1, PT, R4, RZ, PT ;  /* 0x000000ff0400720c */ /* 0x000fe20003f26270 */
[----:B------:R-:W-:Y:S01]  /*24f0*/  @!P4 IMAD.MOV R16, RZ, RZ, -R16 ;  /* 0x000000ffff10c224 */ /* 0x000fe200078e0a10 */
[----:B------:R-:W-:Y:S01]  /*2500*/  ISETP.GT.U32.AND P4, PT, R18, R6, PT ;  /* 0x000000061200720c */ /* 0x000fe20003f84070 */
[----:B------:R-:W-:Y:S01]  /*2510*/  IMAD.HI.U32 R14, R10, R7, RZ ;  /* 0x000000070a0e7227 */ /* 0x000fe200078e00ff */
[----:B------:R0:W-:Y:S01]  /*2520*/  STL [R1+0x204], R3 ;  /* 0x0002040301007387 */ /* 0x0001e20000100800 */
[----:B------:R-:W-:-:S02]  /*2530*/  IABS R4, R5 ;  /* 0x0000000500047213 */ /* 0x000fc40000000000 */
[----:B------:R-:W-:Y:S01]  /*2540*/  @!P6 IMAD.IADD R0, R0, 0x1, -R18 ;  /* 0x000000010000e824 */ /* 0x000fe200078e0a12 */
[----:B------:R-:W-:Y:S01]  /*2550*/  STL [R1+0x20c], R16 ;  /* 0x00020c1001007387 */ /* 0x000fe20000100800 */
[----:B------:R-:W-:Y:S02]  /*2560*/  IMAD.MOV R14, RZ, RZ, -R14 ;  /* 0x000000ffff0e7224 */ /* 0x000fe400078e0a0e */
[----:B------:R-:W-:Y:S01]  /*2570*/  VIADD R8, R27, 0xd8 ;  /* 0x000000d81b087836 */ /* 0x000fe20000000000 */
[C---:B------:R-:W-:Y:S01]  /*2580*/  ISETP.GT.U32.AND P6, PT, R18.reuse, R0, PT ;  /* 0x000000001200720c */ /* 0x040fe20003fc4070 */
[----:B------:R-:W-:Y:S02]  /*2590*/  IMAD R7, R18, R14, R7 ;  /* 0x0000000e12077224 */ /* 0x000fe400078e0207 */
[----:B0-----:R-:W-:Y:S01]  /*25a0*/  IMAD.MOV.U32 R3, RZ, RZ, R15 ;  /* 0x000000ffff037224 */ /* 0x001fe200078e000f */
[----:B------:R-:W-:Y:S01]  /*25b0*/  IABS R14, R8 ;  /* 0x00000008000e7213 */ /* 0x000fe20000000000 */
[----:B------:R-:W-:Y:S01]  /*25c0*/  IMAD.HI.U32 R13, R10, R4, RZ ;  /* 0x000000040a0d7227 */ /* 0x000fe200078e00ff */
[----:B------:R-:W-:-:S03]  /*25d0*/  ISETP.GT.U32.AND P5, PT, R18, R7, PT ;  /* 0x000000071200720c */ /* 0x000fc60003fa4070 */
[----:B------:R-:W-:Y:S01]  /*25e0*/  @!P2 IMAD.MOV R3, RZ, RZ, -R3 ;  /* 0x000000ffff03a224 */ /* 0x000fe200078e0a03 */
[----:B------:R-:W-:Y:S01]  /*25f0*/  ISETP.GE.AND P2, PT, R9, RZ, PT ;  /* 0x000000ff0900720c */ /* 0x000fe20003f46270 */
[--C-:B------:R-:W-:Y:S01]  /*2600*/  @!P0 IMAD.IADD R11, R11, 0x1, -R18.reuse ;  /* 0x000000010b0b8824 */ /* 0x100fe200078e0a12 */
[----:B------:R-:W-:Y:S01]  /*2610*/  ISETP.GE.AND P0, PT, R12, RZ, PT ;  /* 0x000000ff0c00720c */ /* 0x000fe20003f06270 */
[----:B------:R-:W-:Y:S01]  /*2620*/  IMAD.MOV R13, RZ, RZ, -R13 ;  /* 0x000000ffff0d7224 */ /* 0x000fe200078e0a0d */
[----:B------:R0:W-:Y:S01]  /*2630*/  STL [R1+0x21c], R3 ;  /* 0x00021c0301007387 */ /* 0x0001e20000100800 */
[----:B------:R-:W-:Y:S01]  /*2640*/  @!P4 IMAD.IADD R6, R6, 0x1, -R18 ;  /* 0x000000010606c824 */ /* 0x000fe200078e0a12 */
[----:B------:R-:W-:Y:S01]  /*2650*/  ISETP.GE.AND P4, PT, R5, RZ, PT ;  /* 0x000000ff0500720c */ /* 0x000fe20003f86270 */
[----:B------:R-:W-:Y:S02]  /*2660*/  IMAD.MOV.U32 R9, RZ, RZ, R14 ;  /* 0x000000ffff097224 */ /* 0x000fe400078e000e */
[----:B------:R-:W-:-:S02]  /*2670*/  IMAD R4, R18, R13, R4 ;  /* 0x0000000d12047224 */ /* 0x000fc400078e0204 */
[----:B------:R-:W-:-:S04]  /*2680*/  IMAD.HI.U32 R12, R10, R9, RZ ;  /* 0x000000090a0c7227 */ /* 0x000fc800078e00ff */
[----:B0-----:R-:W-:Y:S02]  /*2690*/  IMAD.MOV.U32 R3, RZ, RZ, R11 ;  /* 0x000000ffff037224 */ /* 0x001fe400078e000b */
[----:B------:R-:W-:Y:S01]  /*26a0*/  @!P6 IMAD.IADD R0, R0, 0x1, -R18 ;  /* 0x000000010000e824 */ /* 0x000fe200078e0a12 */
[C---:B------:R-:W-:Y:S01]  /*26b0*/  ISETP.GT.U32.AND P6, PT, R18.reuse, R4, PT ;  /* 0x000000041200720c */ /* 0x040fe20003fc4070 */
[----:B------:R-:W-:Y:S01]  /*26c0*/  @!P3 IMAD.MOV R3, RZ, RZ, -R3 ;  /* 0x000000ffff03b224 */ /* 0x000fe200078e0a03 */
[C---:B------:R-:W-:Y:S01]  /*26d0*/  ISETP.GT.U32.AND P3, PT, R18.reuse, R6, PT ;  /* 0x000000061200720c */ /* 0x040fe20003f64070 */
[----:B------:R-:W-:Y:S02]  /*26e0*/  IMAD.MOV R12, RZ, RZ, -R12 ;  /* 0x000000ffff0c7224 */ /* 0x000fe400078e0a0c */
[----:B------:R-:W-:Y:S01]  /*26f0*/  @!P5 IMAD.IADD R7, R7, 0x1, -R18 ;  /* 0x000000010707d824 */ /* 0x000fe200078e0a12 */
[----:B------:R0:W-:Y:S01]  /*2700*/  STL [R1+0x224], R3 ;  /* 0x0002240301007387 */ /* 0x0001e20000100800 */
[----:B------:R-:W-:-:S02]  /*2710*/  IMAD R5, R18, R12, R9 ;  /* 0x0000000c12057224 */ /* 0x000fc400078e0209 */
[C---:B------:R-:W-:Y:S01]  /*2720*/  VIADD R14, R27.reuse, 0xd7 ;  /* 0x000000d71b0e7836 */ /* 0x040fe20000000000 */
[----:B------:R-:W-:Y:S01]  /*2730*/  ISETP.GT.U32.AND P5, PT, R18, R7, PT ;  /* 0x000000071200720c */ /* 0x000fe20003fa4070 */
[C---:B------:R-:W-:Y:S02]  /*2740*/  VIADD R11, R27.reuse, 0xd6 ;  /* 0x000000d61b0b7836 */ /* 0x040fe40000000000 */
[--C-:B------:R-:W-:Y:S02]  /*2750*/  @!P6 IMAD.IADD R4, R4, 0x1, -R18.reuse ;  /* 0x000000010404e824 */ /* 0x100fe400078e0a12 */
[----:B------:R-:W-:Y:S01]  /*2760*/  @!P3 IMAD.IADD R6, R6, 0x1, -R18 ;  /* 0x000000010606b824 */ /* 0x000fe200078e0a12 */
[C---:B------:R-:W-:Y:S01]  /*2770*/  ISETP.GT.U32.AND P3, PT, R18.reuse, R5, PT ;  /* 0x000000051200720c */ /* 0x040fe20003f64070 */
[----:B0-----:R-:W-:Y:S01]  /*2780*/  IMAD.MOV.U32 R3, RZ, RZ, R0 ;  /* 0x000000ffff037224 */ /* 0x001fe200078e0000 */
[----:B------:R-:W-:Y:S01]  /*2790*/  ISETP.GT.U32.AND P6, PT, R18, R4, PT ;  /* 0x000000041200720c */ /* 0x000fe20003fc4070 */
[----:B------:R-:W-:-:S02]  /*27a0*/  VIADD R0, R27, 0xd5 ;  /* 0x000000d51b007836 */ /* 0x000fc40000000000 */
[----:B------:R-:W-:Y:S01]  /*27b0*/  @!P1 IMAD.MOV R3, RZ, RZ, -R3 ;  /* 0x000000ffff039224 */ /* 0x000fe200078e0a03 */
[----:B------:R-:W-:Y:S01]  /*27c0*/  ISETP.GE.AND P1, PT, R14, RZ, PT ;  /* 0x000000ff0e00720c */ /* 0x000fe20003f26270 */
[--C-:B------:R-:W-:Y:S01]  /*27d0*/  @!P5 IMAD.IADD R7, R7, 0x1, -R18.reuse ;  /* 0x000000010707d824 */ /* 0x100fe200078e0a12 */
[----:B------:R-:W-:Y:S01]  /*27e0*/  IABS R14, R14 ;  /* 0x0000000e000e7213 */ /* 0x000fe20000000000 */
[----:B------:R-:W-:Y:S01]  /*27f0*/  VIADD R9, R27, 0xd4 ;  /* 0x000000d41b097836 */ /* 0x000fe20000000000 */
[----:B------:R0:W-:Y:S01]  /*2800*/  STL [R1+0x22c], R3 ;  /* 0x00022c0301007387 */ /* 0x0001e20000100800 */
[----:B------:R-:W-:Y:S01]  /*2810*/  ISETP.GE.AND P5, PT, R8, RZ, PT ;  /* 0x000000ff0800720c */ /* 0x000fe20003fa6270 */
[----:B------:R-:W-:Y:S01]  /*2820*/  @!P2 IMAD.MOV R7, RZ, RZ, -R7 ;  /* 0x000000ffff07a224 */ /* 0x000fe200078e0a07 */
[----:B------:R-:W-:Y:S01]  /*2830*/  ISETP.GE.AND P2, PT, R11, RZ, PT ;  /* 0x000000ff0b00720c */ /* 0x000fe20003f46270 */
[----:B------:R-:W-:Y:S01]  /*2840*/  @!P3 IMAD.IADD R5, R5, 0x1, -R18 ;  /* 0x000000010505b824 */ /* 0x000fe200078e0a12 */
[----:B------:R-:W-:Y:S01]  /*2850*/  IABS R11, R11 ;  /* 0x0000000b000b7213 */ /* 0x000fe20000000000 */
[----:B------:R-:W-:Y:S01]  /*2860*/  IMAD.HI.U32 R8, R10, R14, RZ ;  /* 0x0000000e0a087227 */ /* 0x000fe200078e00ff */
[----:B------:R1:W-:Y:S02]  /*2870*/  STL [R1+0x24c], R7 ;  /* 0x00024c0701007387 */ /* 0x0003e40000100800 */
[----:B------:R-:W-:Y:S01]  /*2880*/  ISETP.GT.U32.AND P3, PT, R18, R5, PT ;  /* 0x000000051200720c */ /* 0x000fe20003f64070 */
[----:B0-----:R-:W-:-:S02]  /*2890*/  IMAD.MOV.U32 R3, RZ, RZ, R6 ;  /* 0x000000ffff037224 */ /* 0x001fc400078e0006 */
[----:B------:R-:W-:Y:S01]  /*28a0*/  @!P6 IMAD.IADD R4, R4, 0x1, -R18 ;  /* 0x000000010404e824 */ /* 0x000fe200078e0a12 */
[----:B------:R-:W-:Y:S01]  /*28b0*/  ISETP.GE.AND P6, PT, R9, RZ, PT ;  /* 0x000000ff0900720c */ /* 0x000fe20003fc6270 */
[----:B------:R-:W-:Y:S01]  /*28c0*/  @!P0 IMAD.MOV R3, RZ, RZ, -R3 ;  /* 0x000000ffff038224 */ /* 0x000fe200078e0a03 */
[----:B------:R-:W-:Y:S01]  /*28d0*/  ISETP.GE.AND P0, PT, R0, RZ, PT ;  /* 0x000000ff0000720c */ /* 0x000fe20003f06270 */
[----:B------:R-:W-:Y:S01]  /*28e0*/  IMAD.MOV R8, RZ, RZ, -R8 ;  /* 0x000000ffff087224 */ /* 0x000fe200078e0a08 */
[----:B------:R-:W-:Y:S01]  /*28f0*/  IABS R0, R0 ;  /* 0x0000000000007213 */ /* 0x000fe20000000000 */
[C---:B-1----:R-:W-:Y:S01]  /*2900*/  IMAD.HI.U32 R7, R10.reuse, R11, RZ ;  /* 0x0000000b0a077227 */ /* 0x042fe200078e00ff */
[----:B------:R0:W-:Y:S01]  /*2910*/  STL [R1+0x250], R3 ;  /* 0x0002500301007387 */ /* 0x0001e20000100800 */
[----:B------:R-:W-:Y:S02]  /*2920*/  IABS R9, R9 ;  /* 0x0000000900097213 */ /* 0x000fe40000000000 */
[----:B------:R-:W-:-:S04]  /*2930*/  IMAD.HI.U32 R6, R10, R0, RZ ;  /* 0x000000000a067227 */ /* 0x000fc800078e00ff */
[C---:B------:R-:W-:Y:S02]  /*2940*/  IMAD R14, R18.reuse, R8, R14 ;  /* 0x00000008120e7224 */ /* 0x040fe400078e020e */
[----:B------:R-:W-:Y:S02]  /*2950*/  IMAD.MOV R6, RZ, RZ, -R6 ;  /* 0x000000ffff067224 */ /* 0x000fe400078e0a06 */
[----:B0-----:R-:W-:Y:S02]  /*2960*/  IMAD.MOV.U32 R3, RZ, RZ, R4 ;  /* 0x000000ffff037224 */ /* 0x001fe400078e0004 */
[----:B------:R-:W-:Y:S02]  /*2970*/  @!P3 IMAD.IADD R5, R5, 0x1, -R18 ;  /* 0x000000010505b824 */ /* 0x000fe400078e0a12 */
[----:B------:R-:W-:Y:S01]  /*2980*/  @!P4 IMAD.MOV R3, RZ, RZ, -R3 ;  /* 0x000000ffff03c224 */ /* 0x000fe200078e0a03 */
[C---:B------:R-:W-:Y:S01]  /*2990*/  ISETP.GT.U32.AND P4, PT, R18.reuse, R14, PT ;  /* 0x0000000e1200720c */ /* 0x040fe20003f84070 */
[----:B------:R-:W-:-:S02]  /*29a0*/  IMAD R0, R18, R6, R0 ;  /* 0x0000000612007224 */ /* 0x000fc400078e0200 */
[----:B------:R-:W-:Y:S01]  /*29b0*/  IMAD.MOV R7, RZ, RZ, -R7 ;  /* 0x000000ffff077224 */ /* 0x000fe200078e0a07 */
[----:B------:R0:W-:Y:S01]  /*29c0*/  STL [R1+0x25c], R3 ;  /* 0x00025c0301007387 */ /* 0x0001e20000100800 */
[----:B------:R-:W-:Y:S02]  /*29d0*/  VIADD R13, R27, 0xd2 ;  /* 0x000000d21b0d7836 */ /* 0x000fe40000000000 */
[----:B------:R-:W-:Y:S02]  /*29e0*/  IMAD R11, R18, R7, R11 ;  /* 0x00000007120b7224 */ /* 0x000fe400078e020b */
[----:B------:R-:W-:Y:S01]  /*29f0*/  IMAD.HI.U32 R4, R10, R9, RZ ;  /* 0x000000090a047227 */ /* 0x000fe200078e00ff */
[----:B------:R-:W-:Y:S02]  /*2a00*/  IABS R16, R13 ;  /* 0x0000000d00107213 */ /* 0x000fe40000000000 */
[----:B------:R-:W-:Y:S01]  /*2a10*/  ISETP.GT.U32.AND P3, PT, R18, R11, PT ;  /* 0x0000000b1200720c */ /* 0x000fe20003f64070 */
[----:B------:R-:W-:-:S02]  /*2a20*/  @!P4 IMAD.IADD R14, R14, 0x1, -R18 ;  /* 0x000000010e0ec824 */ /* 0x000fc400078e0a12 */
[----:B0-----:R-:W-:Y:S02]  /*2a30*/  IMAD.MOV.U32 R3, RZ, RZ, R5 ;  /* 0x000000ffff037224 */ /* 0x001fe400078e0005 */
[----:B------:R-:W-:Y:S01]  /*2a40*/  IMAD.MOV R4, RZ, RZ, -R4 ;  /* 0x000000ffff047224 */ /* 0x000fe200078e0a04 */
[C---:B------:R-:W-:Y:S01]  /*2a50*/  ISETP.GT.U32.AND P4, PT, R18.reuse, R14, PT ;  /* 0x0000000e1200720c */ /* 0x040fe20003f84070 */
[----:B------:R-:W-:Y:S01]  /*2a60*/  @!P5 IMAD.MOV R3, RZ, RZ, -R3 ;  /* 0x000000ffff03d224 */ /* 0x000fe200078e0a03 */
[C---:B------:R-:W-:Y:S01]  /*2a70*/  ISETP.GT.U32.AND P5, PT, R18.reuse, R0, PT ;  /* 0x000000001200720c */ /* 0x040fe20003fa4070 */
[----:B------:R-:W-:Y:S02]  /*2a80*/  VIADD R19, R27, 0xd3 ;  /* 0x000000d31b137836 */ /* 0x000fe40000000000 */
[----:B------:R-:W-:Y:S01]  /*2a90*/  IMAD R9, R18, R4, R9 ;  /* 0x0000000412097224 */ /* 0x000fe200078e0209 */
[----:B------:R0:W-:Y:S01]  /*2aa0*/  STL [R1+0x264], R3 ;  /* 0x0002640301007387 */ /* 0x0001e20000100800 */
[----:B------:R-:W-:Y:S01]  /*2ab0*/  IMAD.HI.U32 R7, R10, R16, RZ ;  /* 0x000000100a077227 */ /* 0x000fe200078e00ff */
[----:B------:R-:W-:-:S03]  /*2ac0*/  IABS R6, R19 ;  /* 0x0000001300067213 */ /* 0x000fc60000000000 */
[--C-:B------:R-:W-:Y:S02]  /*2ad0*/  @!P3 IMAD.IADD R11, R11, 0x1, -R18.reuse ;  /* 0x000000010b0bb824 */ /* 0x100fe400078e0a12 */
[----:B------:R-:W-:Y:S02]  /*2ae0*/  IMAD.MOV R7, RZ, RZ, -R7 ;  /* 0x000000ffff077224 */ /* 0x000fe400078e0a07 */
[--C-:B------:R-:W-:Y:S01]  /*2af0*/  @!P5 IMAD.IADD R0, R0, 0x1, -R18.reuse ;  /* 0x000000010000d824 */ /* 0x100fe200078e0a12 */
[----:B------:R-:W-:Y:S01]  /*2b00*/  ISETP.GT.U32.AND P3, PT, R18, R11, PT ;  /* 0x0000000b1200720c */ /* 0x000fe20003f64070 */
[----:B------:R-:W-:Y:S01]  /*2b10*/  @!P4 IMAD.IADD R14, R14, 0x1, -R18 ;  /* 0x000000010e0ec824 */ /* 0x000fe200078e0a12 */
[----:B------:R-:W-:Y:S01]  /*2b20*/  ISETP.GT.U32.AND P4, PT, R18, R9, PT ;  /* 0x000000091200720c */ /* 0x000fe20003f84070 */
[----:B------:R-:W-:Y:S01]  /*2b30*/  IMAD.HI.U32 R12, R10, R6, RZ ;  /* 0x000000060a0c7227 */ /* 0x000fe200078e00ff */
[----:B------:R-:W-:-:S03]  /*2b40*/  ISETP.GT.U32.AND P5, PT, R18, R0, PT ;  /* 0x000000001200720c */ /* 0x000fc60003fa4070 */
[C---:B------:R-:W-:Y:S02]  /*2b50*/  IMAD R16, R18.reuse, R7, R16 ;  /* 0x0000000712107224 */ /* 0x040fe400078e0210 */
[----:B------:R-:W-:Y:S02]  /*2b60*/  IMAD.MOV R12, RZ, RZ, -R12 ;  /* 0x000000ffff0c7224 */ /* 0x000fe400078e0a0c */
[----:B------:R-:W-:Y:S02]  /*2b70*/  VIADD R8, R27, 0xd1 ;  /* 0x000000d11b087836 */ /* 0x000fe40000000000 */
[----:B------:R-:W-:Y:S02]  /*2b80*/  IMAD R6, R18, R12, R6 ;  /* 0x0000000c12067224 */ /* 0x000fe400078e0206 */
[----:B0-----:R-:W-:Y:S01]  /*2b90*/  IMAD.MOV.U32 R3, RZ, RZ, R14 ;  /* 0x000000ffff037224 */ /* 0x001fe200078e000e */
[----:B------:R-:W-:Y:S01]  /*2ba0*/  IABS R5, R8 ;  /* 0x0000000800057213 */ /* 0x000fe20000000000 */
[--C-:B------:R-:W-:Y:S01]  /*2bb0*/  @!P5 IMAD.IADD R0, R0, 0x1, -R18.reuse ;  /* 0x000000010000d824 */ /* 0x100fe200078e0a12 */
[C---:B------:R-:W-:Y:S01]  /*2bc0*/  ISETP.GT.U32.AND P5, PT, R18.reuse, R16, PT ;  /* 0x000000101200720c */ /* 0x040fe20003fa4070 */
[--C-:B------:R-:W-:Y:S01]  /*2bd0*/  @!P4 IMAD.IADD R9, R9, 0x1, -R18.reuse ;  /* 0x000000010909c824 */ /* 0x100fe200078e0a12 */
[----:B------:R-:W-:Y:S01]  /*2be0*/  ISETP.GE.AND P4, PT, R19, RZ, PT ;  /* 0x000000ff1300720c */ /* 0x000fe20003f86270 */
[----:B------:R-:W-:Y:S01]  /*2bf0*/  @!P3 IMAD.IADD R11, R11, 0x1, -R18 ;  /* 0x000000010b0bb824 */ /* 0x000fe200078e0a12 */
[----:B------:R-:W-:Y:S01]  /*2c00*/  ISETP.GT.U32.AND P3, PT, R18, R6, PT ;  /* 0x000000061200720c */ /* 0x000fe20003f64070 */
[----:B------:R-:W-:-:S02]  /*2c10*/  VIADD R4, R27, 0xd0 ;  /* 0x000000d01b047836 */ /* 0x000fc40000000000 */
[----:B------:R-:W-:Y:S02]  /*2c20*/  VIADD R7, R27, 0xcf ;  /* 0x000000cf1b077836 */ /* 0x000fe40000000000 */
[----:B------:R-:W-:Y:S01]  /*2c30*/  @!P1 IMAD.MOV R3, RZ, RZ, -R3 ;  /* 0x000000ffff039224 */ /* 0x000fe200078e0a03 */
[----:B------:R-:W-:Y:S01]  /*2c40*/  ISETP.GT.U32.AND P1, PT, R18, R9, PT ;  /* 0x000000091200720c */ /* 0x000fe20003f24070 */
[----:B------:R-:W-:Y:S01]  /*2c50*/  IMAD.HI.U32 R17, R10, R5, RZ ;  /* 0x000000050a117227 */ /* 0x000fe200078e00ff */
[----:B------:R-:W-:Y:S02]  /*2c60*/  IABS R15, R4 ;  /* 0x00000004000f7213 */ /* 0x000fe40000000000 */
[----:B------:R-:W-:Y:S01]  /*2c70*/  IABS R14, R7 ;  /* 0x00000007000e7213 */ /* 0x000fe20000000000 */
[----:B------:R-:W-:Y:S01]  /*2c80*/  @!P5 IMAD.IADD R16, R16, 0x1, -R18 ;  /* 0x000000011010d824 */ /* 0x000fe200078e0a12 */
[----:B------:R0:W-:Y:S01]  /*2c90*/  STL [R1+0x26c], R3 ;  /* 0x00026c0301007387 */ /* 0x0001e20000100800 */
[----:B------:R-:W-:-:S03]  /*2ca0*/  IMAD.HI.U32 R12, R10, R15, RZ ;  /* 0x0000000f0a0c7227 */ /* 0x000fc600078e00ff */
[----:B------:R-:W-:Y:S01]  /*2cb0*/  ISETP.GT.U32.AND P5, PT, R18, R16, PT ;  /* 0x000000101200720c */ /* 0x000fe20003fa4070 */
[----:B------:R-:W-:Y:S02]  /*2cc0*/  IMAD.MOV R17, RZ, RZ, -R17 ;  /* 0x000000ffff117224 */ /* 0x000fe400078e0a11 */
[----:B------:R-:W-:Y:S01]  /*2cd0*/  @!P3 IMAD.IADD R6, R6, 0x1, -R18 ;  /* 0x000000010606b824 */ /* 0x000fe200078e0a12 */
[----:B------:R-:W-:Y:S01]  /*2ce0*/  ISETP.GE.AND P3, PT, R13, RZ, PT ;  /* 0x000000ff0d00720c */ /* 0x000fe20003f66270 */
[----:B------:R-:W-:Y:S02]  /*2cf0*/  IMAD.MOV R12, RZ, RZ, -R12 ;  /* 0x000000ffff0c7224 */ /* 0x000fe400078e0a0c */
[----:B0-----:R-:W-:Y:S02]  /*2d00*/  IMAD.MOV.U32 R3, RZ, RZ, R11 ;  /* 0x000000ffff037224 */ /* 0x001fe400078e000b */
[----:B------:R-:W-:-:S04]  /*2d10*/  IMAD.HI.U32 R11, R10, R14, RZ ;  /* 0x0000000e0a0b7227 */ /* 0x000fc800078e00ff */
[----:B------:R-:W-:Y:S01]  /*2d20*/  @!P2 IMAD.MOV R3, RZ, RZ, -R3 ;  /* 0x000000ffff03a224 */ /* 0x000fe200078e0a03 */
[C---:B------:R-:W-:Y:S01]  /*2d30*/  ISETP.GT.U32.AND P2, PT, R18.reuse, R6, PT ;  /* 0x000000061200720c */ /* 0x040fe20003f44070 */
[C---:B------:R-:W-:Y:S02]  /*2d40*/  IMAD R5, R18.reuse, R17, R5 ;  /* 0x0000001112057224 */ /* 0x040fe400078e0205 */
[----:B------:R-:W-:Y:S01]  /*2d50*/  @!P1 IMAD.IADD R9, R9, 0x1, -R18 ;  /* 0x0000000109099824 */ /* 0x000fe200078e0a12 */
[----:B------:R0:W-:Y:S01]  /*2d60*/  STL [R1+0x270], R3 ;  /* 0x0002700301007387 */ /* 0x0001e20000100800 */
[----:B------:R-:W-:Y:S01]  /*2d70*/  IMAD.MOV R11, RZ, RZ, -R11 ;  /* 0x000000ffff0b7224 */ /* 0x000fe200078e0a0b */
[C---:B------:R-:W-:Y:S01]  /*2d80*/  ISETP.GT.U32.AND P1, PT, R18.reuse, R5, PT ;  /* 0x000000051200720c */ /* 0x040fe20003f24070 */
[C---:B------:R-:W-:Y:S02]  /*2d90*/  IMAD R15, R18.reuse, R12, R15 ;  /* 0x0000000c120f7224 */ /* 0x040fe400078e020f */
[----:B------:R-:W-:-:S02]  /*2da0*/  IMAD R14, R18, R11, R14 ;  /* 0x0000000b120e7224 */ /* 0x000fc400078e020e */
[----:B------:R-:W-:Y:S01]  /*2db0*/  @!P0 IMAD.MOV R0, RZ, RZ, -R0 ;  /* 0x000000ffff008224 */ /* 0x000fe200078e0a00 */
[----:B------:R-:W-:Y:S01]  /*2dc0*/  ISETP.GE.AND P0, PT, R8, RZ, PT ;  /* 0x000000ff0800720c */ /* 0x000fe20003f06270 */
[--C-:B------:R-:W-:Y:S01]  /*2dd0*/  @!P5 IMAD.IADD R16, R16, 0x1, -R18.reuse ;  /* 0x000000011010d824 */ /* 0x100fe200078e0a12 */
[----:B------:R-:W-:Y:S01]  /*2de0*/  ISETP.GT.U32.AND P5, PT, R18, R14, PT ;  /* 0x0000000e1200720c */ /* 0x000fe20003fa4070 */
[----:B0-----:R-:W-:Y:S01]  /*2df0*/  IMAD.MOV.U32 R3, RZ, RZ, R9 ;  /* 0x000000ffff037224 */ /* 0x001fe200078e0009 */
[----:B------:R0:W-:Y:S01]  /*2e00*/  STL [R1+0x278], R0 ;  /* 0x0002780001007387 */ /* 0x0001e20000100800 */
[----:B------:R-:W-:Y:S01]  /*2e10*/  @!P2 IMAD.IADD R6, R6, 0x1, -R18 ;  /* 0x000000010606a824 */ /* 0x000fe200078e0a12 */
[----:B------:R-:W-:Y:S01]  /*2e20*/  ISETP.GE.AND P2, PT, R4, RZ, PT ;  /* 0x000000ff0400720c */ /* 0x000fe20003f46270 */
[----:B------:R-:W-:Y:S01]  /*2e30*/  @!P6 IMAD.MOV R3, RZ, RZ, -R3 ;  /* 0x000000ffff03e224 */ /* 0x000fe200078e0a03 */
[----:B------:R-:W-:Y:S01]  /*2e40*/  ISETP.GT.U32.AND P6, PT, R18, R15, PT ;  /* 0x0000000f1200720c */ /* 0x000fe20003fc4070 */
[----:B------:R-:W-:-:S02]  /*2e50*/  VIADD R4, R27, 0xcd ;  /* 0x000000cd1b047836 */ /* 0x000fc40000000000 */
[--C-:B------:R-:W-:Y:S01]  /*2e60*/  @!P1 IMAD.IADD R5, R5, 0x1, -R18.reuse ;  /* 0x0000000105059824 */ /* 0x100fe200078e0a12 */
[----:B------:R1:W-:Y:S01]  /*2e70*/  STL [R1+0x280], R3 ;  /* 0x0002800301007387 */ /* 0x0003e20000100800 */
[----:B------:R-:W-:Y:S01]  /*2e80*/  ISETP.GE.AND P1, PT, R7, RZ, PT ;  /* 0x000000ff0700720c */ /* 0x000fe20003f26270 */
[C---:B0-----:R-:W-:Y:S01]  /*2e90*/  VIADD R0, R27.reuse, 0xce ;  /* 0x000000ce1b007836 */ /* 0x041fe20000000000 */
[----:B------:R-:W-:Y:S01]  /*2ea0*/  IABS R7, R4 ;  /* 0x0000000400077213 */ /* 0x000fe20000000000 */
[--C-:B------:R-:W-:Y:S02]  /*2eb0*/  @!P5 IMAD.IADD R14, R14, 0x1, -R18.reuse ;  /* 0x000000010e0ed824 */ /* 0x100fe400078e0a12 */
[C---:B------:R-:W-:Y:S01]  /*2ec0*/  VIADD R12, R27.reuse, 0xcc ;  /* 0x000000cc1b0c7836 */ /* 0x040fe20000000000 */
[----:B------:R-:W-:Y:S01]  /*2ed0*/  IABS R8, R0 ;  /* 0x0000000000087213 */ /* 0x000fe20000000000 */
[----:B------:R-:W-:Y:S02]  /*2ee0*/  VIADD R9, R27, 0xcb ;  /* 0x000000cb1b097836 */ /* 0x000fe40000000000 */
[----:B------:R-:W-:Y:S01]  /*2ef0*/  @!P6 IMAD.IADD R15, R15, 0x1, -R18 ;  /* 0x000000010f0fe824 */ /* 0x000fe200078e0a12 */
[----:B------:R-:W-:Y:S01]  /*2f00*/  ISETP.GT.U32.AND P6, PT, R18, R5, PT ;  /* 0x000000051200720c */ /* 0x000fe20003fc4070 */
[----:B-1----:R-:W-:Y:S01]  /*2f10*/  IMAD.MOV.U32 R3, RZ, RZ, R6 ;  /* 0x000000ffff037224 */ /* 0x002fe200078e0006 */
[----:B------:R-:W-:Y:S01]  /*2f20*/  IABS R13, R12 ;  /* 0x0000000c000d7213 */ /* 0x000fe20000000000 */
[----:B------:R-:W-:Y:S01]  /*2f30*/  IMAD.HI.U32 R11, R10, R8, RZ ;  /* 0x000000080a0b7227 */ /* 0x000fe200078e00ff */
[----:B------:R-:W-:-:S02]  /*2f40*/  ISETP.GT.U32.AND P5, PT, R18, R15, PT ;  /* 0x0000000f1200720c */ /* 0x000fc40003fa4070 */
[----:B------:R-:W-:Y:S01]  /*2f50*/  IABS R19, R9 ;  /* 0x0000000900137213 */ /* 0x000fe20000000000 */
[----:B------:R-:W-:Y:S01]  /*2f60*/  @!P4 IMAD.MOV R3, RZ, RZ, -R3 ;  /* 0x000000ffff03c224 */ /* 0x000fe200078e0a03 */
[----:B------:R-:W-:Y:S01]  /*2f70*/  ISETP.GT.U32.AND P4, PT, R18, R14, PT ;  /* 0x0000000e1200720c */ /* 0x000fe20003f84070 */
[----:B------:R-:W-:Y:S02]  /*2f80*/  IMAD.MOV R11, RZ, RZ, -R11 ;  /* 0x000000ffff0b7224 */ /* 0x000fe400078e0a0b */
[----:B------:R-:W-:Y:S01]  /*2f90*/  IMAD.HI.U32 R6, R10, R7, RZ ;  /* 0x000000070a067227 */ /* 0x000fe200078e00ff */
[----:B------:R0:W-:Y:S03]  /*2fa0*/  STL [R1+0x288], R3 ;  /* 0x0002880301007387 */ /* 0x0001e60000100800 */
[----:B------:R-:W-:Y:S02]  /*2fb0*/  IMAD R8, R18, R11, R8 ;  /* 0x0000000b12087224 */ /* 0x000fe400078e0208 */
[----:B------:R-:W-:-:S02]  /*2fc0*/  IMAD.MOV R6, RZ, RZ, -R6 ;  /* 0x000000ffff067224 */ /* 0x000fc400078e0a06 */
[--C-:B------:R-:W-:Y:S01]  /*2fd0*/  @!P6 IMAD.IADD R5, R5, 0x1, -R18.reuse ;  /* 0x000000010505e824 */ /* 0x100fe200078e0a12 */
[C---:B------:R-:W-:Y:S01]  /*2fe0*/  ISETP.GT.U32.AND P6, PT, R18.reuse, R8, PT ;  /* 0x000000081200720c */ /* 0x040fe20003fc4070 */
[----:B------:R-:W-:Y:S02]  /*2ff0*/  IMAD R7, R18, R6, R7 ;  /* 0x0000000612077224 */ /* 0x000fe400078e0207 */
[----:B------:R-:W-:Y:S02]  /*3000*/  @!P4 IMAD.IADD R14, R14, 0x1, -R18 ;  /* 0x000000010e0ec824 */ /* 0x000fe400078e0a12 */
[----:B------:R-:W-:Y:S01]  /*3010*/  IMAD.HI.U32 R6, R10, R13, RZ ;  /* 0x0000000d0a067227 */ /* 0x000fe200078e00ff */
[----:B------:R-:W-:-:S03]  /*3020*/  ISETP.GT.U32.AND P4, PT, R18, R7, PT ;  /* 0x000000071200720c */ /* 0x000fc60003f84070 */
[----:B------:R-:W-:Y:S01]  /*3030*/  @!P5 IMAD.IADD R15, R15, 0x1, -R18 ;  /* 0x000000010f0fd824 */ /* 0x000fe200078e0a12 */
[----:B------:R-:W-:Y:S01]  /*3040*/  ISETP.GE.AND P5, PT, R0, RZ, PT ;  /* 0x000000ff0000720c */ /* 0x000fe20003fa6270 */
[----:B------:R-:W-:-:S04]  /*3050*/  IMAD.HI.U32 R11, R10, R19, RZ ;  /* 0x000000130a0b7227 */ /* 0x000fc800078e00ff */
[----:B------:R-:W-:Y:S01]  /*3060*/  @!P6 IMAD.IADD R8, R8, 0x1, -R18 ;  /* 0x000000010808e824 */ /* 0x000fe200078e0a12 */
[----:B------:R-:W-:Y:S01]  /*3070*/  ISETP.GE.AND P6, PT, R4, RZ, PT ;  /* 0x000000ff0400720c */ /* 0x000fe20003fc6270 */
[----:B------:R-:W-:Y:S02]  /*3080*/  VIADD R0, R27, 0xca ;  /* 0x000000ca1b007836 */ /* 0x000fe40000000000 */
[----:B------:R-:W-:Y:S02]  /*3090*/  IMAD.MOV R6, RZ, RZ, -R6 ;  /* 0x000000ffff067224 */ /* 0x000fe400078e0a06 */
[----:B------:R-:W-:Y:S01]  /*30a0*/  @!P4 IMAD.IADD R7, R7, 0x1, -R18 ;  /* 0x000000010707c824 */ /* 0x000fe200078e0a12 */
[----:B------:R-:W-:Y:S01]  /*30b0*/  ISETP.GT.U32.AND P4, PT, R18, R8, PT ;  /* 0x000000081200720c */ /* 0x000fe20003f84070 */
[----:B0-----:R-:W-:Y:S02]  /*30c0*/  IMAD.MOV.U32 R3, RZ, RZ, R5 ;  /* 0x000000ffff037224 */ /* 0x001fe400078e0005 */
[----:B------:R-:W-:-:S02]  /*30d0*/  IMAD.MOV R11, RZ, RZ, -R11 ;  /* 0x000000ffff0b7224 */ /* 0x000fc400078e0a0b */
[----:B------:R-:W-:Y:S02]  /*30e0*/  VIADD R4, R27, 0xc9 ;  /* 0x000000c91b047836 */ /* 0x000fe40000000000 */
[C---:B------:R-:W-:Y:S01]  /*30f0*/  IMAD R13, R18.reuse, R6, R13 ;  /* 0x00000006120d7224 */ /* 0x040fe200078e020d */
[----:B------:R-:W-:Y:S01]  /*3100*/  IABS R6, R0 ;  /* 0x0000000000067213 */ /* 0x000fe20000000000 */
[----:B------:R-:W-:Y:S01]  /*3110*/  @!P3 IMAD.MOV R16, RZ, RZ, -R16 ;  /* 0x000000ffff10b224 */ /* 0x000fe200078e0a10 */
[C---:B------:R-:W-:Y:S01]  /*3120*/  ISETP.GT.U32.AND P3, PT, R18.reuse, R7, PT ;  /* 0x000000071200720c */ /* 0x040fe20003f64070 */
[----:B------:R-:W-:Y:S01]  /*3130*/  @!P0 IMAD.MOV R3, RZ, RZ, -R3 ;  /* 0x000000ffff038224 */ /* 0x000fe200078e0a03 */
[C---:B------:R-:W-:Y:S01]  /*3140*/  ISETP.GT.U32.AND P0, PT, R18.reuse, R13, PT ;  /* 0x0000000d1200720c */ /* 0x040fe20003f04070 */
[----:B------:R-:W-:Y:S01]  /*3150*/  IMAD R19, R18, R11, R19 ;  /* 0x0000000b12137224 */ /* 0x000fe200078e0213 */
[----:B------:R-:W-:Y:S01]  /*3160*/  IABS R11, R4 ;  /* 0x00000004000b7213 */ /* 0x000fe20000000000 */
[----:B------:R-:W-:Y:S01]  /*3170*/  IMAD.HI.U32 R5, R10, R6, RZ ;  /* 0x000000060a057227 */ /* 0x000fe200078e00ff */
[----:B------:R-:W-:Y:S03]  /*3180*/  STL [R1+0x28c], R16 ;  /* 0x00028c1001007387 */ /* 0x000fe60000100800 */
[----:B------:R-:W-:Y:S01]  /*3190*/  @!P2 IMAD.MOV R15, RZ, RZ, -R15 ;  /* 0x000000ffff0fa224 */ /* 0x000fe200078e0a0f */
[----:B------:R0:W-:Y:S01]  /*31a0*/  STL [R1+0x2a4], R3 ;  /* 0x0002a40301007387 */ /* 0x0001e20000100800 */
[----:B------:R-:W-:Y:S01]  /*31b0*/  ISETP.GT.U32.AND P2, PT, R18, R19, PT ;  /* 0x000000131200720c */ /* 0x000fe20003f44070 */
[--C-:B------:R-:W-:Y:S01]  /*31c0*/  @!P4 IMAD.IADD R8, R8, 0x1, -R18.reuse ;  /* 0x000000010808c824 */ /* 0x100fe200078e0a12 */
[----:B------:R-:W-:Y:S01]  /*31d0*/  ISETP.GE.AND P4, PT, R9, RZ, PT ;  /* 0x000000ff0900720c */ /* 0x000fe20003f86270 */
[----:B------:R-:W-:Y:S01]  /*31e0*/  IMAD.MOV R5, RZ, RZ, -R5 ;  /* 0x000000ffff057224 */ /* 0x000fe200078e0a05 */
[----:B------:R1:W-:Y:S01]  /*31f0*/  STL [R1+0x2a8], R15 ;  /* 0x0002a80f01007387 */ /* 0x0003e20000100800 */
[----:B------:R-:W-:Y:S01]  /*3200*/  @!P3 IMAD.IADD R7, R7, 0x1, -R18 ;  /* 0x000000010707b824 */ /* 0x000fe200078e0a12 */
[----:B------:R-:W-:Y:S01]  /*3210*/  ISETP.GE.AND P3, PT, R0, RZ, PT ;  /* 0x000000ff0000720c */ /* 0x000fe20003f66270 */
[----:B------:R-:W-:-:S02]  /*3220*/  IMAD R6, R18, R5, R6 ;  /* 0x0000000512067224 */ /* 0x000fc400078e0206 */
[----:B0-----:R-:W-:Y:S02]  /*3230*/  IMAD.MOV.U32 R3, RZ, RZ, R14 ;  /* 0x000000ffff037224 */ /* 0x001fe400078e000e */
[----:B------:R-:W-:-:S04]  /*3240*/  IMAD.HI.U32 R14, R10, R11, RZ ;  /* 0x0000000b0a0e7227 */ /* 0x000fc800078e00ff */
[----:B------:R-:W-:Y:S01]  /*3250*/  @!P1 IMAD.MOV R3, RZ, RZ, -R3 ;  /* 0x000000ffff039224 */ /* 0x000fe200078e0a03 */
[----:B------:R-:W-:Y:S01]  /*3260*/  ISETP.GE.AND P1, PT, R12, RZ, PT ;  /* 0x000000ff0c00720c */ /* 0x000fe20003f26270 */
[----:B------:R-:W-:Y:S02]  /*3270*/  IMAD.MOV R14, RZ, RZ, -R14 ;  /* 0x000000ffff0e7224 */ /* 0x000fe400078e0a0e */
[----:B-1----:R-:W-:Y:S01]  /*3280*/  IMAD.MOV.U32 R15, RZ, RZ, R8 ;  /* 0x000000ffff0f7224 */ /* 0x002fe200078e0008 */
[----:B------:R0:W-:Y:S01]  /*3290*/  STL [R1+0x2b4], R3 ;  /* 0x0002b40301007387 */ /* 0x0001e20000100800 */
[C---:B------:R-:W-:Y:S02]  /*32a0*/  IMAD R11, R18.reuse, R14, R11 ;  /* 0x0000000e120b7224 */ /* 0x040fe400078e020b */
[----:B------:R-:W-:Y:S01]  /*32b0*/  @!P5 IMAD.MOV R15, RZ, RZ, -R15 ;  /* 0x000000ffff0fd224 */ /* 0x000fe200078e0a0f */
[----:B------:R-:W-:Y:S01]  /*32c0*/  ISETP.GT.U32.AND P5, PT, R18, R6, PT ;  /* 0x000000061200720c */ /* 0x000fe20003fa4070 */
[----:B------:R-:W-:-:S02]  /*32d0*/  @!P2 IMAD.IADD R19, R19, 0x1, -R18 ;  /* 0x000000011313a824 */ /* 0x000fc400078e0a12 */
[----:B------:R-:W-:Y:S01]  /*32e0*/  VIADD R0, R27, 0xc8 ;  /* 0x000000c81b007836 */ /* 0x000fe20000000000 */
[----:B------:R-:W-:Y:S01]  /*32f0*/  STL [R1+0x2c0], R15 ;  /* 0x0002c00f01007387 */ /* 0x000fe20000100800 */
[--C-:B------:R-:W-:Y:S01]  /*3300*/  @!P0 IMAD.IADD R13, R13, 0x1, -R18.reuse ;  /* 0x000000010d0d8824 */ /* 0x100fe200078e0a12 */
[C---:B------:R-:W-:Y:S01]  /*3310*/  ISETP.GT.U32.AND P2, PT, R18.reuse, R19, PT ;  /* 0x000000131200720c */ /* 0x040fe20003f44070 */
[----:B0-----:R-:W-:Y:S01]  /*3320*/  IMAD.MOV.U32 R3, RZ, RZ, R7 ;  /* 0x000000ffff037224 */ /* 0x001fe200078e0007 */
[----:B------:R-:W-:Y:S01]  /*3330*/  IABS R12, R0 ;  /* 0x00000000000c7213 */ /* 0x000fe20000000000 */
[----:B------:R-:W-:Y:S01]  /*3340*/  VIADD R5, R27, 0xc7 ;  /* 0x000000c71b057836 */ /* 0x000fe20000000000 */
[C---:B------:R-:W-:Y:S01]  /*3350*/  ISETP.GT.U32.AND P0, PT, R18.reuse, R13, PT ;  /* 0x0000000d1200720c */ /* 0x040fe20003f04070 */
[----:B------:R-:W-:Y:S01]  /*3360*/  @!P6 IMAD.MOV R3, RZ, RZ, -R3 ;  /* 0x000000ffff03e224 */ /* 0x000fe200078e0a03 */
[----:B------:R-:W-:Y:S01]  /*3370*/  ISETP.GT.U32.AND P6, PT, R18, R11, PT ;  /* 0x0000000b1200720c */ /* 0x000fe20003fc4070 */
[--C-:B------:R-:W-:Y:S01]  /*3380*/  @!P5 IMAD.IADD R6, R6, 0x1, -R18.reuse ;  /* 0x000000010606d824 */ /* 0x100fe200078e0a12 */
[----:B------:R-:W-:Y:S01]  /*3390*/  IABS R8, R5 ;  /* 0x0000000500087213 */ /* 0x000fe20000000000 */
[----:B------:R-:W-:Y:S01]  /*33a0*/  IMAD.HI.U32 R7, R10, R12, RZ ;  /* 0x0000000c0a077227 */ /* 0x000fe200078e00ff */
[----:B------:R0:W-:Y:S02]  /*33b0*/  STL [R1+0x2c8], R3 ;  /* 0x0002c80301007387 */ /* 0x0001e40000100800 */
[----:B------:R-:W-:Y:S01]  /*33c0*/  ISETP.GT.U32.AND P5, PT, R18, R6, PT ;  /* 0x000000061200720c */ /* 0x000fe20003fa4070 */
[----:B------:R-:W-:Y:S01]  /*33d0*/  @!P2 IMAD.IADD R19, R19, 0x1, -R18 ;  /* 0x000000011313a824 */ /* 0x000fe200078e0a12 */
[----:B------:R-:W-:Y:S01]  /*33e0*/  ISETP.GE.AND P2, PT, R0, RZ, PT ;  /* 0x000000ff0000720c */ /* 0x000fe20003f46270 */
[----:B------:R-:W-:-:S04]  /*33f0*/  IMAD.HI.U32 R0, R10, R8, RZ ;  /* 0x000000080a007227 */ /* 0x000fc800078e00ff */
[----:B------:R-:W-:Y:S02]  /*3400*/  @!P6 IMAD.IADD R11, R11, 0x1, -R18 ;  /* 0x000000010b0be824 */ /* 0x000fe400078e0a12 */
[----:B------:R-:W-:Y:S02]  /*3410*/  IMAD.MOV R7, RZ, RZ, -R7 ;  /* 0x000000ffff077224 */ /* 0x000fe400078e0a07 */
[----:B------:R-:W-:Y:S01]  /*3420*/  IMAD.MOV R0, RZ, RZ, -R0 ;  /* 0x000000ffff007224 */ /* 0x000fe200078e0a00 */
[C---:B------:R-:W-:Y:S01]  /*3430*/  ISETP.GT.U32.AND P6, PT, R18.reuse, R11, PT ;  /* 0x0000000b1200720c */ /* 0x040fe20003fc4070 */
[----:B------:R-:W-:Y:S02]  /*3440*/  IMAD R12, R18, R7, R12 ;  /* 0x00000007120c7224 */ /* 0x000fe400078e020c */
[----:B------:R-:W-:Y:S01]  /*3450*/  @!P0 IMAD.IADD R13, R13, 0x1, -R18 ;  /* 0x000000010d0d8824 */ /* 0x000fe200078e0a12 */
[----:B------:R-:W-:Y:S01]  /*3460*/  ISETP.GE.AND P0, PT, R4, RZ, PT ;  /* 0x000000ff0400720c */ /* 0x000fe20003f06270 */
[----:B------:R-:W-:-:S02]  /*3470*/  IMAD R8, R18, R0, R8 ;  /* 0x0000000012087224 */ /* 0x000fc400078e0208 */
[--C-:B------:R-:W-:Y:S01]  /*3480*/  @!P5 IMAD.IADD R6, R6, 0x1, -R18.reuse ;  /* 0x000000010606d824 */ /* 0x100fe200078e0a12 */
[C---:B------:R-:W-:Y:S01]  /*3490*/  ISETP.GT.U32.AND P5, PT, R18.reuse, R12, PT ;  /* 0x0000000c1200720c */ /* 0x040fe20003fa4070 */
[----:B0-----:R-:W-:Y:S02]  /*34a0*/  IMAD.MOV.U32 R3, RZ, RZ, R13 ;  /* 0x000000ffff037224 */ /* 0x001fe400078e000d */
[----:B------:R-:W-:Y:S02]  /*34b0*/  VIADD R4, R27, 0xc6 ;  /* 0x000000c61b047836 */ /* 0x000fe40000000000 */
[----:B------:R-:W-:Y:S01]  /*34c0*/  @!P6 IMAD.IADD R11, R11, 0x1, -R18 ;  /* 0x000000010b0be824 */ /* 0x000fe200078e0a12 */
[----:B------:R-:W-:Y:S01]  /*34d0*/  ISETP.GT.U32.AND P6, PT, R18, R8, PT ;  /* 0x000000081200720c */ /* 0x000fe20003fc4070 */
[----:B------:R-:W-:Y:S01]  /*34e0*/  @!P1 IMAD.MOV R3, RZ, RZ, -R3 ;  /* 0x000000ffff039224 */ /* 0x000fe200078e0a03 */
[----:B------:R-:W-:Y:S01]  /*34f0*/  IABS R9, R4 ;  /* 0x0000000400097213 */ /* 0x000fe20000000000 */
[----:B------:R-:W-:Y:S01]  /*3500*/  VIADD R13, R27, 0xc5 ;  /* 0x000000c51b0d7836 */ /* 0x000fe20000000000 */
[----:B------:R-:W-:Y:S01]  /*3510*/  ISETP.GE.AND P1, PT, R5, RZ, PT ;  /* 0x000000ff0500720c */ /* 0x000fe20003f26270 */
[----:B------:R-:W-:Y:S01]  /*3520*/  VIADD R14, R27, 0xc4 ;  /* 0x000000c41b0e7836 */ /* 0x000fe20000000000 */
[----:B------:R0:W-:Y:S01]  /*3530*/  STL [R1+0x2cc], R3 ;  /* 0x0002cc0301007387 */ /* 0x0001e20000100800 */
[----:B------:R-:W-:Y:S01]  /*3540*/  IMAD.HI.U32 R5, R10, R9, RZ ;  /* 0x000000090a057227 */ /* 0x000fe200078e00ff */
[----:B------:R-:W-:-:S02]  /*3550*/  IABS R16, R13 ;  /* 0x0000000d00107213 */ /* 0x000fc40000000000 */
[----:B------:R-:W-:Y:S01]  /*3560*/  IABS R15, R14 ;  /* 0x0000000e000f7213 */ /* 0x000fe20000000000 */
[--C-:B------:R-:W-:Y:S02]  /*3570*/  @!P5 IMAD.IADD R12, R12, 0x1, -R18.reuse ;  /* 0x000000010c0cd824 */ /* 0x100fe400078e0a12 */
[----:B------:R-:W-:Y:S02]  /*3580*/  IMAD.MOV R5, RZ, RZ, -R5 ;  /* 0x000000ffff057224 */ /* 0x000fe400078e0a05 */
[----:B------:R-:W-:Y:S01]  /*3590*/  @!P6 IMAD.IADD R8, R8, 0x1, -R18 ;  /* 0x000000010808e824 */ /* 0x000fe200078e0a12 */
[----:B------:R-:W-:Y:S01]  /*35a0*/  ISETP.GT.U32.AND P6, PT, R18, R12, PT ;  /* 0x0000000c1200720c */ /* 0x000fe20003fc4070 */
[----:B0-----:R-:W-:Y:S02]  /*35b0*/  IMAD.MOV.U32 R3, RZ, RZ, R19 ;  /* 0x000000ffff037224 */ /* 0x001fe400078e0013 */
[----:B------:R-:W-:Y:S02]  /*35c0*/  VIADD R0, R27, 0xc3 ;  /* 0x000000c31b007836 */ /* 0x000fe40000000000 */
[----:B------:R-:W-:Y:S01]  /*35d0*/  @!P4 IMAD.MOV R3, RZ, RZ, -R3 ;  /* 0x000000ffff03c224 */ /* 0x000fe200078e0a03 */
[----:B------:R-:W-:Y:S01]  /*35e0*/  ISETP.GE.AND P4, PT, R4, RZ, PT ;  /* 0x000000ff0400720c */ /* 0x000fe20003f86270 */
[----:B------:R-:W-:-:S03]  /*35f0*/  IMAD.HI.U32 R20, R10, R16, RZ ;  /* 0x000000100a147227 */ /* 0x000fc600078e00ff */
[----:B------:R0:W-:Y:S01]  /*3600*/  STL [R1+0x2e4], R3 ;  /* 0x0002e40301007387 */ /* 0x0001e20000100800 */
[----:B------:R-:W-:Y:S01]  /*3610*/  IMAD R9, R18, R5, R9 ;  /* 0x0000000512097224 */ /* 0x000fe200078e0209 */
[----:B------:R-:W-:Y:S01]  /*3620*/  IABS R5, R0 ;  /* 0x0000000000057213 */ /* 0x000fe20000000000 */
[----:B------:R-:W-:Y:S02]  /*3630*/  IMAD.MOV R20, RZ, RZ, -R20 ;  /* 0x000000ffff147224 */ /* 0x000fe400078e0a14 */
[----:B------:R-:W-:Y:S01]  /*3640*/  IMAD.HI.U32 R17, R10, R15, RZ ;  /* 0x0000000f0a117227 */ /* 0x000fe200078e00ff */
[----:B------:R-:W-:-:S03]  /*3650*/  ISETP.GT.U32.AND P5, PT, R18, R9, PT ;  /* 0x000000091200720c */ /* 0x000fc60003fa4070 */
[C---:B------:R-:W-:Y:S02]  /*3660*/  IMAD R4, R18.reuse, R20, R16 ;  /* 0x0000001412047224 */ /* 0x040fe400078e0210 */
[----:B0-----:R-:W-:Y:S02]  /*3670*/  IMAD.MOV.U32 R3, RZ, RZ, R6 ;  /* 0x000000ffff037224 */ /* 0x001fe400078e0006 */
[----:B------:R-:W-:Y:S02]  /*3680*/  IMAD.MOV.U32 R19, RZ, RZ, R5 ;  /* 0x000000ffff137224 */ /* 0x000fe400078e0005 */
[----:B------:R-:W-:Y:S01]  /*3690*/  @!P3 IMAD.MOV R3, RZ, RZ, -R3 ;  /* 0x000000ffff03b224 */ /* 0x000fe200078e0a03 */
[----:B------:R-:W-:Y:S01]  /*36a0*/  ISETP.GT.U32.AND P3, PT, R18, R8, PT ;  /* 0x000000081200720c */ /* 0x000fe20003f64070 */
[----:B------:R-:W-:Y:S02]  /*36b0*/  IMAD.MOV R17, RZ, RZ, -R17 ;  /* 0x000000ffff117224 */ /* 0x000fe400078e0a11 */
[----:B------:R-:W-:Y:S01]  /*36c0*/  @!P6 IMAD.IADD R12, R12, 0x1, -R18 ;  /* 0x000000010c0ce824 */ /* 0x000fe200078e0a12 */
[----:B------:R-:W-:Y:S01]  /*36d0*/  ISETP.GT.U32.AND P6, PT, R18, R4, PT ;  /* 0x000000041200720c */ /* 0x000fe20003fc4070 */
[----:B------:R-:W-:Y:S01]  /*36e0*/  IMAD.HI.U32 R6, R10, R19, RZ ;  /* 0x000000130a067227 */ /* 0x000fe200078e00ff */
[----:B------:R0:W-:Y:S03]  /*36f0*/  STL [R1+0x2e8], R3 ;  /* 0x0002e80301007387 */ /* 0x0001e60000100800 */
[----:B------:R-:W-:-:S02]  /*3700*/  IMAD R5, R18, R17, R15 ;  /* 0x0000001112057224 */ /* 0x000fc400078e020f */
[----:B------:R-:W-:Y:S02]  /*3710*/  IMAD.MOV R6, RZ, RZ, -R6 ;  /* 0x000000ffff067224 */ /* 0x000fe400078e0a06 */
[--C-:B------:R-:W-:Y:S02]  /*3720*/  @!P5 IMAD.IADD R9, R9, 0x1, -R18.reuse ;  /* 0x000000010909d824 */ /* 0x100fe400078e0a12 */
[----:B------:R-:W-:Y:S01]  /*3730*/  @!P3 IMAD.IADD R8, R8, 0x1, -R18 ;  /* 0x000000010808b824 */ /* 0x000fe200078e0a12 */
[----:B------:R-:W-:Y:S01]  /*3740*/  ISETP.GE.AND P3, PT, R14, RZ, PT ;  /* 0x000000ff0e00720c */ /* 0x000fe20003f66270 */
[----:B0-----:R-:W-:Y:S01]  /*3750*/  IMAD.MOV.U32 R3, RZ, RZ, R12 ;  /* 0x000000ffff037224 */ /* 0x001fe200078e000c */
[C---:B------:R-:W-:Y:S01]  /*3760*/  ISETP.GT.U32.AND P5, PT, R18.reuse, R9, PT ;  /* 0x000000091200720c */ /* 0x040fe20003fa4070 */
[----:B------:R-:W-:Y:S02]  /*3770*/  VIADD R7, R27, 0xc2 ;  /* 0x000000c21b077836 */ /* 0x000fe40000000000 */
[----:B------:R-:W-:Y:S01]  /*3780*/  @!P2 IMAD.MOV R3, RZ, RZ, -R3 ;  /* 0x000000ffff03a224 */ /* 0x000fe200078e0a03 */
[C---:B------:R-:W-:Y:S01]  /*3790*/  ISETP.GT.U32.AND P2, PT, R18.reuse, R5, PT ;  /* 0x000000051200720c */ /* 0x040fe20003f44070 */
[----:B------:R-:W-:Y:S01]  /*37a0*/  IMAD R14, R18, R6, R19 ;  /* 0x00000006120e7224 */ /* 0x000fe200078e0213 */
[----:B------:R-:W-:Y:S01]  /*37b0*/  IABS R16, R7 ;  /* 0x0000000700107213 */ /* 0x000fe20000000000 */
[----:B------:R-:W-:-:S02]  /*37c0*/  IMAD.MOV.U32 R15, RZ, RZ, R11 ;  /* 0x000000ffff0f7224 */ /* 0x000fc400078e000b */
[----:B------:R-:W-:Y:S01]  /*37d0*/  @!P6 IMAD.IADD R4, R4, 0x1, -R18 ;  /* 0x000000010404e824 */ /* 0x000fe200078e0a12 */
[----:B------:R-:W-:Y:S01]  /*37e0*/  ISETP.GT.U32.AND P6, PT, R18, R14, PT ;  /* 0x0000000e1200720c */ /* 0x000fe20003fc4070 */
[----:B------:R-:W-:Y:S01]  /*37f0*/  @!P0 IMAD.MOV R15, RZ, RZ, -R15 ;  /* 0x000000ffff0f8224 */ /* 0x000fe200078e0a0f */
[----:B------:R-:W-:Y:S01]  /*3800*/  ISETP.GE.AND P0, PT, R13, RZ, PT ;  /* 0x000000ff0d00720c */ /* 0x000fe20003f06270 */
[----:B------:R-:W-:-:S03]  /*3810*/  IMAD.HI.U32 R11, R10, R16, RZ ;  /* 0x000000100a0b7227 */ /* 0x000fc600078e00ff */
[----:B------:R0:W-:Y:S01]  /*3820*/  STL [R1+0x2f0], R15 ;  /* 0x0002f00f01007387 */ /* 0x0001e20000100800 */
[--C-:B------:R-:W-:Y:S01]  /*3830*/  @!P2 IMAD.IADD R5, R5, 0x1, -R18.reuse ;  /* 0x000000010505a824 */ /* 0x100fe200078e0a12 */
[----:B------:R-:W-:Y:S01]  /*3840*/  ISETP.GT.U32.AND P2, PT, R18, R4, PT ;  /* 0x000000041200720c */ /* 0x000fe20003f44070 */
[----:B------:R-:W-:Y:S01]  /*3850*/  IMAD.MOV R11, RZ, RZ, -R11 ;  /* 0x000000ffff0b7224 */ /* 0x000fe200078e0a0b */
[----:B------:R1:W-:Y:S01]  /*3860*/  STL [R1+0x2f4], R3 ;  /* 0x0002f40301007387 */ /* 0x0003e20000100800 */
[----:B------:R-:W-:Y:S01]  /*3870*/  @!P5 IMAD.IADD R9, R9, 0x1, -R18 ;  /* 0x000000010909d824 */ /* 0x000fe200078e0a12 */
[----:B------:R-:W-:Y:S01]  /*3880*/  ISETP.GE.AND P5, PT, R0, RZ, PT ;  /* 0x000000ff0000720c */ /* 0x000fe20003fa6270 */
[----:B------:R-:W-:Y:S02]  /*3890*/  IMAD R0, R18, R11, R16 ;  /* 0x0000000b12007224 */ /* 0x000fe400078e0210 */
[----:B------:R-:W-:Y:S02]  /*38a0*/  @!P6 IMAD.IADD R14, R14, 0x1, -R18 ;  /* 0x000000010e0ee824 */ /* 0x000fe400078e0a12 */
[----:B0-----:R-:W-:-:S02]  /*38b0*/  VIADD R15, R27, 0xc1 ;  /* 0x000000c11b0f7836 */ /* 0x001fc40000000000 */
[----:B------:R-:W-:Y:S01]  /*38c0*/  VIADD R6, R27, 0xc0 ;  /* 0x000000c01b067836 */ /* 0x000fe20000000000 */
[----:B------:R-:W-:Y:S01]  /*38d0*/  ISETP.GT.U32.AND P6, PT, R18, R14, PT ;  /* 0x0000000e1200720c */ /* 0x000fe20003fc4070 */
[----:B-1----:R-:W-:Y:S01]  /*38e0*/  IMAD.MOV.U32 R3, RZ, RZ, R8 ;  /* 0x000000ffff037224 */ /* 0x002fe200078e0008 */
[----:B------:R-:W-:Y:S01]  /*38f0*/  IABS R16, R15 ;  /* 0x0000000f00107213 */ /* 0x000fe20000000000 */
[----:B------:R-:W-:Y:S01]  /*3900*/  @!P2 IMAD.IADD R4, R4, 0x1, -R18 ;  /* 0x000000010404a824 */ /* 0x000fe200078e0a12 */
[C---:B------:R-:W-:Y:S01]  /*3910*/  ISETP.GT.U32.AND P2, PT, R18.reuse, R0, PT ;  /* 0x000000001200720c */ /* 0x040fe20003f44070 */
[----:B------:R-:W-:Y:S01]  /*3920*/  @!P1 IMAD.MOV R3, RZ, RZ, -R3 ;  /* 0x000000ffff039224 */ /* 0x000fe200078e0a03 */
[----:B------:R-:W-:Y:S01]  /*3930*/  ISETP.GT.U32.AND P1, PT, R18, R5, PT ;  /* 0x000000051200720c */ /* 0x000fe20003f24070 */
[----:B------:R-:W-:Y:S01]  /*3940*/  IMAD.HI.U32 R19, R10, R16, RZ ;  /* 0x000000100a137227 */ /* 0x000fe200078e00ff */
[----:B------:R-:W-:Y:S02]  /*3950*/  IABS R17, R6 ;  /* 0x0000000600117213 */ /* 0x000fe40000000000 */
[----:B------:R0:W-:Y:S01]  /*3960*/  STL [R1+0x300], R3 ;  /* 0x0003000301007387 */ /* 0x0001e20000100800 */
[----:B------:R-:W-:-:S02]  /*3970*/  IMAD.MOV R19, RZ, RZ, -R19 ;  /* 0x000000ffff137224 */ /* 0x000fc400078e0a13 */
[--C-:B------:R-:W-:Y:S02]  /*3980*/  @!P6 IMAD.IADD R14, R14, 0x1, -R18.reuse ;  /* 0x000000010e0ee824 */ /* 0x100fe400078e0a12 */
[C---:B------:R-:W-:Y:S02]  /*3990*/  VIADD R8, R27.reuse, 0xbe ;  /* 0x000000be1b087836 */ /* 0x040fe40000000000 */
[----:B------:R-:W-:Y:S02]  /*39a0*/  VIADD R11, R27, 0xbf ;  /* 0x000000bf1b0b7836 */ /* 0x000fe40000000000 */
[----:B------:R-:W-:Y:S01]  /*39b0*/  @!P1 IMAD.IADD R5, R5, 0x1, -R18 ;  /* 0x0000000105059824 */ /* 0x000fe200078e0a12 */
[----:B------:R-:W-:Y:S01]  /*39c0*/  ISETP.GE.AND P1, PT, R7, RZ, PT ;  /* 0x000000ff0700720c */ /* 0x000fe20003f26270 */
[----:B------:R-:W-:Y:S01]  /*39d0*/  IMAD R7, R18, R19, R16 ;  /* 0x0000001312077224 */ /* 0x000fe200078e0210 */
[----:B------:R-:W-:Y:S01]  /*39e0*/  IABS R13, R8 ;  /* 0x00000008000d7213 */ /* 0x000fe20000000000 */
[----:B------:R-:W-:Y:S01]  /*39f0*/  @!P2 IMAD.IADD R0, R0, 0x1, -R18 ;  /* 0x000000010000a824 */ /* 0x000fe200078e0a12 */
[----:B------:R-:W-:Y:S01]  /*3a00*/  IABS R12, R11 ;  /* 0x0000000b000c7213 */ /* 0x000fe20000000000 */
[----:B------:R-:W-:Y:S01]  /*3a10*/  IMAD.MOV.U32 R21, RZ, RZ, R9 ;  /* 0x000000ffff157224 */ /* 0x000fe200078e0009 */
[----:B------:R-:W-:Y:S01]  /*3a20*/  ISETP.GT.U32.AND P6, PT, R18, R7, PT ;  /* 0x000000071200720c */ /* 0x000fe20003fc4070 */
[----:B------:R-:W-:Y:S01]  /*3a30*/  IMAD.HI.U32 R16, R10, R17, RZ ;  /* 0x000000110a107227 */ /* 0x000fe200078e00ff */
[----:B------:R-:W-:-:S03]  /*3a40*/  ISETP.GE.AND P2, PT, R15, RZ, PT ;  /* 0x000000ff0f00720c */ /* 0x000fc60003f46270 */
[----:B------:R-:W-:-:S04]  /*3a50*/  IMAD.HI.U32 R19, R10, R13, RZ ;  /* 0x0000000d0a137227 */ /* 0x000fc800078e00ff */
[----:B0-----:R-:W-:Y:S02]  /*3a60*/  IMAD.MOV.U32 R3, RZ, RZ, R4 ;  /* 0x000000ffff037224 */ /* 0x001fe400078e0004 */
[----:B------:R-:W-:-:S04]  /*3a70*/  IMAD.HI.U32 R20, R10, R12, RZ ;  /* 0x0000000c0a147227 */ /* 0x000fc800078e00ff */
[----:B------:R-:W-:Y:S01]  /*3a80*/  @!P6 IMAD.IADD R7, R7, 0x1, -R18 ;  /* 0x000000010707e824 */ /* 0x000fe200078e0a12 */
[C---:B------:R-:W-:Y:S01]  /*3a90*/  ISETP.GT.U32.AND P6, PT, R18.reuse, R0, PT ;  /* 0x000000001200720c */ /* 0x040fe20003fc4070 */
[----:B------:R-:W-:Y:S02]  /*3aa0*/  @!P4 IMAD.MOV R21, RZ, RZ, -R21 ;  /* 0x000000ffff15c224 */ /* 0x000fe400078e0a15 */
[----:B------:R-:W-:Y:S02]  /*3ab0*/  IMAD.MOV R16, RZ, RZ, -R16 ;  /* 0x000000ffff107224 */ /* 0x000fe400078e0a10 */
[----:B------:R-:W-:Y:S01]  /*3ac0*/  IMAD.MOV R19, RZ, RZ, -R19 ;  /* 0x000000ffff137224 */ /* 0x000fe200078e0a13 */
[----:B------:R-:W-:Y:S01]  /*3ad0*/  STL [R1+0x310], R21 ;  /* 0x0003101501007387 */ /* 0x000fe20000100800 */
[----:B------:R-:W-:Y:S01]  /*3ae0*/  @!P0 IMAD.MOV R3, RZ, RZ, -R3 ;  /* 0x000000ffff038224 */ /* 0x000fe200078e0a03 */
[----:B------:R-:W-:Y:S01]  /*3af0*/  ISETP.GT.U32.AND P0, PT, R18, R7, PT ;  /* 0x000000071200720c */ /* 0x000fe20003f04070 */
[----:B------:R-:W-:-:S02]  /*3b00*/  IMAD.MOV R20, RZ, RZ, -R20 ;  /* 0x000000ffff147224 */ /* 0x000fc400078e0a14 */
[C---:B------:R-:W-:Y:S01]  /*3b10*/  IMAD R16, R18.reuse, R16, R17 ;  /* 0x0000001012107224 */ /* 0x040fe200078e0211 */
[----:B------:R0:W-:Y:S01]  /*3b20*/  STL [R1+0x314], R3 ;  /* 0x0003140301007387 */ /* 0x0001e20000100800 */
[C---:B------:R-:W-:Y:S02]  /*3b30*/  IMAD R13, R18.reuse, R19, R13 ;  /* 0x00000013120d7224 */ /* 0x040fe400078e020d */
[----:B------:R-:W-:Y:S01]  /*3b40*/  IMAD.MOV.U32 R19, RZ, RZ, R5 ;  /* 0x000000ffff137224 */ /* 0x000fe200078e0005 */
[C---:B------:R-:W-:Y:S01]  /*3b50*/  ISETP.GT.U32.AND P4, PT, R18.reuse, R16, PT ;  /* 0x000000101200720c */ /* 0x040fe20003f84070 */
[C---:B------:R-:W-:Y:S02]  /*3b60*/  IMAD R12, R18.reuse, R20, R12 ;  /* 0x00000014120c7224 */ /* 0x040fe400078e020c */
[----:B------:R-:W-:Y:S02]  /*3b70*/  VIADD R15, R27, 0xbd ;  /* 0x000000bd1b0f7836 */ /* 0x000fe40000000000 */
[----:B------:R-:W-:Y:S01]  /*3b80*/  @!P3 IMAD.MOV R19, RZ, RZ, -R19 ;  /* 0x000000ffff13b224 */ /* 0x000fe200078e0a13 */
[----:B------:R-:W-:Y:S01]  /*3b90*/  ISETP.GT.U32.AND P3, PT, R18, R12, PT ;  /* 0x0000000c1200720c */ /* 0x000fe20003f64070 */
[----:B0-----:R-:W-:Y:S01]  /*3ba0*/  IMAD.MOV.U32 R3, RZ, RZ, R14 ;  /* 0x000000ffff037224 */ /* 0x001fe200078e000e */
[----:B------:R-:W-:Y:S01]  /*3bb0*/  IABS R9, R15 ;  /* 0x0000000f00097213 */ /* 0x000fe20000000000 */
[----:B------:R-:W-:Y:S01]  /*3bc0*/  @!P6 IMAD.IADD R0, R0, 0x1, -R18 ;  /* 0x000000010000e824 */ /* 0x000fe200078e0a12 */
[----:B------:R-:W-:Y:S01]  /*3bd0*/  STL [R1+0x31c], R19 ;  /* 0x00031c1301007387 */ /* 0x000fe20000100800 */
[----:B------:R-:W-:Y:S01]  /*3be0*/  @!P5 IMAD.MOV R3, RZ, RZ, -R3 ;  /* 0x000000ffff03d224 */ /* 0x000fe200078e0a03 */
[----:B------:R-:W-:Y:S01]  /*3bf0*/  ISETP.GT.U32.AND P6, PT, R18, R13, PT ;  /* 0x0000000d1200720c */ /* 0x000fe20003fc4070 */
[----:B------:R-:W-:Y:S01]  /*3c00*/  IMAD.HI.U32 R5, R10, R9, RZ ;  /* 0x000000090a057227 */ /* 0x000fe200078e00ff */
[----:B------:R-:W-:-:S02]  /*3c10*/  ISETP.GE.AND P5, PT, R6, RZ, PT ;  /* 0x000000ff0600720c */ /* 0x000fc40003fa6270 */
[----:B------:R0:W-:Y:S01]  /*3c20*/  STL [R1+0x328], R3 ;  /* 0x0003280301007387 */ /* 0x0001e20000100800 */
[----:B------:R-:W-:Y:S02]  /*3c30*/  VIADD R17, R27, 0xbc ;  /* 0x000000bc1b117836 */ /* 0x000fe40000000000 */
[----:B------:R-:W-:Y:S02]  /*3c40*/  IMAD.MOV R5, RZ, RZ, -R5 ;  /* 0x000000ffff057224 */ /* 0x000fe400078e0a05 */
[--C-:B------:R-:W-:Y:S01]  /*3c50*/  @!P0 IMAD.IADD R7, R7, 0x1, -R18.reuse ;  /* 0x0000000107078824 */ /* 0x100fe200078e0a12 */
[----:B------:R-:W-:Y:S01]  /*3c60*/  IABS R4, R17 ;  /* 0x0000001100047213 */ /* 0x000fe20000000000 */
[--C-:B------:R-:W-:Y:S01]  /*3c70*/  @!P4 IMAD.IADD R16, R16, 0x1, -R18.reuse ;  /* 0x000000011010c824 */ /* 0x100fe200078e0a12 */
[----:B------:R-:W-:Y:S01]  /*3c80*/  ISETP.GE.AND P4, PT, R8, RZ, PT ;  /* 0x000000ff0800720c */ /* 0x000fe20003f86270 */
[----:B------:R-:W-:Y:S01]  /*3c90*/  @!P3 IMAD.IADD R12, R12, 0x1, -R18 ;  /* 0x000000010c0cb824 */ /* 0x000fe200078e0a12 */
[----:B------:R-:W-:Y:S01]  /*3ca0*/  ISETP.GE.AND P0, PT, R11, RZ, PT ;  /* 0x000000ff0b00720c */ /* 0x000fe20003f06270 */
[----:B0-----:R-:W-:Y:S01]  /*3cb0*/  IMAD.MOV.U32 R3, RZ, RZ, R0 ;  /* 0x000000ffff037224 */ /* 0x001fe200078e0000 */
[C---:B------:R-:W-:Y:S01]  /*3cc0*/  ISETP.GT.U32.AND P3, PT, R18.reuse, R16, PT ;  /* 0x000000101200720c */ /* 0x040fe20003f64070 */
[----:B------:R-:W-:-:S02]  /*3cd0*/  IMAD R8, R18, R5, R9 ;  /* 0x0000000512087224 */ /* 0x000fc400078e0209 */
[----:B------:R-:W-:Y:S02]  /*3ce0*/  @!P1 IMAD.MOV R3, RZ, RZ, -R3 ;  /* 0x000000ffff039224 */ /* 0x000fe400078e0a03 */
[----:B------:R-:W-:Y:S01]  /*3cf0*/  @!P6 IMAD.IADD R13, R13, 0x1, -R18 ;  /* 0x000000010d0de824 */ /* 0x000fe200078e0a12 */
[----:B------:R-:W-:Y:S01]  /*3d00*/  ISETP.GT.U32.AND P6, PT, R18, R12, PT ;  /* 0x0000000c1200720c */ /* 0x000fe20003fc4070 */
[----:B------:R-:W-:Y:S01]  /*3d10*/  IMAD.HI.U32 R6, R10, R4, RZ ;  /* 0x000000040a067227 */ /* 0x000fe200078e00ff */
[----:B------:R0:W-:Y:S02]  /*3d20*/  STL [R1+0x32c], R3 ;  /* 0x00032c0301007387 */ /* 0x0001e40000100800 */
[----:B------:R-:W-:Y:S01]  /*3d30*/  ISETP.GT.U32.AND P1, PT, R18, R13, PT ;  /* 0x0000000d1200720c */ /* 0x000fe20003f24070 */
[----:B------:R-:W-:Y:S02]  /*3d40*/  VIADD R11, R27, 0xbb ;  /* 0x000000bb1b0b7836 */ /* 0x000fe40000000000 */
[----:B------:R-:W-:-:S02]  /*3d50*/  IMAD.MOV R6, RZ, RZ, -R6 ;  /* 0x000000ffff067224 */ /* 0x000fc400078e0a06 */
[----:B------:R-:W-:Y:S01]  /*3d60*/  @!P3 IMAD.IADD R16, R16, 0x1, -R18 ;  /* 0x000000011010b824 */ /* 0x000fe200078e0a12 */
[----:B------:R-:W-:Y:S01]  /*3d70*/  IABS R5, R11 ;  /* 0x0000000b00057213 */ /* 0x000fe20000000000 */
[C---:B------:R-:W-:Y:S01]  /*3d80*/  IMAD R0, R18.reuse, R6, R4 ;  /* 0x0000000612007224 */ /* 0x040fe200078e0204 */
[----:B------:R-:W-:Y:S01]  /*3d90*/  ISETP.GE.AND P3, PT, R15, RZ, PT ;  /* 0x000000ff0f00720c */ /* 0x000fe20003f66270 */
[----:B0-----:R-:W-:Y:S02]  /*3da0*/  IMAD.MOV.U32 R3, RZ, RZ, R7 ;  /* 0x000000ffff037224 */ /* 0x001fe400078e0007 */
[----:B------:R-:W-:Y:S02]  /*3db0*/  VIADD R6, R27, 0xba ;  /* 0x000000ba1b067836 */ /* 0x000fe40000000000 */
[----:B------:R-:W-:Y:S01]  /*3dc0*/  @!P2 IMAD.MOV R3, RZ, RZ, -R3 ;  /* 0x000000ffff03a224 */ /* 0x000fe200078e0a03 */
[----:B------:R-:W-:Y:S01]  /*3dd0*/  ISETP.GT.U32.AND P2, PT, R18, R8, PT ;  /* 0x000000081200720c */ /* 0x000fe20003f44070 */
[----:B------:R-:W-:Y:S01]  /*3de0*/  @!P6 IMAD.IADD R12, R12, 0x1, -R18 ;  /* 0x000000010c0ce824 */ /* 0x000fe200078e0a12 */
[----:B------:R-:W-:Y:S01]  /*3df0*/  ISETP.GT.U32.AND P6, PT, R18, R0, PT ;  /* 0x000000001200720c */ /* 0x000fe20003fc4070 */
[----:B------:R-:W-:Y:S01]  /*3e00*/  IMAD.HI.U32 R15, R10, R5, RZ ;  /* 0x000000050a0f7227 */ /* 0x000fe200078e00ff */
[----:B------:R0:W-:Y:S01]  /*3e10*/  STL [R1+0x334], R3 ;  /* 0x0003340301007387 */ /* 0x0001e20000100800 */
[----:B------:R-:W-:-:S02]  /*3e20*/  IABS R4, R6 ;  /* 0x0000000600047213 */ /* 0x000fc40000000000 */
[----:B------:R-:W-:Y:S02]  /*3e30*/  IMAD.MOV R15, RZ, RZ, -R15 ;  /* 0x000000ffff0f7224 */ /* 0x000fe400078e0a0f */
[----:B------:R-:W-:Y:S02]  /*3e40*/  VIADD R9, R27, 0xb9 ;  /* 0x000000b91b097836 */ /* 0x000fe40000000000 */
[----:B------:R-:W-:-:S03]  /*3e50*/  IMAD.HI.U32 R14, R10, R4, RZ ;  /* 0x000000040a0e7227 */ /* 0x000fc600078e00ff */
[----:B------:R-:W-:Y:S01]  /*3e60*/  IABS R7, R9 ;  /* 0x0000000900077213 */ /* 0x000fe20000000000 */
[----:B------:R-:W-:Y:S01]  /*3e70*/  @!P2 IMAD.IADD R8, R8, 0x1, -R18 ;  /* 0x000000010808a824 */ /* 0x000fe200078e0a12 */
[----:B------:R-:W-:Y:S01]  /*3e80*/  ISETP.GE.AND P2, PT, R11, RZ, PT ;  /* 0x000000ff0b00720c */ /* 0x000fe20003f46270 */
[----:B0-----:R-:W-:Y:S02]  /*3e90*/  IMAD.MOV.U32 R3, RZ, RZ, R16 ;  /* 0x000000ffff037224 */ /* 0x001fe400078e0010 */
[C---:B------:R-:W-:Y:S02]  /*3ea0*/  IMAD R5, R18.reuse, R15, R5 ;  /* 0x0000000f12057224 */ /* 0x040fe400078e0205 */
[----:B------:R-:W-:Y:S01]  /*3eb0*/  @!P5 IMAD.MOV R3, RZ, RZ, -R3 ;  /* 0x000000ffff03d224 */ /* 0x000fe200078e0a03 */
[C---:B------:R-:W-:Y:S01]  /*3ec0*/  ISETP.GT.U32.AND P5, PT, R18.reuse, R8, PT ;  /* 0x000000081200720c */ /* 0x040fe20003fa4070 */
[----:B------:R-:W-:Y:S01]  /*3ed0*/  @!P1 IMAD.IADD R13, R13, 0x1, -R18 ;  /* 0x000000010d0d9824 */ /* 0x000fe200078e0a12 */
[----:B------:R-:W-:Y:S01]  /*3ee0*/  ISETP.GE.AND P1, PT, R17, RZ, PT ;  /* 0x000000ff1100720c */ /* 0x000fe20003f26270 */
[----:B------:R-:W-:Y:S01]  /*3ef0*/  IMAD.MOV R11, RZ, RZ, -R14 ;  /* 0x000000ffff0b7224 */ /* 0x000fe200078e0a0e */
[----:B------:R0:W-:Y:S01]  /*3f00*/  STL [R1+0x344], R3 ;  /* 0x0003440301007387 */ /* 0x0001e20000100800 */
[----:B------:R-:W-:Y:S01]  /*3f10*/  @!P0 IMAD.MOV R12, RZ, RZ, -R12 ;  /* 0x000000ffff0c8224 */ /* 0x000fe200078e0a0c */
[----:B------:R-:W-:Y:S01]  /*3f20*/  ISETP.GT.U32.AND P0, PT, R18, R5, PT ;  /* 0x000000051200720c */ /* 0x000fe20003f04070 */
[----:B------:R-:W-:-:S02]  /*3f30*/  @!P6 IMAD.IADD R0, R0, 0x1, -R18 ;  /* 0x000000010000e824 */ /* 0x000fc400078e0a12 */
[----:B------:R-:W-:Y:S01]  /*3f40*/  IMAD R4, R18, R11, R4 ;  /* 0x0000000b12047224 */ /* 0x000fe200078e0204 */
[----:B------:R1:W-:Y:S01]  /*3f50*/  STL [R1+0x34c], R12 ;  /* 0x00034c0c01007387 */ /* 0x0003e20000100800 */
[----:B------:R-:W-:Y:S01]  /*3f60*/  IMAD.HI.U32 R11, R10, R7, RZ ;  /* 0x000000070a0b7227 */ /* 0x000fe200078e00ff */
[----:B------:R-:W-:-:S03]  /*3f70*/  ISETP.GT.U32.AND P6, PT, R18, R0, PT ;  /* 0x000000001200720c */ /* 0x000fc60003fc4070 */
[----:B0-----:R-:W-:Y:S02]  /*3f80*/  IMAD.MOV.U32 R3, RZ, RZ, R13 ;  /* 0x000000ffff037224 */ /* 0x001fe400078e000d */
[----:B------:R-:W-:Y:S01]  /*3f90*/  @!P5 IMAD.IADD R8, R8, 0x1, -R18 ;  /* 0x000000010808d824 */ /* 0x000fe200078e0a12 */
[----:B------:R-:W-:Y:S01]  /*3fa0*/  ISETP.GT.U32.AND P5, PT, R18, R4, PT ;  /* 0x000000041200720c */ /* 0x000fe20003fa4070 */
[----:B------:R-:W-:Y:S01]  /*3fb0*/  @!P4 IMAD.MOV R3, RZ, RZ, -R3 ;  /* 0x000000ffff03c224 */ /* 0x000fe200078e0a03 */
[----:B------:R-:W-:Y:S01]  /*3fc0*/  ISETP.GE.AND P4, PT, R6, RZ, PT ;  /* 0x000000ff0600720c */ /* 0x000fe20003f86270 */
[----:B------:R-:W-:Y:S02]  /*3fd0*/  IMAD.MOV R6, RZ, RZ, -R11 ;  /* 0x000000ffff067224 */ /* 0x000fe400078e0a0b */
[----:B------:R-:W-:Y:S01]  /*3fe0*/  IMAD.MOV.U32 R13, RZ, RZ, R8 ;  /* 0x000000ffff0d7224 */ /* 0x000fe200078e0008 */
[----:B------:R0:W-:Y:S01]  /*3ff0*/  STL [R1+0x358], R3 ;  /* 0x0003580301007387 */ /* 0x0001e20000100800 */
[----:B------:R-:W-:-:S02]  /*4000*/  IMAD R6, R18, R6, R7 ;  /* 0x0000000612067224 */ /* 0x000fc400078e0207 */
[--C-:B------:R-:W-:Y:S02]  /*4010*/  @!P0 IMAD.IADD R5, R5, 0x1, -R18.reuse ;  /* 0x0000000105058824 */ /* 0x100fe400078e0a12 */
[----:B------:R-:W-:Y:S01]  /*4020*/  @!P3 IMAD.MOV R13, RZ, RZ, -R13 ;  /* 0x000000ffff0db224 */ /* 0x000fe200078e0a0d */
[----:B------:R-:W-:Y:S01]  /*4030*/  ISETP.GT.U32.AND P3, PT, R18, R6, PT ;  /* 0x000000061200720c */ /* 0x000fe20003f64070 */
[----:B------:R-:W-:Y:S01]  /*4040*/  @!P6 IMAD.IADD R0, R0, 0x1, -R18 ;  /* 0x000000010000e824 */ /* 0x000fe200078e0a12 */
[----:B------:R-:W-:Y:S01]  /*4050*/  ISETP.GT.U32.AND P0, PT, R18, R5, PT ;  /* 0x000000051200720c */ /* 0x000fe20003f04070 */
[----:B-1----:R-:W-:Y:S01]  /*4060*/  VIADD R12, R27, 0xb8 ;  /* 0x000000b81b0c7836 */ /* 0x002fe20000000000 */
[----:B------:R1:W-:Y:S01]  /*4070*/  STL [R1+0x3c4], R13 ;  /* 0x0003c40d01007387 */ /* 0x0003e20000100800 */
[----:B0-----:R-:W-:Y:S01]  /*4080*/  IMAD.MOV.U32 R3, RZ, RZ, R0 ;  /* 0x000000ffff037224 */ /* 0x001fe200078e0000 */
[----:B------:R-:W-:Y:S01]  /*4090*/  ISETP.GE.AND P6, PT, R9, RZ, PT ;  /* 0x000000ff0900720c */ /* 0x000fe20003fc6270 */
[----:B------:R-:W-:Y:S01]  /*40a0*/  VIADD R11, R27, 0xb7 ;  /* 0x000000b71b0b7836 */ /* 0x000fe20000000000 */
[----:B------:R-:W-:Y:S01]  /*40b0*/  IABS R20, R12 ;  /* 0x0000000c00147213 */ /* 0x000fe20000000000 */
[----:B------:R-:W-:Y:S01]  /*40c0*/  @!P1 IMAD.MOV R3, RZ, RZ, -R3 ;  /* 0x000000ffff039224 */ /* 0x000fe200078e0a03 */
[----:B------:R-:W-:Y:S01]  /*40d0*/  ISETP.GE.AND P1, PT, R12, RZ, PT ;  /* 0x000000ff0c00720c */ /* 0x000fe20003f26270 */
[--C-:B------:R-:W-:Y:S01]  /*40e0*/  @!P5 IMAD.IADD R4, R4, 0x1, -R18.reuse ;  /* 0x000000010404d824 */ /* 0x100fe200078e0a12 */
[----:B------:R-:W-:Y:S01]  /*40f0*/  IABS R21, R11 ;  /* 0x0000000b00157213 */ /* 0x000fe20000000000 */
[----:B------:R-:W-:Y:S01]  /*4100*/  IMAD.HI.U32 R12, R10, R20, RZ ;  /* 0x000000140a0c7227 */ /* 0x000fe200078e00ff */
[----:B------:R0:W-:Y:S02]  /*4110*/  STL [R1+0x3c8], R3 ;  /* 0x0003c80301007387 */ /* 0x0001e40000100800 */
[----:B------:R-:W-:Y:S01]  /*4120*/  ISETP.GT.U32.AND P5, PT, R18, R4, PT ;  /* 0x000000041200720c */ /* 0x000fe20003fa4070 */
[----:B------:R-:W-:-:S02]  /*4130*/  @!P3 IMAD.IADD R6, R6, 0x1, -R18 ;  /* 0x000000010606b824 */ /* 0x000fc400078e0a12 */
[----:B------:R-:W-:Y:S01]  /*4140*/  @!P0 IMAD.IADD R5, R5, 0x1, -R18 ;  /* 0x0000000105058824 */ /* 0x000fe200078e0a12 */
[----:B------:R-:W-:Y:S01]  /*4150*/  ISETP.GE.AND P0, PT, R11, RZ, PT ;  /* 0x000000ff0b00720c */ /* 0x000fe20003f06270 */
[----:B------:R-:W-:Y:S01]  /*4160*/  IMAD.MOV R11, RZ, RZ, -R12 ;  /* 0x000000ffff0b7224 */ /* 0x000fe200078e0a0c */
[----:B------:R-:W-:Y:S01]  /*4170*/  ISETP.GT.U32.AND P3, PT, R18, R6, PT ;  /* 0x000000061200720c */ /* 0x000fe20003f64070 */
[----:B------:R-:W-:-:S04]  /*4180*/  IMAD.HI.U32 R8, R10, R21, RZ ;  /* 0x000000150a087227 */ /* 0x000fc800078e00ff */
[C---:B------:R-:W-:Y:S02]  /*4190*/  IMAD R20, R18.reuse, R11, R20 ;  /* 0x0000000b12147224 */ /* 0x040fe400078e0214 */
[----:B-1----:R-:W-:Y:S02]  /*41a0*/  IMAD.MOV.U32 R13, RZ, RZ, R5 ;  /* 0x000000ffff0d7224 */ /* 0x002fe400078e0005 */
[----:B------:R-:W-:Y:S02]  /*41b0*/  IMAD.MOV R8, RZ, RZ, -R8 ;  /* 0x000000ffff087224 */ /* 0x000fe400078e0a08 */
[----:B------:R-:W-:Y:S01]  /*41c0*/  @!P2 IMAD.MOV R13, RZ, RZ, -R13 ;  /* 0x000000ffff0da224 */ /* 0x000fe200078e0a0d */
[C---:B------:R-:W-:Y:S01]  /*41d0*/  ISETP.GT.U32.AND P2, PT, R18.reuse, R20, PT ;  /* 0x000000141200720c */ /* 0x040fe20003f44070 */
[----:B------:R-:W-:Y:S02]  /*41e0*/  IMAD R21, R18, R8, R21 ;  /* 0x0000000812157224 */ /* 0x000fe400078e0215 */
[C---:B------:R-:W-:Y:S01]  /*41f0*/  VIADD R9, R27.reuse, 0xb6 ;  /* 0x000000b61b097836 */ /* 0x040fe20000000000 */
[----:B------:R1:W-:Y:S01]  /*4200*/  STL [R1+0x3cc], R13 ;  /* 0x0003cc0d01007387 */ /* 0x0003e20000100800 */
[--C-:B------:R-:W-:Y:S01]  /*4210*/  @!P3 IMAD.IADD R6, R6, 0x1, -R18.reuse ;  /* 0x000000010606b824 */ /* 0x100fe200078e0a12 */
[----:B------:R-:W-:Y:S01]  /*4220*/  ISETP.GT.U32.AND P3, PT, R18, R21, PT ;  /* 0x000000151200720c */ /* 0x000fe20003f64070 */
[----:B------:R-:W-:Y:S01]  /*4230*/  @!P5 IMAD.IADD R4, R4, 0x1, -R18 ;  /* 0x000000010404d824 */ /* 0x000fe200078e0a12 */
[----:B------:R-:W-:Y:S01]  /*4240*/  IABS R7, R9 ;  /* 0x0000000900077213 */ /* 0x000fe20000000000 */
[----:B------:R-:W-:Y:S01]  /*4250*/  VIADD R11, R27, 0xb5 ;  /* 0x000000b51b0b7836 */ /* 0x000fe20000000000 */
[----:B------:R-:W-:Y:S01]  /*4260*/  ISETP.GE.AND P5, PT, R9, RZ, PT ;  /* 0x000000ff0900720c */ /* 0x000fe20003fa6270 */
[----:B0-----:R-:W-:-:S02]  /*4270*/  IMAD.MOV.U32 R3, RZ, RZ, R4 ;  /* 0x000000ffff037224 */ /* 0x001fc400078e0004 */
[----:B------:R-:W-:Y:S02]  /*4280*/  @!P2 IMAD.IADD R20, R20, 0x1, -R18 ;  /* 0x000000011414a824 */ /* 0x000fe400078e0a12 */
[----:B------:R-:W-:-:S03]  /*4290*/  IMAD.HI.U32 R0, R10, R7, RZ ;  /* 0x000000070a007227 */ /* 0x000fc600078e00ff */
[C---:B------:R-:W-:Y:S01]  /*42a0*/  ISETP.GT.U32.AND P2, PT, R18.reuse, R20, PT ;  /* 0x000000141200720c */ /* 0x040fe20003f44070 */
[----:B------:R-:W-:Y:S01]  /*42b0*/  @!P4 IMAD.MOV R3, RZ, RZ, -R3 ;  /* 0x000000ffff03c224 */ /* 0x000fe200078e0a03 */
[----:B------:R-:W-:Y:S01]  /*42c0*/  ISETP.GE.AND P4, PT, R11, RZ, PT ;  /* 0x000000ff0b00720c */ /* 0x000fe20003f86270 */
[----:B------:R-:W-:Y:S01]  /*42d0*/  IMAD.MOV R0, RZ, RZ, -R0 ;  /* 0x000000ffff007224 */ /* 0x000fe200078e0a00 */
[----:B------:R-:W-:Y:S01]  /*42e0*/  IABS R11, R11 ;  /* 0x0000000b000b7213 */ /* 0x000fe20000000000 */
[----:B------:R-:W-:Y:S01]  /*42f0*/  VIADD R8, R27, 0xb4 ;  /* 0x000000b41b087836 */ /* 0x000fe20000000000 */
[----:B------:R0:W-:Y:S01]  /*4300*/  STL [R1+0x3d4], R3 ;  /* 0x0003d40301007387 */ /* 0x0001e20000100800 */
[----:B------:R-:W-:Y:S02]  /*4310*/  @!P3 IMAD.IADD R21, R21, 0x1, -R18 ;  /* 0x000000011515b824 */ /* 0x000fe400078e0a12 */
[----:B------:R-:W-:Y:S01]  /*4320*/  IMAD R0, R18, R0, R7 ;  /* 0x0000000012007224 */ /* 0x000fe200078e0207 */
[----:B------:R-:W-:Y:S01]  /*4330*/  IABS R9, R8 ;  /* 0x0000000800097213 */ /* 0x000fe20000000000 */
[----:B-1----:R-:W-:Y:S01]  /*4340*/  IMAD.HI.U32 R13, R10, R11, RZ ;  /* 0x0000000b0a0d7227 */ /* 0x002fe200078e00ff */
[----:B------:R-:W-:-:S03]  /*4350*/  ISETP.GT.U32.AND P3, PT, R18, R21, PT ;  /* 0x000000151200720c */ /* 0x000fc60003f64070 */
[----:B------:R-:W-:Y:S02]  /*4360*/  VIADD R12, R27, 0xb2 ;  /* 0x000000b21b0c7836 */ /* 0x000fe40000000000 */
[----:B0-----:R-:W-:Y:S02]  /*4370*/  IMAD.MOV.U32 R3, RZ, RZ, R6 ;  /* 0x000000ffff037224 */ /* 0x001fe400078e0006 */
[----:B------:R-:W-:Y:S01]  /*4380*/  IMAD.HI.U32 R7, R10, R9, RZ ;  /* 0x000000090a077227 */ /* 0x000fe200078e00ff */
[----:B------:R-:W-:-:S03]  /*4390*/  IABS R15, R12 ;  /* 0x0000000c000f7213 */ /* 0x000fc60000000000 */
[----:B------:R-:W-:Y:S01]  /*43a0*/  @!P6 IMAD.MOV R3, RZ, RZ, -R3 ;  /* 0x000000ffff03e224 */ /* 0x000fe200078e0a03 */
[----:B------:R-:W-:Y:S01]  /*43b0*/  ISETP.GT.U32.AND P6, PT, R18, R0, PT ;  /* 0x000000001200720c */ /* 0x000fe20003fc4070 */
[----:B------:R-:W-:Y:S02]  /*43c0*/  IMAD.MOV R13, RZ, RZ, -R13 ;  /* 0x000000ffff0d7224 */ /* 0x000fe400078e0a0d */
[----:B------:R-:W-:Y:S01]  /*43d0*/  VIADD R16, R27, 0xb3 ;  /* 0x000000b31b107836 */ /* 0x000fe20000000000 */
[----:B------:R0:W-:Y:S01]  /*43e0*/  STL [R1+0x3d8], R3 ;  /* 0x0003d80301007387 */ /* 0x0001e20000100800 */
[----:B------:R-:W-:Y:S01]  /*43f0*/  @!P2 IMAD.IADD R20, R20, 0x1, -R18 ;  /* 0x000000011414a824 */ /* 0x000fe200078e0a12 */
[----:B------:R-:W-:Y:S01]  /*4400*/  ISETP.GE.AND P2, PT, R8, RZ, PT ;  /* 0x000000ff0800720c */ /* 0x000fe20003f46270 */
[----:B------:R-:W-:Y:S01]  /*4410*/  IMAD.MOV R7, RZ, RZ, -R7 ;  /* 0x000000ffff077224 */ /* 0x000fe200078e0a07 */
[----:B------:R-:W-:Y:S01]  /*4420*/  IABS R4, R16 ;  /* 0x0000001000047213 */ /* 0x000fe20000000000 */
[----:B------:R-:W-:-:S02]  /*4430*/  IMAD R8, R18, R13, R11 ;  /* 0x0000000d12087224 */ /* 0x000fc400078e020b */
[C---:B------:R-:W-:Y:S02]  /*4440*/  IMAD R9, R18.reuse, R7, R9 ;  /* 0x0000000712097224 */ /* 0x040fe400078e0209 */
[----:B------:R-:W-:Y:S01]  /*4450*/  @!P3 IMAD.IADD R21, R21, 0x1, -R18 ;  /* 0x000000011515b824 */ /* 0x000fe200078e0a12 */
[----:B------:R-:W-:Y:S01]  /*4460*/  ISETP.GT.U32.AND P3, PT, R18, R8, PT ;  /* 0x000000081200720c */ /* 0x000fe20003f64070 */
[----:B------:R-:W-:-:S04]  /*4470*/  IMAD.HI.U32 R5, R10, R15, RZ ;  /* 0x0000000f0a057227 */ /* 0x000fc800078e00ff */
[----:B------:R-:W-:Y:S01]  /*4480*/  @!P6 IMAD.IADD R0, R0, 0x1, -R18 ;  /* 0x000000010000e824 */ /* 0x000fe200078e0a12 */
[----:B------:R-:W-:Y:S01]  /*4490*/  ISETP.GT.U32.AND P6, PT, R18, R9, PT ;  /* 0x000000091200720c */ /* 0x000fe20003fc4070 */
[----:B------:R-:W-:-:S04]  /*44a0*/  IMAD.HI.U32 R14, R10, R4, RZ ;  /* 0x000000040a0e7227 */ /* 0x000fc800078e00ff */
[----:B------:R-:W-:Y:S02]  /*44b0*/  IMAD.MOV R5, RZ, RZ, -R5 ;  /* 0x000000ffff057224 */ /* 0x000fe400078e0a05 */
[----:B------:R-:W-:Y:S02]  /*44c0*/  IMAD.MOV R6, RZ, RZ, -R14 ;  /* 0x000000ffff067224 */ /* 0x000fe400078e0a0e */
[C---:B------:R-:W-:Y:S02]  /*44d0*/  IMAD R15, R18.reuse, R5, R15 ;  /* 0x00000005120f7224 */ /* 0x040fe400078e020f */
[C---:B------:R-:W-:Y:S02]  /*44e0*/  VIADD R5, R27.reuse, 0xb1 ;  /* 0x000000b11b057836 */ /* 0x040fe40000000000 */
[----:B------:R-:W-:Y:S02]  /*44f0*/  IMAD R4, R18, R6, R4 ;  /* 0x0000000612047224 */ /* 0x000fe400078e0204 */
[----:B------:R-:W-:Y:S01]  /*4500*/  VIADD R6, R27, 0xb0 ;  /* 0x000000b01b067836 */ /* 0x000fe20000000000 */
[----:B------:R-:W-:Y:S01]  /*4510*/  IABS R7, R5 ;  /* 0x0000000500077213 */ /* 0x000fe20000000000 */
[----:B------:R-:W-:Y:S01]  /*4520*/  @!P3 IMAD.IADD R8, R8, 0x1, -R18 ;  /* 0x000000010808b824 */ /* 0x000fe200078e0a12 */
[----:B------:R-:W-:Y:S01]  /*4530*/  ISETP.GT.U32.AND P3, PT, R18, R0, PT ;  /* 0x000000001200720c */ /* 0x000fe20003f64070 */
[----:B0-----:R-:W-:Y:S01]  /*4540*/  IMAD.MOV.U32 R3, RZ, RZ, R20 ;  /* 0x000000ffff037224 */ /* 0x001fe200078e0014 */
[----:B------:R-:W-:Y:S01]  /*4550*/  IABS R17, R6 ;  /* 0x0000000600117213 */ /* 0x000fe20000000000 */
[----:B------:R-:W-:-:S02]  /*4560*/  @!P6 IMAD.IADD R9, R9, 0x1, -R18 ;  /* 0x000000010909e824 */ /* 0x000fc400078e0a12 */
[----:B------:R-:W-:Y:S01]  /*4570*/  @!P1 IMAD.MOV R3, RZ, RZ, -R3 ;  /* 0x000000ffff039224 */ /* 0x000fe200078e0a03 */
[----:B------:R-:W-:Y:S01]  /*4580*/  ISETP.GT.U32.AND P1, PT, R18, R8, PT ;  /* 0x000000081200720c */ /* 0x000fe20003f24070 */
[----:B------:R-:W-:Y:S01]  /*4590*/  IMAD.HI.U32 R22, R10, R7, RZ ;  /* 0x000000070a167227 */ /* 0x000fe200078e00ff */
[----:B------:R-:W-:Y:S02]  /*45a0*/  ISETP.GT.U32.AND P6, PT, R18, R9, PT ;  /* 0x000000091200720c */ /* 0x000fe40003fc4070 */
[----:B------:R0:W-:Y:S01]  /*45b0*/  STL [R1+0x3e0], R3 ;  /* 0x0003e00301007387 */ /* 0x0001e20000100800 */
[----:B------:R-:W-:-:S04]  /*45c0*/  IMAD.HI.U32 R20, R10, R17, RZ ;  /* 0x000000110a147227 */ /* 0x000fc800078e00ff */
[----:B------:R-:W-:Y:S02]  /*45d0*/  IMAD.MOV R22, RZ, RZ, -R22 ;  /* 0x000000ffff167224 */ /* 0x000fe400078e0a16 */
[----:B------:R-:W-:Y:S02]  /*45e0*/  IMAD.MOV R20, RZ, RZ, -R20 ;  /* 0x000000ffff147224 */ /* 0x000fe400078e0a14 */
[----:B------:R-:W-:Y:S02]  /*45f0*/  IMAD R7, R18, R22, R7 ;  /* 0x0000001612077224 */ /* 0x000fe400078e0207 */
[----:B0-----:R-:W-:Y:S02]  /*4600*/  IMAD.MOV.U32 R3, RZ, RZ, R21 ;  /* 0x000000ffff037224 */ /* 0x001fe400078e0015 */
[----:B------:R-:W-:Y:S01]  /*4610*/  @!P3 IMAD.IADD R0, R0, 0x1, -R18 ;  /* 0x000000010000b824 */ /* 0x000fe200078e0a12 */
[C---:B------:R-:W-:Y:S01]  /*4620*/  ISETP.GT.U32.AND P3, PT, R18.reuse, R15, PT ;  /* 0x0000000f1200720c */ /* 0x040fe20003f64070 */
[----:B------:R-:W-:Y:S01]  /*4630*/  @!P0 IMAD.MOV R3, RZ, RZ, -R3 ;  /* 0x000000ffff038224 */ /* 0x000fe200078e0a03 */
[C---:B------:R-:W-:Y:S01]  /*4640*/  ISETP.GT.U32.AND P0, PT, R18.reuse, R4, PT ;  /* 0x000000041200720c */ /* 0x040fe20003f04070 */
[----:B------:R-:W-:-:S02]  /*4650*/  IMAD R17, R18, R20, R17 ;  /* 0x0000001412117224 */ /* 0x000fc400078e0211 */
[--C-:B------:R-:W-:Y:S01]  /*4660*/  @!P1 IMAD.IADD R8, R8, 0x1, -R18.reuse ;  /* 0x0000000108089824 */ /* 0x100fe200078e0a12 */
[C---:B------:R-:W-:Y:S01]  /*4670*/  ISETP.GT.U32.AND P1, PT, R18.reuse, R7, PT ;  /* 0x000000071200720c */ /* 0x040fe20003f24070 */
[----:B------:R-:W-:Y:S01]  /*4680*/  @!P6 IMAD.IADD R9, R9, 0x1, -R18 ;  /* 0x000000010909e824 */ /* 0x000fe200078e0a12 */
[----:B------:R-:W-:Y:S01]  /*4690*/  ISETP.GT.U32.AND P6, PT, R18, R17, PT ;  /* 0x000000111200720c */ /* 0x000fe20003fc4070 */
[----:B------:R-:W-:Y:S01]  /*46a0*/  VIADD R14, R27, 0xae ;  /* 0x000000ae1b0e7836 */ /* 0x000fe20000000000 */
[----:B------:R0:W-:Y:S01]  /*46b0*/  STL [R1+0x3dc], R3 ;  /* 0x0003dc0301007387 */ /* 0x0001e20000100800 */
[----:B------:R-:W-:Y:S02]  /*46c0*/  IMAD.MOV.U32 R23, RZ, RZ, R0 ;  /* 0x000000ffff177224 */ /* 0x000fe400078e0000 */
[--C-:B------:R-:W-:Y:S01]  /*46d0*/  @!P3 IMAD.IADD R15, R15, 0x1, -R18.reuse ;  /* 0x000000010f0fb824 */ /* 0x100fe200078e0a12 */
[----:B------:R-:W-:Y:S01]  /*46e0*/  IABS R11, R14 ;  /* 0x0000000e000b7213 */ /* 0x000fe20000000000 */
[--C-:B------:R-:W-:Y:S01]  /*46f0*/  @!P0 IMAD.IADD R4, R4, 0x1, -R18.reuse ;  /* 0x0000000104048824 */ /* 0x100fe200078e0a12 */
[----:B------:R-:W-:Y:S01]  /*4700*/  ISETP.GE.AND P0, PT, R16, RZ, PT ;  /* 0x000000ff1000720c */ /* 0x000fe20003f06270 */
[----:B------:R-:W-:Y:S01]  /*4710*/  VIADD R13, R27, 0xaf ;  /* 0x000000af1b0d7836 */ /* 0x000fe20000000000 */
[----:B------:R-:W-:Y:S01]  /*4720*/  ISETP.GE.AND P3, PT, R12, RZ, PT ;  /* 0x000000ff0c00720c */ /* 0x000fe20003f66270 */
[----:B------:R-:W-:Y:S01]  /*4730*/  @!P1 IMAD.IADD R7, R7, 0x1, -R18 ;  /* 0x0000000107079824 */ /* 0x000fe200078e0a12 */
[C---:B------:R-:W-:Y:S01]  /*4740*/  ISETP.GT.U32.AND P1, PT, R18.reuse, R4, PT ;  /* 0x000000041200720c */ /* 0x040fe20003f24070 */
[----:B0-----:R-:W-:Y:S01]  /*4750*/  IMAD.MOV.U32 R3, RZ, RZ, R8 ;  /* 0x000000ffff037224 */ /* 0x001fe200078e0008 */
[----:B------:R-:W-:Y:S01]  /*4760*/  IABS R19, R13 ;  /* 0x0000000d00137213 */ /* 0x000fe20000000000 */
[----:B------:R-:W-:Y:S01]  /*4770*/  @!P6 IMAD.IADD R17, R17, 0x1, -R18 ;  /* 0x000000011111e824 */ /* 0x000fe200078e0a12 */
[C---:B------:R-:W-:Y:S01]  /*4780*/  ISETP.GT.U32.AND P6, PT, R18.reuse, R15, PT ;  /* 0x0000000f1200720c */ /* 0x040fe20003fc4070 */
[----:B------:R-:W-:Y:S01]  /*4790*/  @!P5 IMAD.MOV R23, RZ, RZ, -R23 ;  /* 0x000000ffff17d224 */ /* 0x000fe200078e0a17 */
[----:B------:R-:W-:Y:S01]  /*47a0*/  ISETP.GT.U32.AND P5, PT, R18, R7, PT ;  /* 0x000000071200720c */ /* 0x000fe20003fa4070 */
[----:B------:R-:W-:-:S03]  /*47b0*/  IMAD.HI.U32 R22, R10, R11, RZ ;  /* 0x0000000b0a167227 */ /* 0x000fc600078e00ff */
[----:B------:R-:W-:Y:S01]  /*47c0*/  STL [R1+0x3d0], R23 ;  /* 0x0003d01701007387 */ /* 0x000fe20000100800 */
[----:B------:R-:W-:Y:S02]  /*47d0*/  VIADD R16, R27, 0xad ;  /* 0x000000ad1b107836 */ /* 0x000fe40000000000 */
[----:B------:R-:W-:Y:S01]  /*47e0*/  @!P4 IMAD.MOV R3, RZ, RZ, -R3 ;  /* 0x000000ffff03c224 */ /* 0x000fe200078e0a03 */
[----:B------:R-:W-:Y:S01]  /*47f0*/  ISETP.GT.U32.AND P4, PT, R18, R17, PT ;  /* 0x000000111200720c */ /* 0x000fe20003f84070 */
[----:B------:R-:W-:Y:S01]  /*4800*/  IMAD.MOV R22, RZ, RZ, -R22 ;  /* 0x000000ffff167224 */ /* 0x000fe200078e0a16 */
[----:B------:R-:W-:Y:S01]  /*4810*/  IABS R8, R16 ;  /* 0x0000001000087213 */ /* 0x000fe20000000000 */
[----:B------:R-:W-:Y:S01]  /*4820*/  IMAD.HI.U32 R21, R10, R19, RZ ;  /* 0x000000130a157227 */ /* 0x000fe200078e00ff */
[----:B------:R0:W-:Y:S03]  /*4830*/  STL [R1+0x3c0], R3 ;  /* 0x0003c00301007387 */ /* 0x0001e60000100800 */
[----:B------:R-:W-:-:S02]  /*4840*/  IMAD R11, R18, R22, R11 ;  /* 0x00000016120b7224 */ /* 0x000fc400078e020b */
[----:B------:R-:W-:Y:S02]  /*4850*/  VIADD R12, R27, 0xac ;  /* 0x000000ac1b0c7836 */ /* 0x000fe40000000000 */
[----:B------:R-:W-:Y:S01]  /*4860*/  @!P1 IMAD.IADD R4, R4, 0x1, -R18 ;  /* 0x0000000104049824 */ /* 0x000fe200078e0a12 */
[----:B------:R-:W-:Y:S01]  /*4870*/  ISETP.GE.AND P1, PT, R5, RZ, PT ;  /* 0x000000ff0500720c */ /* 0x000fe20003f26270 */
[----:B------:R-:W-:Y:S01]  /*4880*/  IMAD.MOV.U32 R5, RZ, RZ, R8 ;  /* 0x000000ffff057224 */ /* 0x000fe200078e0008 */
[----:B------:R-:W-:Y:S01]  /*4890*/  IABS R0, R12 ;  /* 0x0000000c00007213 */ /* 0x000fe20000000000 */
[----:B0-----:R-:W-:Y:S02]  /*48a0*/  IMAD.MOV.U32 R3, RZ, RZ, R9 ;  /* 0x000000ffff037224 */ /* 0x001fe400078e0009 */
[----:B------:R-:W-:Y:S02]  /*48b0*/  IMAD.MOV R21, RZ, RZ, -R21 ;  /* 0x000000ffff157224 */ /* 0x000fe400078e0a15 */
[----:B------:R-:W-:-:S02]  /*48c0*/  @!P2 IMAD.MOV R3, RZ, RZ, -R3 ;  /* 0x000000ffff03a224 */ /* 0x000fc400078e0a03 */
[--C-:B------:R-:W-:Y:S01]  /*48d0*/  @!P6 IMAD.IADD R15, R15, 0x1, -R18.reuse ;  /* 0x000000010f0fe824 */ /* 0x100fe200078e0a12 */
[----:B------:R-:W-:Y:S01]  /*48e0*/  ISETP.GT.U32.AND P6, PT, R18, R11, PT ;  /* 0x0000000b1200720c */ /* 0x000fe20003fc4070 */
[----:B------:R-:W-:Y:S01]  /*48f0*/  @!P5 IMAD.IADD R7, R7, 0x1, -R18 ;  /* 0x000000010707d824 */ /* 0x000fe200078e0a12 */
[----:B------:R-:W-:Y:S01]  /*4900*/  ISETP.GE.AND P5, PT, R6, RZ, PT ;  /* 0x000000ff0600720c */ /* 0x000fe20003fa6270 */
[----:B------:R-:W-:Y:S01]  /*4910*/  IMAD.HI.U32 R6, R10, R5, RZ ;  /* 0x000000050a067227 */ /* 0x000fe200078e00ff */
[----:B------:R0:W-:Y:S03]  /*4920*/  STL [R1+0x3bc], R3 ;  /* 0x0003bc0301007387 */ /* 0x0001e60000100800 */
[----:B------:R-:W-:Y:S02]  /*4930*/  IMAD R19, R18, R21, R19 ;  /* 0x0000001512137224 */ /* 0x000fe400078e0213 */
[----:B------:R-:W-:-:S02]  /*4940*/  IMAD.MOV.U32 R9, RZ, RZ, R4 ;  /* 0x000000ffff097224 */ /* 0x000fc400078e0004 */
[----:B------:R-:W-:Y:S01]  /*4950*/  IMAD.HI.U32 R8, R10, R0, RZ ;  /* 0x000000000a087227 */ /* 0x000fe200078e00ff */
[----:B------:R-:W-:-:S03]  /*4960*/  ISETP.GT.U32.AND P2, PT, R18, R19, PT ;  /* 0x000000131200720c */ /* 0x000fc60003f44070 */
[----:B0-----:R-:W-:Y:S02]  /*4970*/  IMAD.MOV.U32 R3, RZ, RZ, R15 ;  /* 0x000000ffff037224 */ /* 0x001fe400078e000f */
[----:B------:R-:W-:Y:S02]  /*4980*/  IMAD.MOV R6, RZ, RZ, -R6 ;  /* 0x000000ffff067224 */ /* 0x000fe400078e0a06 */
[----:B------:R-:W-:Y:S02]  /*4990*/  @!P0 IMAD.MOV R9, RZ, RZ, -R9 ;  /* 0x000000ffff098224 */ /* 0x000fe400078e0a09 */
[----:B------:R-:W-:Y:S02]  /*49a0*/  @!P3 IMAD.MOV R3, RZ, RZ, -R3 ;  /* 0x000000ffff03b224 */ /* 0x000fe400078e0a03 */
[----:B------:R-:W-:Y:S01]  /*49b0*/  @!P4 IMAD.IADD R17, R17, 0x1, -R18 ;  /* 0x000000011111c824 */ /* 0x000fe200078e0a12 */
[----:B------:R-:W-:Y:S01]  /*49c0*/  STL [R1+0x3b8], R9 ;  /* 0x0003b80901007387 */ /* 0x000fe20000100800 */
[----:B------:R-:W-:Y:S01]  /*49d0*/  IMAD.MOV R4, RZ, RZ, -R8 ;  /* 0x000000ffff047224 */ /* 0x000fe200078e0a08 */
[----:B------:R-:W-:Y:S01]  /*49e0*/  ISETP.GE.AND P4, PT, R13, RZ, PT ;  /* 0x000000ff0d00720c */ /* 0x000fe20003f86270 */
[----:B------:R-:W-:Y:S01]  /*49f0*/  IMAD R6, R18, R6, R5 ;  /* 0x0000000612067224 */ /* 0x000fe200078e0205 */
[----:B------:R0:W-:Y:S01]  /*4a00*/  STL [R1+0x3b4], R3 ;  /* 0x0003b40301007387 */ /* 0x0001e20000100800 */
[----:B------:R-:W-:Y:S01]  /*4a10*/  @!P6 IMAD.IADD R11, R11, 0x1, -R18 ;  /* 0x000000010b0be824 */ /* 0x000fe200078e0a12 */
[----:B------:R-:W-:Y:S01]  /*4a20*/  ISETP.GE.AND P6, PT, R16, RZ, PT ;  /* 0x000000ff1000720c */ /* 0x000fe20003fc6270 */
[----:B------:R-:W-:-:S02]  /*4a30*/  IMAD R4, R18, R4, R0 ;  /* 0x0000000412047224 */ /* 0x000fc400078e0200 */
[----:B------:R-:W-:Y:S01]  /*4a40*/  @!P1 IMAD.MOV R7, RZ, RZ, -R7 ;  /* 0x000000ffff079224 */ /* 0x000fe200078e0a07 */
[C---:B------:R-:W-:Y:S01]  /*4a50*/  ISETP.GT.U32.AND P1, PT, R18.reuse, R6, PT ;  /* 0x000000061200720c */ /* 0x040fe20003f24070 */
[--C-:B------:R-:W-:Y:S01]  /*4a60*/  @!P2 IMAD.IADD R19, R19, 0x1, -R18.reuse ;  /* 0x000000011313a824 */ /* 0x100fe200078e0a12 */
[C---:B------:R-:W-:Y:S01]  /*4a70*/  ISETP.GT.U32.AND P3, PT, R18.reuse, R11, PT ;  /* 0x0000000b1200720c */ /* 0x040fe20003f64070 */
[C---:B------:R-:W-:Y:S01]  /*4a80*/  VIADD R0, R27.reuse, 0xaa ;  /* 0x000000aa1b007836 */ /* 0x040fe20000000000 */
[----:B------:R1:W-:Y:S01]  /*4a90*/  STL [R1+0x3b0], R7 ;  /* 0x0003b00701007387 */ /* 0x0003e20000100800 */
[----:B0-----:R-:W-:Y:S01]  /*4aa0*/  IMAD.MOV.U32 R3, RZ, RZ, R17 ;  /* 0x000000ffff037224 */ /* 0x001fe200078e0011 */
[----:B------:R-:W-:Y:S01]  /*4ab0*/  ISETP.GT.U32.AND P0, PT, R18, R19, PT ;  /* 0x000000131200720c */ /* 0x000fe20003f04070 */
[C---:B------:R-:W-:Y:S01]  /*4ac0*/  VIADD R5, R27.reuse, 0xab ;  /* 0x000000ab1b057836 */ /* 0x040fe20000000000 */
[----:B------:R-:W-:Y:S01]  /*4ad0*/  ISETP.GE.AND P2, PT, R14, RZ, PT ;  /* 0x000000ff0e00720c */ /* 0x000fe20003f46270 */
[----:B------:R-:W-:Y:S01]  /*4ae0*/  @!P5 IMAD.MOV R3, RZ, RZ, -R3 ;  /* 0x000000ffff03d224 */ /* 0x000fe200078e0a03 */
[----:B------:R-:W-:Y:S01]  /*4af0*/  ISETP.GT.U32.AND P5, PT, R18, R4, PT ;  /* 0x000000041200720c */ /* 0x000fe20003fa4070 */
[----:B------:R-:W-:Y:S01]  /*4b00*/  VIADD R8, R27, 0xa8 ;  /* 0x000000a81b087836 */ /* 0x000fe20000000000 */
[----:B------:R-:W-:Y:S01]  /*4b10*/  IABS R13, R5 ;  /* 0x00000005000d7213 */ /* 0x000fe20000000000 */
[--C-:B------:R-:W-:Y:S01]  /*4b20*/  @!P1 IMAD.IADD R6, R6, 0x1, -R18.reuse ;  /* 0x0000000106069824 */ /* 0x100fe200078e0a12 */
[----:B-1----:R-:W-:Y:S01]  /*4b30*/  IABS R7, R0 ;  /* 0x0000000000077213 */ /* 0x002fe20000000000 */
[----:B------:R-:W-:Y:S01]  /*4b40*/  @!P3 IMAD.IADD R11, R11, 0x1, -R18 ;  /* 0x000000010b0bb824 */ /* 0x000fe200078e0a12 */
[----:B------:R-:W-:Y:S01]  /*4b50*/  ISETP.GE.AND P3, PT, R5, RZ, PT ;  /* 0x000000ff0500720c */ /* 0x000fe20003f66270 */
[----:B------:R0:W-:Y:S01]  /*4b60*/  STL [R1+0x394], R3 ;  /* 0x0003940301007387 */ /* 0x0001e20000100800 */
[----:B------:R-:W-:Y:S01]  /*4b70*/  ISETP.GE.AND P1, PT, R0, RZ, PT ;  /* 0x000000ff0000720c */ /* 0x000fe20003f26270 */
[----:B------:R-:W-:-:S02]  /*4b80*/  IMAD.MOV.U32 R5, RZ, RZ, R7 ;  /* 0x000000ffff057224 */ /* 0x000fc400078e0007 */
[----:B------:R-:W-:-:S04]  /*4b90*/  IMAD.HI.U32 R7, R10, R13, RZ ;  /* 0x0000000d0a077227 */ /* 0x000fc800078e00ff */
[--C-:B------:R-:W-:Y:S01]  /*4ba0*/  @!P5 IMAD.IADD R4, R4, 0x1, -R18.reuse ;  /* 0x000000010404d824 */ /* 0x100fe200078e0a12 */
[----:B------:R-:W-:Y:S01]  /*4bb0*/  ISETP.GT.U32.AND P5, PT, R18, R6, PT ;  /* 0x000000061200720c */ /* 0x000fe20003fa4070 */
[----:B------:R-:W-:Y:S02]  /*4bc0*/  IMAD.MOV R7, RZ, RZ, -R7 ;  /* 0x000000ffff077224 */ /* 0x000fe400078e0a07 */
[----:B------:R-:W-:Y:S01]  /*4bd0*/  @!P0 IMAD.IADD R19, R19, 0x1, -R18 ;  /* 0x0000000113138824 */ /* 0x000fe200078e0a12 */
[----:B------:R-:W-:Y:S01]  /*4be0*/  ISETP.GE.AND P0, PT, R12, RZ, PT ;  /* 0x000000ff0c00720c */ /* 0x000fe20003f06270 */
[----:B------:R-:W-:Y:S02]  /*4bf0*/  IMAD R13, R18, R7, R13 ;  /* 0x00000007120d7224 */ /* 0x000fe400078e020d */
[----:B0-----:R-:W-:Y:S02]  /*4c00*/  IMAD.MOV.U32 R3, RZ, RZ, R19 ;  /* 0x000000ffff037224 */ /* 0x001fe400078e0013 */
[----:B------:R-:W-:-:S04]  /*4c10*/  IMAD.HI.U32 R0, R10, R5, RZ ;  /* 0x000000050a007227 */ /* 0x000fc800078e00ff */
[----:B------:R-:W-:Y:S01]  /*4c20*/  @!P5 IMAD.IADD R6, R6, 0x1, -R18 ;  /* 0x000000010606d824 */ /* 0x000fe200078e0a12 */
[C---:B------:R-:W-:Y:S01]  /*4c30*/  ISETP.GT.U32.AND P5, PT, R18.reuse, R13, PT ;  /* 0x0000000d1200720c */ /* 0x040fe20003fa4070 */
[----:B------:R-:W-:Y:S01]  /*4c40*/  @!P4 IMAD.MOV R3, RZ, RZ, -R3 ;  /* 0x000000ffff03c224 */ /* 0x000fe200078e0a03 */
[C---:B------:R-:W-:Y:S01]  /*4c50*/  ISETP.GT.U32.AND P4, PT, R18.reuse, R4, PT ;  /* 0x000000041200720c */ /* 0x040fe20003f84070 */
[----:B------:R-:W-:Y:S02]  /*4c60*/  IMAD.MOV R0, RZ, RZ, -R0 ;  /* 0x000000ffff007224 */ /* 0x000fe400078e0a00 */
[----:B------:R-:W-:Y:S01]  /*4c70*/  IMAD.MOV.U32 R9, RZ, RZ, R6 ;  /* 0x000000ffff097224 */ /* 0x000fe200078e0006 */
[----:B------:R0:W-:Y:S01]  /*4c80*/  STL [R1+0x398], R3 ;  /* 0x0003980301007387 */ /* 0x0001e20000100800 */
[----:B------:R-:W-:Y:S02]  /*4c90*/  IMAD R5, R18, R0, R5 ;  /* 0x0000000012057224 */ /* 0x000fe400078e0205 */
[----:B------:R-:W-:-:S02]  /*4ca0*/  VIADD R12, R27, 0xa9 ;  /* 0x000000a91b0c7836 */ /* 0x000fc40000000000 */
[----:B------:R-:W-:Y:S01]  /*4cb0*/  @!P6 IMAD.MOV R9, RZ, RZ, -R9 ;  /* 0x000000ffff09e224 */ /* 0x000fe200078e0a09 */
[----:B------:R-:W-:Y:S01]  /*4cc0*/  ISETP.GT.U32.AND P6, PT, R18, R5, PT ;  /* 0x000000051200720c */ /* 0x000fe20003fc4070 */
[--C-:B------:R-:W-:Y:S02]  /*4cd0*/  @!P5 IMAD.IADD R13, R13, 0x1, -R18.reuse ;  /* 0x000000010d0dd824 */ /* 0x100fe400078e0a12 */
[--C-:B------:R-:W-:Y:S01]  /*4ce0*/  @!P4 IMAD.IADD R4, R4, 0x1, -R18.reuse ;  /* 0x000000010404c824 */ /* 0x100fe200078e0a12 */
[----:B------:R-:W-:Y:S01]  /*4cf0*/  ISETP.GE.AND P4, PT, R8, RZ, PT ;  /* 0x000000ff0800720c */ /* 0x000fe20003f86270 */
[----:B0-----:R-:W-:Y:S01]  /*4d00*/  IMAD.MOV.U32 R3, RZ, RZ, R11 ;  /* 0x000000ffff037224 */ /* 0x001fe200078e000b */
[----:B------:R-:W-:Y:S01]  /*4d10*/  ISETP.GT.U32.AND P5, PT, R18, R13, PT ;  /* 0x0000000d1200720c */ /* 0x000fe20003fa4070 */
[C---:B------:R-:W-:Y:S01]  /*4d20*/  VIADD R11, R27.reuse, 0xa7 ;  /* 0x000000a71b0b7836 */ /* 0x040fe20000000000 */
[----:B------:R-:W-:Y:S01]  /*4d30*/  IABS R8, R8 ;  /* 0x0000000800087213 */ /* 0x000fe20000000000 */
[----:B------:R-:W-:Y:S01]  /*4d40*/  @!P2 IMAD.MOV R3, RZ, RZ, -R3 ;  /* 0x000000ffff03a224 */ /* 0x000fe200078e0a03 */
[----:B------:R-:W-:Y:S01]  /*4d50*/  ISETP.GE.AND P2, PT, R12, RZ, PT ;  /* 0x000000ff0c00720c */ /* 0x000fe20003f46270 */
[----:B------:R-:W-:Y:S01]  /*4d60*/  VIADD R0, R27, 0xa6 ;  /* 0x000000a61b007836 */ /* 0x000fe20000000000 */
[----:B------:R-:W-:Y:S01]  /*4d70*/  IABS R12, R12 ;  /* 0x0000000c000c7213 */ /* 0x000fe20000000000 */
[----:B------:R-:W-:Y:S01]  /*4d80*/  @!P6 IMAD.IADD R5, R5, 0x1, -R18 ;  /* 0x000000010505e824 */ /* 0x000fe200078e0a12 */
[----:B------:R0:W-:Y:S01]  /*4d90*/  STL [R1+0x39c], R3 ;  /* 0x00039c0301007387 */ /* 0x0001e20000100800 */
[----:B------:R-:W-:-:S02]  /*4da0*/  VIADD R19, R27, 0xa5 ;  /* 0x000000a51b137836 */ /* 0x000fc40000000000 */
[----:B------:R-:W-:Y:S01]  /*4db0*/  IMAD.HI.U32 R7, R10, R12, RZ ;  /* 0x0000000c0a077227 */ /* 0x000fe200078e00ff */
[----:B------:R1:W-:Y:S01]  /*4dc0*/  STL [R1+0x3a0], R9 ;  /* 0x0003a00901007387 */ /* 0x0003e20000100800 */
[C---:B------:R-:W-:Y:S02]  /*4dd0*/  ISETP.GT.U32.AND P6, PT, R18.reuse, R5, PT ;  /* 0x000000051200720c */ /* 0x040fe40003fc4070 */
[----:B------:R-:W-:Y:S02]  /*4de0*/  IMAD.MOV R6, RZ, RZ, -R7 ;  /* 0x000000ffff067224 */ /* 0x000fe400078e0a07 */
[----:B------:R-:W-:Y:S02]  /*4df0*/  @!P5 IMAD.IADD R13, R13, 0x1, -R18 ;  /* 0x000000010d0dd824 */ /* 0x000fe400078e0a12 */
[----:B0-----:R-:W-:Y:S02]  /*4e00*/  IMAD.MOV.U32 R3, RZ, RZ, R4 ;  /* 0x000000ffff037224 */ /* 0x001fe400078e0004 */
[----:B------:R-:W-:Y:S01]  /*4e10*/  IMAD R12, R18, R6, R12 ;  /* 0x00000006120c7224 */ /* 0x000fe200078e020c */
[----:B-1----:R-:W-:Y:S01]  /*4e20*/  IABS R9, R0 ;  /* 0x0000000000097213 */ /* 0x002fe20000000000 */
[----:B------:R-:W-:Y:S01]  /*4e30*/  @!P0 IMAD.MOV R3, RZ, RZ, -R3 ;  /* 0x000000ffff038224 */ /* 0x000fe200078e0a03 */
[----:B------:R-:W-:Y:S01]  /*4e40*/  ISETP.GE.AND P0, PT, R11, RZ, PT ;  /* 0x000000ff0b00720c */ /* 0x000fe20003f06270 */
[----:B------:R-:W-:Y:S01]  /*4e50*/  IMAD.HI.U32 R4, R10, R8, RZ ;  /* 0x000000080a047227 */ /* 0x000fe200078e00ff */
[----:B------:R-:W-:-:S02]  /*4e60*/  IABS R11, R11 ;  /* 0x0000000b000b7213 */ /* 0x000fc40000000000 */
[----:B------:R-:W-:Y:S01]  /*4e70*/  ISETP.GT.U32.AND P5, PT, R18, R12, PT ;  /* 0x0000000c1200720c */ /* 0x000fe20003fa4070 */
[C---:B------:R-:W-:Y:S01]  /*4e80*/  IMAD.HI.U32 R7, R10.reuse, R9, RZ ;  /* 0x000000090a077227 */ /* 0x040fe200078e00ff */
[----:B------:R0:W-:Y:S03]  /*4e90*/  STL [R1+0x3ac], R3 ;  /* 0x0003ac0301007387 */ /* 0x0001e60000100800 */
[----:B------:R-:W-:-:S04]  /*4ea0*/  IMAD.HI.U32 R6, R10, R11, RZ ;  /* 0x0000000b0a067227 */ /* 0x000fc800078e00ff */
[----:B------:R-:W-:Y:S02]  /*4eb0*/  IMAD.MOV R6, RZ, RZ, -R6 ;  /* 0x000000ffff067224 */ /* 0x000fe400078e0a06 */
[----:B------:R-:W-:Y:S02]  /*4ec0*/  IMAD.MOV R4, RZ, RZ, -R4 ;  /* 0x000000ffff047224 */ /* 0x000fe400078e0a04 */
[----:B------:R-:W-:Y:S02]  /*4ed0*/  IMAD.MOV R7, RZ, RZ, -R7 ;  /* 0x000000ffff077224 */ /* 0x000fe400078e0a07 */
[C---:B------:R-:W-:Y:S02]  /*4ee0*/  IMAD R11, R18.reuse, R6, R11 ;  /* 0x00000006120b7224 */ /* 0x040fe400078e020b */
[----:B------:R-:W-:Y:S01]  /*4ef0*/  IMAD R8, R18, R4, R8 ;  /* 0x0000000412087224 */ /* 0x000fe200078e0208 */
[----:B------:R-:W-:Y:S01]  /*4f00*/  IABS R4, R19 ;  /* 0x0000001300047213 */ /* 0x000fe20000000000 */
[----:B0-----:R-:W-:-:S02]  /*4f10*/  IMAD.MOV.U32 R3, RZ, RZ, R13 ;  /* 0x000000ffff037224 */ /* 0x001fc400078e000d */
[C---:B------:R-:W-:Y:S02]  /*4f20*/  IMAD R9, R18.reuse, R7, R9 ;  /* 0x0000000712097224 */ /* 0x040fe400078e0209 */
[--C-:B------:R-:W-:Y:S01]  /*4f30*/  @!P6 IMAD.IADD R5, R5, 0x1, -R18.reuse ;  /* 0x000000010505e824 */ /* 0x100fe200078e0a12 */
[C---:B------:R-:W-:Y:S01]  /*4f40*/  ISETP.GT.U32.AND P6, PT, R18.reuse, R11, PT ;  /* 0x0000000b1200720c */ /* 0x040fe20003fc4070 */
[----:B------:R-:W-:Y:S01]  /*4f50*/  @!P3 IMAD.MOV R3, RZ, RZ, -R3 ;  /* 0x000000ffff03b224 */ /* 0x000fe200078e0a03 */
[----:B------:R-:W-:Y:S01]  /*4f60*/  ISETP.GT.U32.AND P3, PT, R18, R8, PT ;  /* 0x000000081200720c */ /* 0x000fe20003f64070 */
[----:B------:R-:W-:Y:S01]  /*4f70*/  @!P5 IMAD.IADD R12, R12, 0x1, -R18 ;  /* 0x000000010c0cd824 */ /* 0x000fe200078e0a12 */
[----:B------:R-:W-:Y:S01]  /*4f80*/  ISETP.GT.U32.AND P5, PT, R18, R9, PT ;  /* 0x000000091200720c */ /* 0x000fe20003fa4070 */
[----:B------:R-:W-:Y:S01]  /*4f90*/  VIADD R15, R27, 0xa4 ;  /* 0x000000a41b0f7836 */ /* 0x000fe20000000000 */
[----:B------:R0:W-:Y:S01]  /*4fa0*/  STL [R1+0x3a8], R3 ;  /* 0x0003a80301007387 */ /* 0x0001e20000100800 */
[----:B------:R-:W-:-:S03]  /*4fb0*/  IMAD.HI.U32 R6, R10, R4, RZ ;  /* 0x000000040a067227 */ /* 0x000fc600078e00ff */
[----:B------:R-:W-:Y:S01]  /*4fc0*/  IABS R14, R15 ;  /* 0x0000000f000e7213 */ /* 0x000fe20000000000 */
[----:B------:R-:W-:Y:S02]  /*4fd0*/  IMAD.MOV R6, RZ, RZ, -R6 ;  /* 0x000000ffff067224 */ /* 0x000fe400078e0a06 */
[--C-:B------:R-:W-:Y:S02]  /*4fe0*/  @!P6 IMAD.IADD R11, R11, 0x1, -R18.reuse ;  /* 0x000000010b0be824 */ /* 0x100fe400078e0a12 */
[--C-:B------:R-:W-:Y:S01]  /*4ff0*/  @!P3 IMAD.IADD R8, R8, 0x1, -R18.reuse ;  /* 0x000000010808b824 */ /* 0x100fe200078e0a12 */
[C---:B------:R-:W-:Y:S01]  /*5000*/  ISETP.GT.U32.AND P3, PT, R18.reuse, R12, PT ;  /* 0x0000000c1200720c */ /* 0x040fe20003f64070 */
[----:B------:R-:W-:Y:S01]  /*5010*/  @!P5 IMAD.IADD R9, R9, 0x1, -R18 ;  /* 0x000000010909d824 */ /* 0x000fe200078e0a12 */
[C---:B------:R-:W-:Y:S01]  /*5020*/  ISETP.GT.U32.AND P5, PT, R18.reuse, R11, PT ;  /* 0x0000000b1200720c */ /* 0x040fe20003fa4070 */
[----:B0-----:R-:W-:Y:S01]  /*5030*/  IMAD.MOV.U32 R3, RZ, RZ, R5 ;  /* 0x000000ffff037224 */ /* 0x001fe200078e0005 */
[----:B------:R-:W-:Y:S01]  /*5040*/  ISETP.GT.U32.AND P6, PT, R18, R8, PT ;  /* 0x000000081200720c */ /* 0x000fe20003fc4070 */
[----:B------:R-:W-:-:S04]  /*5050*/  IMAD.HI.U32 R5, R10, R14, RZ ;  /* 0x0000000e0a057227 */ /* 0x000fc800078e00ff */
[----:B------:R-:W-:Y:S02]  /*5060*/  IMAD.MOV R5, RZ, RZ, -R5 ;  /* 0x000000ffff057224 */ /* 0x000fe400078e0a05 */
[----:B------:R-:W-:Y:S01]  /*5070*/  @!P1 IMAD.MOV R3, RZ, RZ, -R3 ;  /* 0x000000ffff039224 */ /* 0x000fe200078e0a03 */
[C---:B------:R-:W-:Y:S01]  /*5080*/  ISETP.GT.U32.AND P1, PT, R18.reuse, R9, PT ;  /* 0x000000091200720c */ /* 0x040fe20003f24070 */
[C---:B------:R-:W-:Y:S02]  /*5090*/  IMAD R4, R18.reuse, R6, R4 ;  /* 0x0000000612047224 */ /* 0x040fe400078e0204 */
[----:B------:R-:W-:Y:S01]  /*50a0*/  IMAD R14, R18, R5, R14 ;  /* 0x00000005120e7224 */ /* 0x000fe200078e020e */
[----:B------:R0:W-:Y:S01]  /*50b0*/  STL [R1+0x3a4], R3 ;  /* 0x0003a40301007387 */ /* 0x0001e20000100800 */
[--C-:B------:R-:W-:Y:S01]  /*50c0*/  @!P3 IMAD.IADD R12, R12, 0x1, -R18.reuse ;  /* 0x000000010c0cb824 */ /* 0x100fe200078e0a12 */
[C---:B------:R-:W-:Y:S01]  /*50d0*/  ISETP.GT.U32.AND P3, PT, R18.reuse, R4, PT ;  /* 0x000000041200720c */ /* 0x040fe20003f64070 */
[----:B------:R-:W-:Y:S01]  /*50e0*/  @!P5 IMAD.IADD R11, R11, 0x1, -R18 ;  /* 0x000000010b0bd824 */ /* 0x000fe200078e0a12 */
[----:B------:R-:W-:Y:S01]  /*50f0*/  ISETP.GT.U32.AND P5, PT, R18, R14, PT ;  /* 0x0000000e1200720c */ /* 0x000fe20003fa4070 */
[----:B------:R-:W-:-:S02]  /*5100*/  VIADD R5, R27, 0xa1 ;  /* 0x000000a11b057836 */ /* 0x000fc40000000000 */
[----:B------:R-:W-:Y:S02]  /*5110*/  VIADD R7, R27, 0xa3 ;  /* 0x000000a31b077836 */ /* 0x000fe40000000000 */
[--C-:B------:R-:W-:Y:S01]  /*5120*/  @!P1 IMAD.IADD R9, R9, 0x1, -R18.reuse ;  /* 0x0000000109099824 */ /* 0x100fe200078e0a12 */
[----:B------:R-:W-:Y:S01]  /*5130*/  ISETP.GE.AND P1, PT, R19, RZ, PT ;  /* 0x000000ff1300720c */ /* 0x000fe20003f26270 */
[----:B------:R-:W-:Y:S01]  /*5140*/  VIADD R6, R27, 0xa2 ;  /* 0x000000a21b067836 */ /* 0x000fe20000000000 */
[----:B------:R-:W-:Y:S01]  /*5150*/  IABS R19, R5 ;  /* 0x0000000500137213 */ /* 0x000fe20000000000 */
[--C-:B------:R-:W-:Y:S01]  /*5160*/  @!P6 IMAD.IADD R8, R8, 0x1, -R18.reuse ;  /* 0x000000010808e824 */ /* 0x100fe200078e0a12 */
[----:B------:R-:W-:Y:S01]  /*5170*/  IABS R17, R7 ;  /* 0x0000000700117213 */ /* 0x000fe20000000000 */
[--C-:B------:R-:W-:Y:S01]  /*5180*/  @!P3 IMAD.IADD R4, R4, 0x1, -R18.reuse ;  /* 0x000000010404b824 */ /* 0x100fe200078e0a12 */
[----:B------:R-:W-:Y:S01]  /*5190*/  ISETP.GE.AND P3, PT, R15, RZ, PT ;  /* 0x000000ff0f00720c */ /* 0x000fe20003f66270 */
[----:B------:R-:W-:Y:S01]  /*51a0*/  @!P5 IMAD.IADD R14, R14, 0x1, -R18 ;  /* 0x000000010e0ed824 */ /* 0x000fe200078e0a12 */
[----:B------:R-:W-:Y:S01]  /*51b0*/  IABS R16, R6 ;  /* 0x0000000600107213 */ /* 0x000fe20000000000 */
[----:B------:R-:W-:Y:S01]  /*51c0*/  IMAD.MOV.U32 R15, RZ, RZ, R19 ;  /* 0x000000ffff0f7224 */ /* 0x000fe200078e0013 */
[----:B------:R-:W-:Y:S01]  /*51d0*/  ISETP.GE.AND P6, PT, R0, RZ, PT ;  /* 0x000000ff0000720c */ /* 0x000fe20003fc6270 */
[----:B------:R-:W-:Y:S01]  /*51e0*/  IMAD.HI.U32 R13, R10, R17, RZ ;  /* 0x000000110a0d7227 */ /* 0x000fe200078e00ff */
[----:B------:R-:W-:-:S03]  /*51f0*/  ISETP.GT.U32.AND P5, PT, R18, R14, PT ;  /* 0x0000000e1200720c */ /* 0x000fc60003fa4070 */
[----:B------:R-:W-:Y:S02]  /*5200*/  IMAD.MOV.U32 R20, RZ, RZ, R12 ;  /* 0x000000ffff147224 */ /* 0x000fe400078e000c */
[----:B------:R-:W-:-:S04]  /*5210*/  IMAD.HI.U32 R12, R10, R15, RZ ;  /* 0x0000000f0a0c7227 */ /* 0x000fc800078e00ff */
[----:B------:R-:W-:Y:S02]  /*5220*/  IMAD.MOV R13, RZ, RZ, -R13 ;  /* 0x000000ffff0d7224 */ /* 0x000fe400078e0a0d */
[----:B0-----:R-:W-:Y:S02]  /*5230*/  IMAD.MOV.U32 R3, RZ, RZ, R8 ;  /* 0x000000ffff037224 */ /* 0x001fe400078e0008 */
[----:B------:R-:W-:Y:S02]  /*5240*/  IMAD.MOV R8, RZ, RZ, -R12 ;  /* 0x000000ffff087224 */ /* 0x000fe400078e0a0c */
[----:B------:R-:W-:Y:S01]  /*5250*/  @!P2 IMAD.MOV R20, RZ, RZ, -R20 ;  /* 0x000000ffff14a224 */ /* 0x000fe200078e0a14 */
[C---:B------:R-:W-:Y:S01]  /*5260*/  ISETP.GT.U32.AND P2, PT, R18.reuse, R4, PT ;  /* 0x000000041200720c */ /* 0x040fe20003f44070 */
[C---:B------:R-:W-:Y:S02]  /*5270*/  IMAD R17, R18.reuse, R13, R17 ;  /* 0x0000000d12117224 */ /* 0x040fe400078e0211 */
[----:B------:R-:W-:Y:S01]  /*5280*/  IMAD R15, R18, R8, R15 ;  /* 0x00000008120f7224 */ /* 0x000fe200078e020f */
[----:B------:R-:W-:Y:S01]  /*5290*/  STL [R1+0x380], R20 ;  /* 0x0003801401007387 */ /* 0x000fe20000100800 */
[----:B------:R-:W-:-:S04]  /*52a0*/  IMAD.HI.U32 R0, R10, R16, RZ ;  /* 0x000000100a007227 */ /* 0x000fc800078e00ff */
[----:B------:R-:W-:Y:S01]  /*52b0*/  @!P4 IMAD.MOV R3, RZ, RZ, -R3 ;  /* 0x000000ffff03c224 */ /* 0x000fe200078e0a03 */
[----:B------:R-:W-:Y:S01]  /*52c0*/  ISETP.GT.U32.AND P4, PT, R18, R17, PT ;  /* 0x000000111200720c */ /* 0x000fe20003f84070 */
[----:B------:R-:W-:Y:S01]  /*52d0*/  @!P5 IMAD.IADD R14, R14, 0x1, -R18 ;  /* 0x000000010e0ed824 */ /* 0x000fe200078e0a12 */
[----:B------:R-:W-:Y:S01]  /*52e0*/  ISETP.GT.U32.AND P5, PT, R18, R15, PT ;  /* 0x0000000f1200720c */ /* 0x000fe20003fa4070 */
[----:B------:R-:W-:Y:S01]  /*52f0*/  IMAD.MOV R0, RZ, RZ, -R0 ;  /* 0x000000ffff007224 */ /* 0x000fe200078e0a00 */
[----:B------:R0:W-:Y:S01]  /*5300*/  STL [R1+0x384], R3 ;  /* 0x0003840301007387 */ /* 0x0001e20000100800 */
[----:B------:R-:W-:Y:S01]  /*5310*/  @!P2 IMAD.IADD R4, R4, 0x1, -R18 ;  /* 0x000000010404a824 */ /* 0x000fe200078e0a12 */
[----:B------:R-:W-:Y:S01]  /*5320*/  ISETP.GE.AND P2, PT, R6, RZ, PT ;  /* 0x000000ff0600720c */ /* 0x000fe20003f46270 */
[----:B------:R-:W-:Y:S02]  /*5330*/  IMAD R16, R18, R0, R16 ;  /* 0x0000000012107224 */ /* 0x000fe400078e0210 */
[----:B------:R-:W-:-:S02]  /*5340*/  VIADD R6, R27, 0x9f ;  /* 0x0000009f1b067836 */ /* 0x000fc40000000000 */
[----:B------:R-:W-:Y:S02]  /*5350*/  VIADD R0, R27, 0xa0 ;  /* 0x000000a01b007836 */ /* 0x000fe40000000000 */
[--C-:B------:R-:W-:Y:S01]  /*5360*/  @!P4 IMAD.IADD R17, R17, 0x1, -R18.reuse ;  /* 0x000000011111c824 */ /* 0x100fe200078e0a12 */
[----:B------:R-:W-:Y:S01]  /*5370*/  ISETP.GE.AND P4, PT, R5, RZ, PT ;  /* 0x000000ff0500720c */ /* 0x000fe20003f86270 */
[----:B0-----:R-:W-:Y:S01]  /*5380*/  IMAD.MOV.U32 R3, RZ, RZ, R9 ;  /* 0x000000ffff037224 */ /* 0x001fe200078e0009 */
[----:B------:R-:W-:Y:S01]  /*5390*/  IABS R5, R6 ;  /* 0x0000000600057213 */ /* 0x000fe20000000000 */
[----:B------:R-:W-:Y:S01]  /*53a0*/  @!P5 IMAD.IADD R15, R15, 0x1, -R18 ;  /* 0x000000010f0fd824 */ /* 0x000fe200078e0a12 */
[----:B------:R-:W-:Y:S01]  /*53b0*/  IABS R12, R0 ;  /* 0x00000000000c7213 */ /* 0x000fe20000000000 */
[----:B------:R-:W-:Y:S01]  /*53c0*/  @!P6 IMAD.MOV R3, RZ, RZ, -R3 ;  /* 0x000000ffff03e224 */ /* 0x000fe200078e0a03 */
[----:B------:R-:W-:Y:S01]  /*53d0*/  ISETP.GT.U32.AND P6, PT, R18, R16, PT ;  /* 0x000000101200720c */ /* 0x000fe20003fc4070 */
[----:B------:R-:W-:Y:S01]  /*53e0*/  @!P0 IMAD.MOV R11, RZ, RZ, -R11 ;  /* 0x000000ffff0b8224 */ /* 0x000fe200078e0a0b */
[----:B------:R-:W-:Y:S01]  /*53f0*/  ISETP.GE.AND P0, PT, R7, RZ, PT ;  /* 0x000000ff0700720c */ /* 0x000fe20003f06270 */
[----:B------:R-:W-:Y:S01]  /*5400*/  IMAD.HI.U32 R7, R10, R5, RZ ;  /* 0x000000050a077227 */ /* 0x000fe200078e00ff */
[----:B------:R-:W-:-:S02]  /*5410*/  ISETP.GT.U32.AND P5, PT, R18, R15, PT ;  /* 0x0000000f1200720c */ /* 0x000fc40003fa4070 */
[----:B------:R-:W-:Y:S01]  /*5420*/  STL [R1+0x388], R11 ;  /* 0x0003880b01007387 */ /* 0x000fe20000100800 */
[----:B------:R-:W-:Y:S02]  /*5430*/  IMAD.MOV R7, RZ, RZ, -R7 ;  /* 0x000000ffff077224 */ /* 0x000fe400078e0a07 */
[----:B------:R-:W-:Y:S01]  /*5440*/  IMAD.HI.U32 R8, R10, R12, RZ ;  /* 0x0000000c0a087227 */ /* 0x000fe200078e00ff */
[----:B------:R0:W-:Y:S03]  /*5450*/  STL [R1+0x38c], R3 ;  /* 0x00038c0301007387 */ /* 0x0001e60000100800 */
[----:B------:R-:W-:Y:S01]  /*5460*/  @!P6 IMAD.IADD R16, R16, 0x1, -R18 ;  /* 0x000000011010e824 */ /* 0x000fe200078e0a12 */
[C---:B------:R-:W-:Y:S01]  /*5470*/  ISETP.GT.U32.AND P6, PT, R18.reuse, R17, PT ;  /* 0x000000111200720c */ /* 0x040fe20003fc4070 */
[----:B------:R-:W-:Y:S02]  /*5480*/  IMAD R5, R18, R7, R5 ;  /* 0x0000000712057224 */ /* 0x000fe400078e0205 */
[----:B------:R-:W-:-:S02]  /*5490*/  IMAD.MOV R8, RZ, RZ, -R8 ;  /* 0x000000ffff087224 */ /* 0x000fc400078e0a08 */
[----:B------:R-:W-:Y:S01]  /*54a0*/  @!P5 IMAD.IADD R15, R15, 0x1, -R18 ;  /* 0x000000010f0fd824 */ /* 0x000fe200078e0a12 */
[C---:B------:R-:W-:Y:S01]  /*54b0*/  ISETP.GT.U32.AND P5, PT, R18.reuse, R5, PT ;  /* 0x000000051200720c */ /* 0x040fe20003fa4070 */
[C---:B------:R-:W-:Y:S02]  /*54c0*/  IMAD R12, R18.reuse, R8, R12 ;  /* 0x00000008120c7224 */ /* 0x040fe400078e020c */
[----:B0-----:R-:W-:Y:S02]  /*54d0*/  IMAD.MOV.U32 R3, RZ, RZ, R4 ;  /* 0x000000ffff037224 */ /* 0x001fe400078e0004 */
[----:B------:R-:W-:Y:S02]  /*54e0*/  VIADD R7, R27, 0x9c ;  /* 0x0000009c1b077836 */ /* 0x000fe40000000000 */
[--C-:B------:R-:W-:Y:S01]  /*54f0*/  @!P6 IMAD.IADD R17, R17, 0x1, -R18.reuse ;  /* 0x000000011111e824 */ /* 0x100fe200078e0a12 */
[C---:B------:R-:W-:Y:S01]  /*5500*/  ISETP.GT.U32.AND P6, PT, R18.reuse, R12, PT ;  /* 0x0000000c1200720c */ /* 0x040fe20003fc4070 */
[----:B------:R-:W-:Y:S01]  /*5510*/  @!P1 IMAD.MOV R3, RZ, RZ, -R3 ;  /* 0x000000ffff039224 */ /* 0x000fe200078e0a03 */
[C---:B------:R-:W-:Y:S01]  /*5520*/  ISETP.GT.U32.AND P1, PT, R18.reuse, R16, PT ;  /* 0x000000101200720c */ /* 0x040fe20003f24070 */
[----:B------:R-:W-:Y:S01]  /*5530*/  VIADD R9, R27, 0x9e ;  /* 0x0000009e1b097836 */ /* 0x000fe20000000000 */
[----:B------:R-:W-:Y:S01]  /*5540*/  IABS R11, R7 ;  /* 0x00000007000b7213 */ /* 0x000fe20000000000 */
[----:B------:R-:W-:Y:S01]  /*5550*/  @!P5 IMAD.IADD R5, R5, 0x1, -R18 ;  /* 0x000000010505d824 */ /* 0x000fe200078e0a12 */
[----:B------:R0:W-:Y:S01]  /*5560*/  STL [R1+0x390], R3 ;  /* 0x0003900301007387 */ /* 0x0001e20000100800 */
[----:B------:R-:W-:Y:S01]  /*5570*/  VIADD R4, R27, 0x9d ;  /* 0x0000009d1b047836 */ /* 0x000fe20000000000 */
[----:B------:R-:W-:Y:S01]  /*5580*/  IABS R13, R9 ;  /* 0x00000009000d7213 */ /* 0x000fe20000000000 */
[----:B------:R-:W-:Y:S01]  /*5590*/  IMAD.MOV.U32 R20, RZ, RZ, R14 ;  /* 0x000000ffff147224 */ /* 0x000fe200078e000e */
[----:B------:R-:W-:Y:S01]  /*55a0*/  ISETP.GT.U32.AND P5, PT, R18, R5, PT ;  /* 0x000000051200720c */ /* 0x000fe20003fa4070 */
[----:B------:R-:W-:Y:S01]  /*55b0*/  IMAD.HI.U32 R14, R10, R11, RZ ;  /* 0x0000000b0a0e7227 */ /* 0x000fe200078e00ff */
[----:B------:R-:W-:-:S03]  /*55c0*/  IABS R8, R4 ;  /* 0x0000000400087213 */ /* 0x000fc60000000000 */
[--C-:B------:R-:W-:Y:S01]  /*55d0*/  @!P6 IMAD.IADD R12, R12, 0x1, -R18.reuse ;  /* 0x000000010c0ce824 */ /* 0x100fe200078e0a12 */
[----:B------:R-:W-:Y:S01]  /*55e0*/  ISETP.GE.AND P6, PT, R6, RZ, PT ;  /* 0x000000ff0600720c */ /* 0x000fe20003fc6270 */
[----:B0-----:R-:W-:Y:S02]  /*55f0*/  IMAD.MOV.U32 R3, RZ, RZ, R17 ;  /* 0x000000ffff037224 */ /* 0x001fe400078e0011 */
[----:B------:R-:W-:Y:S01]  /*5600*/  @!P1 IMAD.IADD R16, R16, 0x1, -R18 ;  /* 0x0000000110109824 */ /* 0x000fe200078e0a12 */
[----:B------:R-:W-:Y:S01]  /*5610*/  ISETP.GE.AND P1, PT, R0, RZ, PT ;  /* 0x000000ff0000720c */ /* 0x000fe20003f26270 */
[----:B------:R-:W-:-:S04]  /*5620*/  IMAD.HI.U32 R19, R10, R13, RZ ;  /* 0x0000000d0a137227 */ /* 0x000fc800078e00ff */
[----:B------:R-:W-:Y:S01]  /*5630*/  @!P3 IMAD.MOV R20, RZ, RZ, -R20 ;  /* 0x000000ffff14b224 */ /* 0x000fe200078e0a14 */
[----:B------:R-:W-:Y:S01]  /*5640*/  ISETP.GT.U32.AND P3, PT, R18, R12, PT ;  /* 0x0000000c1200720c */ /* 0x000fe20003f64070 */
[----:B------:R-:W-:Y:S02]  /*5650*/  IMAD.MOV R14, RZ, RZ, -R14 ;  /* 0x000000ffff0e7224 */ /* 0x000fe400078e0a0e */
[----:B------:R-:W-:Y:S01]  /*5660*/  @!P0 IMAD.MOV R3, RZ, RZ, -R3 ;  /* 0x000000ffff038224 */ /* 0x000fe200078e0a03 */
[----:B------:R-:W-:Y:S01]  /*5670*/  STL [R1+0x308], R20 ;  /* 0x0003081401007387 */ /* 0x000fe20000100800 */
[----:B------:R-:W-:-:S03]  /*5680*/  IMAD.HI.U32 R0, R10, R8, RZ ;  /* 0x000000080a007227 */ /* 0x000fc600078e00ff */
[----:B------:R0:W-:Y:S01]  /*5690*/  STL [R1+0x304], R3 ;  /* 0x0003040301007387 */ /* 0x0001e20000100800 */
[----:B------:R-:W-:Y:S02]  /*56a0*/  IMAD.MOV R19, RZ, RZ, -R19 ;  /* 0x000000ffff137224 */ /* 0x000fe400078e0a13 */
[----:B------:R-:W-:Y:S01]  /*56b0*/  @!P2 IMAD.MOV R16, RZ, RZ, -R16 ;  /* 0x000000ffff10a224 */ /* 0x000fe200078e0a10 */
[----:B------:R-:W-:Y:S01]  /*56c0*/  ISETP.GE.AND P2, PT, R9, RZ, PT ;  /* 0x000000ff0900720c */ /* 0x000fe20003f46270 */
[C---:B------:R-:W-:Y:S02]  /*56d0*/  IMAD R9, R18.reuse, R14, R11 ;  /* 0x0000000e12097224 */ /* 0x040fe400078e020b */
[----:B------:R-:W-:Y:S01]  /*56e0*/  IMAD.MOV R0, RZ, RZ, -R0 ;  /* 0x000000ffff007224 */ /* 0x000fe200078e0a00 */
[----:B------:R-:W-:Y:S01]  /*56f0*/  STL [R1+0x2fc], R16 ;  /* 0x0002fc1001007387 */ /* 0x000fe20000100800 */
[----:B------:R-:W-:Y:S02]  /*5700*/  IMAD R13, R18, R19, R13 ;  /* 0x00000013120d7224 */ /* 0x000fe400078e020d */
[----:B0-----:R-:W-:-:S02]  /*5710*/  IMAD.MOV.U32 R3, RZ, RZ, R15 ;  /* 0x000000ffff037224 */ /* 0x001fc400078e000f */
[----:B------:R-:W-:Y:S01]  /*5720*/  @!P5 IMAD.IADD R5, R5, 0x1, -R18 ;  /* 0x000000010505d824 */ /* 0x000fe200078e0a12 */
[C---:B------:R-:W-:Y:S01]  /*5730*/  ISETP.GT.U32.AND P5, PT, R18.reuse, R9, PT ;  /* 0x000000091200720c */ /* 0x040fe20003fa4070 */
[C---:B------:R-:W-:Y:S01]  /*5740*/  IMAD R8, R18.reuse, R0, R8 ;  /* 0x0000000012087224 */ /* 0x040fe200078e0208 */
[----:B------:R-:W-:Y:S01]  /*5750*/  ISETP.GT.U32.AND P0, PT, R18, R13, PT ;  /* 0x0000000d1200720c */ /* 0x000fe20003f04070 */
[----:B------:R-:W-:Y:S02]  /*5760*/  @!P4 IMAD.MOV R3, RZ, RZ, -R3 ;  /* 0x000000ffff03c224 */ /* 0x000fe400078e0a03 */
[----:B------:R-:W-:Y:S01]  /*5770*/  @!P3 IMAD.IADD R12, R12, 0x1, -R18 ;  /* 0x000000010c0cb824 */ /* 0x000fe200078e0a12 */
[----:B------:R-:W-:Y:S01]  /*5780*/  ISETP.GT.U32.AND P4, PT, R18, R8, PT ;  /* 0x000000081200720c */ /* 0x000fe20003f84070 */
[C---:B------:R-:W-:Y:S01]  /*5790*/  VIADD R6, R27.reuse, 0x9b ;  /* 0x0000009b1b067836 */ /* 0x040fe20000000000 */
[----:B------:R0:W-:Y:S01]  /*57a0*/  STL [R1+0x370], R3 ;  /* 0x0003700301007387 */ /* 0x0001e20000100800 */
[----:B------:R-:W-:Y:S01]  /*57b0*/  ISETP.GE.AND P3, PT, R4, RZ, PT ;  /* 0x000000ff0400720c */ /* 0x000fe20003f66270 */
[----:B------:R-:W-:-:S02]  /*57c0*/  VIADD R4, R27, 0x9a ;  /* 0x0000009a1b047836 */ /* 0x000fc40000000000 */
[----:B------:R-:W-:Y:S01]  /*57d0*/  IABS R0, R6 ;  /* 0x0000000600007213 */ /* 0x000fe20000000000 */
[--C-:B------:R-:W-:Y:S02]  /*57e0*/  @!P5 IMAD.IADD R9, R9, 0x1, -R18.reuse ;  /* 0x000000010909d824 */ /* 0x100fe400078e0a12 */
[----:B------:R-:W-:Y:S01]  /*57f0*/  @!P0 IMAD.IADD R13, R13, 0x1, -R18 ;  /* 0x000000010d0d8824 */ /* 0x000fe200078e0a12 */
[----:B------:R-:W-:Y:S01]  /*5800*/  ISETP.GE.AND P0, PT, R7, RZ, PT ;  /* 0x000000ff0700720c */ /* 0x000fe20003f06270 */
[----:B------:R-:W-:Y:S01]  /*5810*/  IMAD.HI.U32 R11, R10, R0, RZ ;  /* 0x000000000a0b7227 */ /* 0x000fe200078e00ff */
[----:B------:R-:W-:-:S03]  /*5820*/  ISETP.GT.U32.AND P5, PT, R18, R9, PT ;  /* 0x000000091200720c */ /* 0x000fc60003fa4070 */
[----:B0-----:R-:W-:Y:S01]  /*5830*/  IMAD.MOV.U32 R3, RZ, RZ, R12 ;  /* 0x000000ffff037224 */ /* 0x001fe200078e000c */
[----:B------:R-:W-:Y:S01]  /*5840*/  IABS R12, R4 ;  /* 0x00000004000c7213 */ /* 0x000fe20000000000 */
[----:B------:R-:W-:Y:S01]  /*5850*/  @!P4 IMAD.IADD R8, R8, 0x1, -R18 ;  /* 0x000000010808c824 */ /* 0x000fe200078e0a12 */
[C---:B------:R-:W-:Y:S01]  /*5860*/  ISETP.GT.U32.AND P4, PT, R18.reuse, R13, PT ;  /* 0x0000000d1200720c */ /* 0x040fe20003f84070 */
[----:B------:R-:W-:Y:S02]  /*5870*/  @!P1 IMAD.MOV R3, RZ, RZ, -R3 ;  /* 0x000000ffff039224 */ /* 0x000fe400078e0a03 */
[----:B------:R-:W-:Y:S01]  /*5880*/  IMAD.MOV R11, RZ, RZ, -R11 ;  /* 0x000000ffff0b7224 */ /* 0x000fe200078e0a0b */
[C---:B------:R-:W-:Y:S01]  /*5890*/  ISETP.GT.U32.AND P1, PT, R18.reuse, R8, PT ;  /* 0x000000081200720c */ /* 0x040fe20003f24070 */
[----:B------:R-:W-:Y:S01]  /*58a0*/  VIADD R7, R27, 0x99 ;  /* 0x000000991b077836 */ /* 0x000fe20000000000 */
[----:B------:R0:W-:Y:S01]  /*58b0*/  STL [R1+0x374], R3 ;  /* 0x0003740301007387 */ /* 0x0001e20000100800 */
[----:B------:R-:W-:-:S02]  /*58c0*/  IMAD R0, R18, R11, R0 ;  /* 0x0000000b12007224 */ /* 0x000fc400078e0200 */
[--C-:B------:R-:W-:Y:S01]  /*58d0*/  @!P5 IMAD.IADD R9, R9, 0x1, -R18.reuse ;  /* 0x000000010909d824 */ /* 0x100fe200078e0a12 */
[----:B------:R-:W-:Y:S01]  /*58e0*/  IABS R11, R7 ;  /* 0x00000007000b7213 */ /* 0x000fe20000000000 */
[----:B------:R-:W-:Y:S02]  /*58f0*/  VIADD R19, R27, 0x86 ;  /* 0x000000861b137836 */ /* 0x000fe40000000000 */
[----:B------:R-:W-:Y:S01]  /*5900*/  @!P4 IMAD.IADD R13, R13, 0x1, -R18 ;  /* 0x000000010d0dc824 */ /* 0x000fe200078e0a12 */
[----:B------:R-:W-:Y:S01]  /*5910*/  ISETP.GT.U32.AND P4, PT, R18, R0, PT ;  /* 0x000000001200720c */ /* 0x000fe20003f84070 */
[----:B------:R-:W-:Y:S01]  /*5920*/  IMAD.HI.U32 R15, R10, R11, RZ ;  /* 0x0000000b0a0f7227 */ /* 0x000fe200078e00ff */
[----:B------:R-:W-:-:S03]  /*5930*/  IABS R20, R19 ;  /* 0x0000001300147213 */ /* 0x000fc60000000000 */
[----:B0-----:R-:W-:Y:S02]  /*5940*/  IMAD.MOV.U32 R3, RZ, RZ, R5 ;  /* 0x000000ffff037224 */ /* 0x001fe400078e0005 */
[----:B------:R-:W-:-:S04]  /*5950*/  IMAD.HI.U32 R5, R10, R12, RZ ;  /* 0x0000000c0a057227 */ /* 0x000fc800078e00ff */
[----:B------:R-:W-:Y:S02]  /*5960*/  IMAD.MOV R5, RZ, RZ, -R5 ;  /* 0x000000ffff057224 */ /* 0x000fe400078e0a05 */
[----:B------:R-:W-:Y:S01]  /*5970*/  @!P1 IMAD.IADD R8, R8, 0x1, -R18 ;  /* 0x0000000108089824 */ /* 0x000fe200078e0a12 */
[----:B------:R-:W-:Y:S01]  /*5980*/  ISETP.GE.AND P1, PT, R4, RZ, PT ;  /* 0x000000ff0400720c */ /* 0x000fe20003f26270 */
[----:B------:R-:W-:Y:S02]  /*5990*/  IMAD R12, R18, R5, R12 ;  /* 0x00000005120c7224 */ /* 0x000fe400078e020c */
[----:B------:R-:W-:Y:S01]  /*59a0*/  @!P6 IMAD.MOV R3, RZ, RZ, -R3 ;  /* 0x000000ffff03e224 */ /* 0x000fe200078e0a03 */
[----:B------:R-:W-:Y:S01]  /*59b0*/  ISETP.GE.AND P6, PT, R6, RZ, PT ;  /* 0x000000ff0600720c */ /* 0x000fe20003fc6270 */
[----:B------:R-:W-:Y:S01]  /*59c0*/  VIADD R4, R27, 0x98 ;  /* 0x000000981b047836 */ /* 0x000fe20000000000 */
[----:B------:R-:W-:Y:S01]  /*59d0*/  ISETP.GT.U32.AND P5, PT, R18, R12, PT ;  /* 0x0000000c1200720c */ /* 0x000fe20003fa4070 */
[----:B------:R-:W-:Y:S01]  /*59e0*/  IMAD.MOV R15, RZ, RZ, -R15 ;  /* 0x000000ffff0f7224 */ /* 0x000fe200078e0a0f */
[----:B------:R0:W-:Y:S01]  /*59f0*/  STL [R1+0x37c], R3 ;  /* 0x00037c0301007387 */ /* 0x0001e20000100800 */
[----:B------:R-:W-:Y:S01]  /*5a00*/  @!P4 IMAD.IADD R0, R0, 0x1, -R18 ;  /* 0x000000010000c824 */ /* 0x000fe200078e0a12 */
[----:B------:R-:W-:Y:S01]  /*5a10*/  IABS R6, R4 ;  /* 0x0000000400067213 */ /* 0x000fe20000000000 */
[----:B------:R-:W-:Y:S01]  /*5a20*/  IMAD R11, R18, R15, R11 ;  /* 0x0000000f120b7224 */ /* 0x000fe200078e020b */
[----:B------:R-:W-:Y:S01]  /*5a30*/  ISETP.GE.AND P4, PT, R7, RZ, PT ;  /* 0x000000ff0700720c */ /* 0x000fe20003f86270 */
[----:B------:R-:W-:-:S02]  /*5a40*/  VIADD R5, R27, 0x97 ;  /* 0x000000971b057836 */ /* 0x000fc40000000000 */
[----:B------:R-:W-:-:S03]  /*5a50*/  IMAD.HI.U32 R7, R10, R6, RZ ;  /* 0x000000060a077227 */ /* 0x000fc600078e00ff */
[----:B------:R-:W-:Y:S01]  /*5a60*/  IABS R14, R5 ;  /* 0x00000005000e7213 */ /* 0x000fe20000000000 */
[----:B------:R-:W-:Y:S02]  /*5a70*/  @!P5 IMAD.IADD R12, R12, 0x1, -R18 ;  /* 0x000000010c0cd824 */ /* 0x000fe400078e0a12 */
[----:B0-----:R-:W-:Y:S02]  /*5a80*/  IMAD.MOV.U32 R3, RZ, RZ, R13 ;  /* 0x000000ffff037224 */ /* 0x001fe400078e000d */
[----:B------:R-:W-:Y:S01]  /*5a90*/  IMAD.MOV.U32 R13, RZ, RZ, R8 ;  /* 0x000000ffff0d7224 */ /* 0x000fe200078e0008 */
[C---:B------:R-:W-:Y:S01]  /*5aa0*/  ISETP.GT.U32.AND P5, PT, R18.reuse, R12, PT ;  /* 0x0000000c1200720c */ /* 0x040fe20003fa4070 */
[----:B------:R-:W-:Y:S01]  /*5ab0*/  @!P2 IMAD.MOV R3, RZ, RZ, -R3 ;  /* 0x000000ffff03a224 */ /* 0x000fe200078e0a03 */
[C---:B------:R-:W-:Y:S01]  /*5ac0*/  ISETP.GT.U32.AND P2, PT, R18.reuse, R0, PT ;  /* 0x000000001200720c */ /* 0x040fe20003f44070 */
[----:B------:R-:W-:Y:S01]  /*5ad0*/  @!P3 IMAD.MOV R13, RZ, RZ, -R13 ;  /* 0x000000ffff0db224 */ /* 0x000fe200078e0a0d */
[----:B------:R-:W-:Y:S01]  /*5ae0*/  ISETP.GT.U32.AND P3, PT, R18, R11, PT ;  /* 0x0000000b1200720c */ /* 0x000fe20003f64070 */
[----:B------:R-:W-:Y:S01]  /*5af0*/  IMAD.MOV R7, RZ, RZ, -R7 ;  /* 0x000000ffff077224 */ /* 0x000fe200078e0a07 */
[----:B------:R0:W-:Y:S01]  /*5b00*/  STL [R1+0x378], R3 ;  /* 0x0003780301007387 */ /* 0x0001e20000100800 */
[----:B------:R-:W-:-:S03]  /*5b10*/  IMAD.HI.U32 R8, R10, R14, RZ ;  /* 0x0000000e0a087227 */ /* 0x000fc600078e00ff */
[----:B------:R1:W-:Y:S01]  /*5b20*/  STL [R1+0x350], R13 ;  /* 0x0003500d01007387 */ /* 0x0003e20000100800 */
[----:B------:R-:W-:Y:S02]  /*5b30*/  IMAD R6, R18, R7, R6 ;  /* 0x0000000712067224 */ /* 0x000fe400078e0206 */
[----:B------:R-:W-:Y:S02]  /*5b40*/  @!P5 IMAD.IADD R12, R12, 0x1, -R18 ;  /* 0x000000010c0cd824 */ /* 0x000fe400078e0a12 */
[----:B------:R-:W-:Y:S01]  /*5b50*/  IMAD.MOV R8, RZ, RZ, -R8 ;  /* 0x000000ffff087224 */ /* 0x000fe200078e0a08 */
[----:B------:R-:W-:Y:S01]  /*5b60*/  ISETP.GT.U32.AND P5, PT, R18, R6, PT ;  /* 0x000000061200720c */ /* 0x000fe20003fa4070 */
[--C-:B------:R-:W-:Y:S01]  /*5b70*/  @!P2 IMAD.IADD R0, R0, 0x1, -R18.reuse ;  /* 0x000000010000a824 */ /* 0x100fe200078e0a12 */
[----:B------:R-:W-:Y:S01]  /*5b80*/  ISETP.GE.AND P2, PT, R5, RZ, PT ;  /* 0x000000ff0500720c */ /* 0x000fe20003f46270 */
[----:B------:R-:W-:Y:S02]  /*5b90*/  @!P3 IMAD.IADD R11, R11, 0x1, -R18 ;  /* 0x000000010b0bb824 */ /* 0x000fe400078e0a12 */
[----:B0-----:R-:W-:-:S02]  /*5ba0*/  IMAD.MOV.U32 R3, RZ, RZ, R9 ;  /* 0x000000ffff037224 */ /* 0x001fc400078e0009 */
[C---:B------:R-:W-:Y:S01]  /*5bb0*/  IMAD R14, R18.reuse, R8, R14 ;  /* 0x00000008120e7224 */ /* 0x040fe200078e020e */
[----:B------:R-:W-:Y:S01]  /*5bc0*/  ISETP.GT.U32.AND P3, PT, R18, R11, PT ;  /* 0x0000000b1200720c */ /* 0x000fe20003f64070 */
[----:B-1----:R-:W-:Y:S02]  /*5bd0*/  IMAD.MOV.U32 R13, RZ, RZ, R0 ;  /* 0x000000ffff0d7224 */ /* 0x002fe400078e0000 */
[----:B------:R-:W-:Y:S01]  /*5be0*/  @!P0 IMAD.MOV R3, RZ, RZ, -R3 ;  /* 0x000000ffff038224 */ /* 0x000fe200078e0a03 */
[----:B------:R-:W-:Y:S01]  /*5bf0*/  ISETP.GE.AND P0, PT, R4, RZ, PT ;  /* 0x000000ff0400720c */ /* 0x000fe20003f06270 */
[----:B------:R-:W-:Y:S01]  /*5c00*/  @!P6 IMAD.MOV R13, RZ, RZ, -R13 ;  /* 0x000000ffff0de224 */ /* 0x000fe200078e0a0d */
[----:B------:R-:W-:Y:S01]  /*5c10*/  ISETP.GT.U32.AND P6, PT, R18, R14, PT ;  /* 0x0000000e1200720c */ /* 0x000fe20003fc4070 */
[----:B------:R-:W-:Y:S01]  /*5c20*/  @!P5 IMAD.IADD R6, R6, 0x1, -R18 ;  /* 0x000000010606d824 */ /* 0x000fe200078e0a12 */
[----:B------:R0:W-:Y:S01]  /*5c30*/  STL [R1+0x354], R3 ;  /* 0x0003540301007387 */ /* 0x0001e20000100800 */
[----:B------:R-:W-:-:S02]  /*5c40*/  VIADD R9, R27, 0x96 ;  /* 0x000000961b097836 */ /* 0x000fc40000000000 */
[----:B------:R-:W-:Y:S01]  /*5c50*/  VIADD R8, R27, 0x95 ;  /* 0x000000951b087836 */ /* 0x000fe20000000000 */
[----:B------:R-:W-:Y:S01]  /*5c60*/  ISETP.GT.U32.AND P5, PT, R18, R6, PT ;  /* 0x000000061200720c */ /* 0x000fe20003fa4070 */
[----:B------:R-:W-:Y:S01]  /*5c70*/  @!P3 IMAD.IADD R11, R11, 0x1, -R18 ;  /* 0x000000010b0bb824 */ /* 0x000fe200078e0a12 */
[----:B------:R-:W-:Y:S01]  /*5c80*/  IABS R5, R9 ;  /* 0x0000000900057213 */ /* 0x000fe20000000000 */
[----:B------:R-:W-:Y:S01]  /*5c90*/  STL [R1+0x36c], R13 ;  /* 0x00036c0d01007387 */ /* 0x000fe20000100800 */
[----:B------:R-:W-:Y:S01]  /*5ca0*/  IABS R7, R8 ;  /* 0x0000000800077213 */ /* 0x000fe20000000000 */
[----:B------:R-:W-:Y:S01]  /*5cb0*/  VIADD R4, R27, 0x94 ;  /* 0x000000941b047836 */ /* 0x000fe20000000000 */
[----:B------:R-:W-:Y:S01]  /*5cc0*/  ISETP.GE.AND P3, PT, R8, RZ, PT ;  /* 0x000000ff0800720c */ /* 0x000fe20003f66270 */
[----:B0-----:R-:W-:Y:S02]  /*5cd0*/  IMAD.MOV.U32 R3, RZ, RZ, R12 ;  /* 0x000000ffff037224 */ /* 0x001fe400078e000c */
[----:B------:R-:W-:Y:S01]  /*5ce0*/  @!P6 IMAD.IADD R14, R14, 0x1, -R18 ;  /* 0x000000010e0ee824 */ /* 0x000fe200078e0a12 */
[----:B------:R-:W-:Y:S01]  /*5cf0*/  IABS R0, R4 ;  /* 0x0000000400007213 */ /* 0x000fe20000000000 */
[----:B------:R-:W-:Y:S01]  /*5d00*/  @!P1 IMAD.MOV R3, RZ, RZ, -R3 ;  /* 0x000000ffff039224 */ /* 0x000fe200078e0a03 */
[----:B------:R-:W-:Y:S01]  /*5d10*/  ISETP.GE.AND P1, PT, R9, RZ, PT ;  /* 0x000000ff0900720c */ /* 0x000fe20003f26270 */
[----:B------:R-:W-:Y:S01]  /*5d20*/  IMAD.HI.U32 R12, R10, R5, RZ ;  /* 0x000000050a0c7227 */ /* 0x000fe200078e00ff */
[----:B------:R-:W-:-:S02]  /*5d30*/  ISETP.GT.U32.AND P6, PT, R18, R14, PT ;  /* 0x0000000e1200720c */ /* 0x000fc40003fc4070 */
[----:B------:R0:W-:Y:S01]  /*5d40*/  STL [R1+0x368], R3 ;  /* 0x0003680301007387 */ /* 0x0001e20000100800 */
[----:B------:R-:W-:-:S04]  /*5d50*/  IMAD.HI.U32 R8, R10, R7, RZ ;  /* 0x000000070a087227 */ /* 0x000fc800078e00ff */
[----:B------:R-:W-:Y:S02]  /*5d60*/  IMAD.MOV R12, RZ, RZ, -R12 ;  /* 0x000000ffff0c7224 */ /* 0x000fe400078e0a0c */
[----:B------:R-:W-:Y:S02]  /*5d70*/  IMAD.MOV R8, RZ, RZ, -R8 ;  /* 0x000000ffff087224 */ /* 0x000fe400078e0a08 */
[----:B------:R-:W-:Y:S02]  /*5d80*/  @!P5 IMAD.IADD R6, R6, 0x1, -R18 ;  /* 0x000000010606d824 */ /* 0x000fe400078e0a12 */
[----:B0-----:R-:W-:Y:S02]  /*5d90*/  IMAD.MOV.U32 R3, RZ, RZ, R11 ;  /* 0x000000ffff037224 */ /* 0x001fe400078e000b */
[----:B------:R-:W-:Y:S02]  /*5da0*/  IMAD R5, R18, R12, R5 ;  /* 0x0000000c12057224 */ /* 0x000fe400078e0205 */
[----:B------:R-:W-:Y:S01]  /*5db0*/  @!P4 IMAD.MOV R3, RZ, RZ, -R3 ;  /* 0x000000ffff03c224 */ /* 0x000fe200078e0a03 */
[----:B------:R-:W-:Y:S01]  /*5dc0*/  ISETP.GE.AND P4, PT, R4, RZ, PT ;  /* 0x000000ff0400720c */ /* 0x000fe20003f86270 */
[C---:B------:R-:W-:Y:S01]  /*5dd0*/  IMAD R4, R18.reuse, R8, R7 ;  /* 0x0000000812047224 */ /* 0x040fe200078e0207 */
[----:B------:R-:W-:Y:S01]  /*5de0*/  ISETP.GT.U32.AND P5, PT, R18, R5, PT ;  /* 0x000000051200720c */ /* 0x000fe20003fa4070 */
[----:B------:R-:W-:Y:S01]  /*5df0*/  IMAD.HI.U32 R9, R10, R0, RZ ;  /* 0x000000000a097227 */ /* 0x000fe200078e00ff */
[----:B------:R0:W-:Y:S03]  /*5e00*/  STL [R1+0x360], R3 ;  /* 0x0003600301007387 */ /* 0x0001e60000100800 */
[----:B------:R-:W-:-:S02]  /*5e10*/  IMAD.MOV R9, RZ, RZ, -R9 ;  /* 0x000000ffff097224 */ /* 0x000fc400078e0a09 */
[----:B------:R-:W-:Y:S02]  /*5e20*/  @!P6 IMAD.IADD R14, R14, 0x1, -R18 ;  /* 0x000000010e0ee824 */ /* 0x000fe400078e0a12 */
[C---:B------:R-:W-:Y:S02]  /*5e30*/  IMAD R0, R18.reuse, R9, R0 ;  /* 0x0000000912007224 */ /* 0x040fe400078e0200 */
[----:B------:R-:W-:Y:S02]  /*5e40*/  VIADD R9, R27, 0x93 ;  /* 0x000000931b097836 */ /* 0x000fe40000000000 */
[----:B0-----:R-:W-:Y:S02]  /*5e50*/  IMAD.MOV.U32 R3, RZ, RZ, R6 ;  /* 0x000000ffff037224 */ /* 0x001fe400078e0006 */
[----:B------:R-:W-:Y:S01]  /*5e60*/  @!P5 IMAD.IADD R5, R5, 0x1, -R18 ;  /* 0x000000010505d824 */ /* 0x000fe200078e0a12 */
[----:B------:R-:W-:Y:S01]  /*5e70*/  ISETP.GE.AND P6, PT, R9, RZ, PT ;  /* 0x000000ff0900720c */ /* 0x000fe20003fc6270 */
[----:B------:R-:W-:Y:S01]  /*5e80*/  @!P0 IMAD.MOV R3, RZ, RZ, -R3 ;  /* 0x000000ffff038224 */ /* 0x000fe200078e0a03 */
[C---:B------:R-:W-:Y:S01]  /*5e90*/  ISETP.GT.U32.AND P0, PT, R18.reuse, R4, PT ;  /* 0x000000041200720c */ /* 0x040fe20003f04070 */
[C---:B------:R-:W-:Y:S01]  /*5ea0*/  VIADD R6, R27.reuse, 0x92 ;  /* 0x000000921b067836 */ /* 0x040fe20000000000 */
[----:B------:R-:W-:Y:S01]  /*5eb0*/  ISETP.GT.U32.AND P5, PT, R18, R5, PT ;  /* 0x000000051200720c */ /* 0x000fe20003fa4070 */
[C---:B------:R-:W-:Y:S01]  /*5ec0*/  VIADD R8, R27.reuse, 0x90 ;  /* 0x000000901b087836 */ /* 0x040fe20000000000 */
[----:B------:R0:W-:Y:S01]  /*5ed0*/  STL [R1+0x364], R3 ;  /* 0x0003640301007387 */ /* 0x0001e20000100800 */
[----:B------:R-:W-:Y:S01]  /*5ee0*/  IABS R9, R9 ;  /* 0x0000000900097213 */ /* 0x000fe20000000000 */
[----:B------:R-:W-:Y:S01]  /*5ef0*/  VIADD R7, R27, 0x91 ;  /* 0x000000911b077836 */ /* 0x000fe20000000000 */
[----:B------:R-:W-:Y:S01]  /*5f00*/  IABS R11, R6 ;  /* 0x00000006000b7213 */ /* 0x000fe20000000000 */
[----:B------:R-:W-:Y:S01]  /*5f10*/  IMAD.HI.U32 R23, R10, R20, RZ ;  /* 0x000000140a177227 */ /* 0x000fe200078e00ff */
[----:B------:R-:W-:-:S02]  /*5f20*/  IABS R13, R8 ;  /* 0x00000008000d7213 */ /* 0x000fc40000000000 */
[----:B------:R-:W-:Y:S01]  /*5f30*/  IABS R12, R7 ;  /* 0x00000007000c7213 */ /* 0x000fe20000000000 */
[----:B------:R-:W-:-:S04]  /*5f40*/  IMAD.HI.U32 R15, R10, R11, RZ ;  /* 0x0000000b0a0f7227 */ /* 0x000fc800078e00ff */
[----:B0-----:R-:W-:Y:S02]  /*5f50*/  IMAD.MOV.U32 R3, RZ, RZ, R14 ;  /* 0x000000ffff037224 */ /* 0x001fe400078e000e */
[----:B------:R-:W-:Y:S02]  /*5f60*/  @!P0 IMAD.IADD R4, R4, 0x1, -R18 ;  /* 0x0000000104048824 */ /* 0x000fe400078e0a12 */
[----:B------:R-:W-:Y:S01]  /*5f70*/  @!P2 IMAD.MOV R3, RZ, RZ, -R3 ;  /* 0x000000ffff03a224 */ /* 0x000fe200078e0a03 */
[----:B------:R-:W-:Y:S01]  /*5f80*/  ISETP.GT.U32.AND P2, PT, R18, R0, PT ;  /* 0x000000001200720c */ /* 0x000fe20003f44070 */
[----:B------:R-:W-:Y:S01]  /*5f90*/  IMAD.HI.U32 R14, R10, R9, RZ ;  /* 0x000000090a0e7227 */ /* 0x000fe200078e00ff */
[----:B------:R-:W-:Y:S02]  /*5fa0*/  ISETP.GT.U32.AND P0, PT, R18, R4, PT ;  /* 0x000000041200720c */ /* 0x000fe40003f04070 */
[----:B------:R0:W-:Y:S01]  /*5fb0*/  STL [R1+0x35c], R3 ;  /* 0x00035c0301007387 */ /* 0x0001e20000100800 */
[----:B------:R-:W-:-:S02]  /*5fc0*/  IMAD.MOV R14, RZ, RZ, -R14 ;  /* 0x000000ffff0e7224 */ /* 0x000fc400078e0a0e */
[--C-:B------:R-:W-:Y:S01]  /*5fd0*/  @!P5 IMAD.IADD R5, R5, 0x1, -R18.reuse ;  /* 0x000000010505d824 */ /* 0x100fe200078e0a12 */
[----:B------:R-:W-:Y:S01]  /*5fe0*/  ISETP.GE.AND P5, PT, R6, RZ, PT ;  /* 0x000000ff0600720c */ /* 0x000fe20003fa6270 */
[----:B------:R-:W-:Y:S02]  /*5ff0*/  IMAD R9, R18, R14, R9 ;  /* 0x0000000e12097224 */ /* 0x000fe400078e0209 */
[----:B------:R-:W-:Y:S02]  /*6000*/  IMAD.MOV.U32 R17, RZ, RZ, R5 ;  /* 0x000000ffff117224 */ /* 0x000fe400078e0005 */
[--C-:B------:R-:W-:Y:S02]  /*6010*/  @!P2 IMAD.IADD R0, R0, 0x1, -R18.reuse ;  /* 0x000000010000a824 */ /* 0x100fe400078e0a12 */
[----:B------:R-:W-:Y:S01]  /*6020*/  @!P0 IMAD.IADD R4, R4, 0x1, -R18 ;  /* 0x0000000104048824 */ /* 0x000fe200078e0a12 */
[C---:B------:R-:W-:Y:S01]  /*6030*/  ISETP.GT.U32.AND P0, PT, R18.reuse, R9, PT ;  /* 0x000000091200720c */ /* 0x040fe20003f04070 */
[----:B------:R-:W-:Y:S01]  /*6040*/  IMAD.MOV R15, RZ, RZ, -R15 ;  /* 0x000000ffff0f7224 */ /* 0x000fe200078e0a0f */
[----:B------:R-:W-:Y:S01]  /*6050*/  ISETP.GT.U32.AND P2, PT, R18, R0, PT ;  /* 0x000000001200720c */ /* 0x000fe20003f44070 */
[----:B0-----:R-:W-:-:S02]  /*6060*/  IMAD.MOV.U32 R3, RZ, RZ, R4 ;  /* 0x000000ffff037224 */ /* 0x001fc400078e0004 */
[----:B------:R-:W-:-:S04]  /*6070*/  IMAD.HI.U32 R6, R10, R13, RZ ;  /* 0x0000000d0a067227 */ /* 0x000fc800078e00ff */
[----:B------:R-:W-:-:S04]  /*6080*/  IMAD.HI.U32 R16, R10, R12, RZ ;  /* 0x0000000c0a107227 */ /* 0x000fc800078e00ff */
[----:B------:R-:W-:Y:S02]  /*6090*/  @!P1 IMAD.MOV R17, RZ, RZ, -R17 ;  /* 0x000000ffff119224 */ /* 0x000fe400078e0a11 */
[----:B------:R-:W-:Y:S01]  /*60a0*/  @!P3 IMAD.MOV R3, RZ, RZ, -R3 ;  /* 0x000000ffff03b224 */ /* 0x000fe200078e0a03 */
[----:B------:R-:W-:Y:S01]  /*60b0*/  ISETP.GE.AND P3, PT, R7, RZ, PT ;  /* 0x000000ff0700720c */ /* 0x000fe20003f66270 */
[----:B------:R-:W-:Y:S01]  /*60c0*/  IMAD R15, R18, R15, R11 ;  /* 0x0000000f120f7224 */ /* 0x000fe200078e020b */
[----:B------:R-:W-:Y:S01]  /*60d0*/  STL [R1+0x348], R17 ;  /* 0x0003481101007387 */ /* 0x000fe20000100800 */
[----:B------:R-:W-:Y:S02]  /*60e0*/  IMAD.MOV R6, RZ, RZ, -R6 ;  /* 0x000000ffff067224 */ /* 0x000fe400078e0a06 */
[----:B------:R-:W-:Y:S01]  /*60f0*/  @!P2 IMAD.IADD R0, R0, 0x1, -R18 ;  /* 0x000000010000a824 */ /* 0x000fe200078e0a12 */
[----:B------:R0:W-:Y:S01]  /*6100*/  STL [R1+0x340], R3 ;  /* 0x0003400301007387 */ /* 0x0001e20000100800 */
[----:B------:R-:W-:Y:S01]  /*6110*/  IMAD.MOV R16, RZ, RZ, -R16 ;  /* 0x000000ffff107224 */ /* 0x000fe200078e0a10 */
[C---:B------:R-:W-:Y:S01]  /*6120*/  ISETP.GT.U32.AND P1, PT, R18.reuse, R15, PT ;  /* 0x0000000f1200720c */ /* 0x040fe20003f24070 */
[----:B------:R-:W-:-:S02]  /*6130*/  IMAD R4, R18, R6, R13 ;  /* 0x0000000612047224 */ /* 0x000fc400078e020d */
[C---:B------:R-:W-:Y:S02]  /*6140*/  IMAD R12, R18.reuse, R16, R12 ;  /* 0x00000010120c7224 */ /* 0x040fe400078e020c */
[----:B------:R-:W-:Y:S02]  /*6150*/  @!P0 IMAD.IADD R9, R9, 0x1, -R18 ;  /* 0x0000000109098824 */ /* 0x000fe400078e0a12 */
[C---:B------:R-:W-:Y:S01]  /*6160*/  VIADD R5, R27.reuse, 0x8f ;  /* 0x0000008f1b057836 */ /* 0x040fe20000000000 */
[C---:B------:R-:W-:Y:S01]  /*6170*/  ISETP.GT.U32.AND P2, PT, R18.reuse, R12, PT ;  /* 0x0000000c1200720c */ /* 0x040fe20003f44070 */
[----:B0-----:R-:W-:Y:S01]  /*6180*/  IMAD.MOV.U32 R3, RZ, RZ, R0 ;  /* 0x000000ffff037224 */ /* 0x001fe200078e0000 */
[C---:B------:R-:W-:Y:S01]  /*6190*/  ISETP.GT.U32.AND P0, PT, R18.reuse, R9, PT ;  /* 0x000000091200720c */ /* 0x040fe20003f04070 */
[----:B------:R-:W-:Y:S01]  /*61a0*/  VIADD R6, R27, 0x8e ;  /* 0x0000008e1b067836 */ /* 0x000fe20000000000 */
[----:B------:R-:W-:Y:S01]  /*61b0*/  IABS R11, R5 ;  /* 0x00000005000b7213 */ /* 0x000fe20000000000 */
[----:B------:R-:W-:Y:S01]  /*61c0*/  @!P4 IMAD.MOV R3, RZ, RZ, -R3 ;  /* 0x000000ffff03c224 */ /* 0x000fe200078e0a03 */
[----:B------:R-:W-:Y:S01]  /*61d0*/  ISETP.GT.U32.AND P4, PT, R18, R4, PT ;  /* 0x000000041200720c */ /* 0x000fe20003f84070 */
        /* <DEDUP_REMOVED lines=10> */
[----:B------:R-:W-:Y:S02]  /*6280*/  @!P4 IMAD.IADD R4, R4, 0x1, -R18 ;  /* 0x000000010404c824 */ /* 0x000fe400078e0a12 */
[----:B------:R-:W-:-:S03]  /*6290*/  IMAD.HI.U32 R8, R10, R0, RZ ;  /* 0x000000000a087227 */ /* 0x000fc600078e00ff */
[C---:B------:R-:W-:Y:S01]  /*62a0*/  ISETP.GT.U32.AND P4, PT, R18.reuse, R4, PT ;  /* 0x000000041200720c */ /* 0x040fe20003f84070 */
[C---:B------:R-:W-:Y:S02]  /*62b0*/  IMAD R11, R18.reuse, R14, R11 ;  /* 0x0000000e120b7224 */ /* 0x040fe400078e020b */
[----:B------:R-:W-:Y:S02]  /*62c0*/  IMAD.MOV R8, RZ, RZ, -R8 ;  /* 0x000000ffff087224 */ /* 0x000fe400078e0a08 */
[----:B------:R-:W-:Y:S01]  /*62d0*/  @!P1 IMAD.IADD R15, R15, 0x1, -R18 ;  /* 0x000000010f0f9824 */ /* 0x000fe200078e0a12 */
[C---:B------:R-:W-:Y:S01]  /*62e0*/  ISETP.GT.U32.AND P1, PT, R18.reuse, R11, PT ;  /* 0x0000000b1200720c */ /* 0x040fe20003f24070 */
[----:B------:R-:W-:Y:S02]  /*62f0*/  IMAD R8, R18, R8, R0 ;  /* 0x0000000812087224 */ /* 0x000fe400078e0200 */
[----:B------:R-:W-:Y:S02]  /*6300*/  @!P2 IMAD.IADD R12, R12, 0x1, -R18 ;  /* 0x000000010c0ca824 */ /* 0x000fe400078e0a12 */
[----:B------:R-:W-:-:S02]  /*6310*/  IMAD.MOV.U32 R16, RZ, RZ, R9 ;  /* 0x000000ffff107224 */ /* 0x000fc400078e0009 */
[----:B------:R-:W-:Y:S01]  /*6320*/  @!P4 IMAD.IADD R4, R4, 0x1, -R18 ;  /* 0x000000010404c824 */ /* 0x000fe200078e0a12 */
[C---:B------:R-:W-:Y:S01]  /*6330*/  ISETP.GT.U32.AND P4, PT, R18.reuse, R8, PT ;  /* 0x000000081200720c */ /* 0x040fe20003f84070 */
[----:B0-----:R-:W-:Y:S02]  /*6340*/  IMAD.MOV.U32 R3, RZ, RZ, R15 ;  /* 0x000000ffff037224 */ /* 0x001fe400078e000f */
[----:B------:R-:W-:Y:S02]  /*6350*/  VIADD R7, R27, 0x8d ;  /* 0x0000008d1b077836 */ /* 0x000fe40000000000 */
[----:B------:R-:W-:Y:S02]  /*6360*/  IMAD.MOV.U32 R14, RZ, RZ, R12 ;  /* 0x000000ffff0e7224 */ /* 0x000fe400078e000c */
[----:B------:R-:W-:Y:S01]  /*6370*/  @!P6 IMAD.MOV R16, RZ, RZ, -R16 ;  /* 0x000000ffff10e224 */ /* 0x000fe200078e0a10 */
[----:B------:R-:W-:Y:S01]  /*6380*/  IABS R13, R7 ;  /* 0x00000007000d7213 */ /* 0x000fe20000000000 */
[----:B------:R-:W-:Y:S01]  /*6390*/  @!P5 IMAD.MOV R3, RZ, RZ, -R3 ;  /* 0x000000ffff03d224 */ /* 0x000fe200078e0a03 */
[----:B------:R-:W-:Y:S01]  /*63a0*/  ISETP.GE.AND P6, PT, R5, RZ, PT ;  /* 0x000000ff0500720c */ /* 0x000fe20003fc6270 */
[----:B------:R-:W-:Y:S01]  /*63b0*/  @!P1 IMAD.IADD R11, R11, 0x1, -R18 ;  /* 0x000000010b0b9824 */ /* 0x000fe200078e0a12 */
[----:B------:R-:W-:Y:S01]  /*63c0*/  STL [R1+0x338], R16 ;  /* 0x0003381001007387 */ /* 0x000fe20000100800 */
[----:B------:R-:W-:Y:S01]  /*63d0*/  @!P3 IMAD.MOV R14, RZ, RZ, -R14 ;  /* 0x000000ffff0eb224 */ /* 0x000fe200078e0a0e */
[----:B------:R-:W-:Y:S01]  /*63e0*/  ISETP.GE.AND P2, PT, R7, RZ, PT ;  /* 0x000000ff0700720c */ /* 0x000fe20003f46270 */
[C---:B------:R-:W-:Y:S01]  /*63f0*/  VIADD R0, R27.reuse, 0x8c ;  /* 0x0000008c1b007836 */ /* 0x040fe20000000000 */
[----:B------:R0:W-:Y:S01]  /*6400*/  STL [R1+0x30c], R3 ;  /* 0x00030c0301007387 */ /* 0x0001e20000100800 */
[----:B------:R-:W-:Y:S01]  /*6410*/  ISETP.GT.U32.AND P1, PT, R18, R11, PT ;  /* 0x0000000b1200720c */ /* 0x000fe20003f24070 */
[----:B------:R-:W-:Y:S01]  /*6420*/  VIADD R5, R27, 0x8b ;  /* 0x0000008b1b057836 */ /* 0x000fe20000000000 */
[----:B------:R-:W-:Y:S01]  /*6430*/  ISETP.GE.AND P5, PT, R6, RZ, PT ;  /* 0x000000ff0600720c */ /* 0x000fe20003fa6270 */
[----:B------:R1:W-:Y:S01]  /*6440*/  STL [R1+0x324], R14 ;  /* 0x0003240e01007387 */ /* 0x0003e20000100800 */
[----:B------:R-:W-:Y:S01]  /*6450*/  @!P4 IMAD.IADD R8, R8, 0x1, -R18 ;  /* 0x000000010808c824 */ /* 0x000fe200078e0a12 */
[----:B------:R-:W-:Y:S01]  /*6460*/  ISETP.GE.AND P3, PT, R0, RZ, PT ;  /* 0x000000ff0000720c */ /* 0x000fe20003f66270 */
[----:B------:R-:W-:Y:S01]  /*6470*/  IMAD.HI.U32 R9, R10, R13, RZ ;  /* 0x0000000d0a097227 */ /* 0x000fe200078e00ff */
[----:B------:R-:W-:-:S02]  /*6480*/  IABS R12, R5 ;  /* 0x00000005000c7213 */ /* 0x000fc40000000000 */
[C---:B------:R-:W-:Y:S01]  /*6490*/  ISETP.GT.U32.AND P4, PT, R18.reuse, R8, PT ;  /* 0x000000081200720c */ /* 0x040fe20003f84070 */
[----:B------:R-:W-:Y:S02]  /*64a0*/  IMAD.MOV R9, RZ, RZ, -R9 ;  /* 0x000000ffff097224 */ /* 0x000fe400078e0a09 */
[----:B0-----:R-:W-:Y:S01]  /*64b0*/  IMAD.MOV.U32 R3, RZ, RZ, R4 ;  /* 0x000000ffff037224 */ /* 0x001fe200078e0004 */
[----:B-1----:R-:W-:Y:S01]  /*64c0*/  IABS R14, R0 ;  /* 0x00000000000e7213 */ /* 0x002fe20000000000 */
[----:B------:R-:W-:Y:S02]  /*64d0*/  IMAD R13, R18, R9, R13 ;  /* 0x00000009120d7224 */ /* 0x000fe400078e020d */
[----:B------:R-:W-:-:S04]  /*64e0*/  IMAD.HI.U32 R4, R10, R12, RZ ;  /* 0x0000000c0a047227 */ /* 0x000fc800078e00ff */
[----:B------:R-:W-:-:S04]  /*64f0*/  IMAD.HI.U32 R7, R10, R14, RZ ;  /* 0x0000000e0a077227 */ /* 0x000fc800078e00ff */
[----:B------:R-:W-:Y:S02]  /*6500*/  IMAD.MOV R7, RZ, RZ, -R7 ;  /* 0x000000ffff077224 */ /* 0x000fe400078e0a07 */
[----:B------:R-:W-:Y:S01]  /*6510*/  @!P1 IMAD.IADD R11, R11, 0x1, -R18 ;  /* 0x000000010b0b9824 */ /* 0x000fe200078e0a12 */
[C---:B------:R-:W-:Y:S01]  /*6520*/  ISETP.GT.U32.AND P1, PT, R18.reuse, R13, PT ;  /* 0x0000000d1200720c */ /* 0x040fe20003f24070 */
[----:B------:R-:W-:Y:S02]  /*6530*/  IMAD.MOV R4, RZ, RZ, -R4 ;  /* 0x000000ffff047224 */ /* 0x000fe400078e0a04 */
[C---:B------:R-:W-:Y:S02]  /*6540*/  IMAD R14, R18.reuse, R7, R14 ;  /* 0x00000007120e7224 */ /* 0x040fe400078e020e */
[----:B------:R-:W-:Y:S02]  /*6550*/  IMAD R12, R18, R4, R12 ;  /* 0x00000004120c7224 */ /* 0x000fe400078e020c */
[----:B------:R-:W-:Y:S01]  /*6560*/  @!P4 IMAD.IADD R8, R8, 0x1, -R18 ;  /* 0x000000010808c824 */ /* 0x000fe200078e0a12 */
[----:B------:R-:W-:Y:S01]  /*6570*/  ISETP.GT.U32.AND P4, PT, R18, R14, PT ;  /* 0x0000000e1200720c */ /* 0x000fe20003f84070 */
[----:B------:R-:W-:-:S02]  /*6580*/  IMAD.MOV.U32 R15, RZ, RZ, R11 ;  /* 0x000000ffff0f7224 */ /* 0x000fc400078e000b */
[----:B------:R-:W-:Y:S02]  /*6590*/  VIADD R0, R27, 0x8a ;  /* 0x0000008a1b007836 */ /* 0x000fe40000000000 */
[----:B------:R-:W-:Y:S01]  /*65a0*/  @!P6 IMAD.MOV R15, RZ, RZ, -R15 ;  /* 0x000000ffff0fe224 */ /* 0x000fe200078e0a0f */
[----:B------:R-:W-:Y:S01]  /*65b0*/  ISETP.GT.U32.AND P6, PT, R18, R12, PT ;  /* 0x0000000c1200720c */ /* 0x000fe20003fc4070 */
[----:B------:R-:W-:Y:S01]  /*65c0*/  @!P0 IMAD.MOV R3, RZ, RZ, -R3 ;  /* 0x000000ffff038224 */ /* 0x000fe200078e0a03 */
[----:B------:R-:W-:Y:S01]  /*65d0*/  ISETP.GE.AND P0, PT, R5, RZ, PT ;  /* 0x000000ff0500720c */ /* 0x000fe20003f06270 */
[--C-:B------:R-:W-:Y:S01]  /*65e0*/  @!P1 IMAD.IADD R13, R13, 0x1, -R18.reuse ;  /* 0x000000010d0d9824 */ /* 0x100fe200078e0a12 */
[----:B------:R-:W-:Y:S01]  /*65f0*/  IABS R5, R0 ;  /* 0x0000000000057213 */ /* 0x000fe20000000000 */
[----:B------:R-:W-:Y:S01]  /*6600*/  VIADD R6, R27, 0x89 ;  /* 0x000000891b067836 */ /* 0x000fe20000000000 */
[----:B------:R0:W-:Y:S01]  /*6610*/  STL [R1+0x330], R3 ;  /* 0x0003300301007387 */ /* 0x0001e20000100800 */
[--C-:B------:R-:W-:Y:S01]  /*6620*/  @!P4 IMAD.IADD R14, R14, 0x1, -R18.reuse ;  /* 0x000000010e0ec824 */ /* 0x100fe200078e0a12 */
[----:B------:R-:W-:Y:S01]  /*6630*/  ISETP.GT.U32.AND P1, PT, R18, R13, PT ;  /* 0x0000000d1200720c */ /* 0x000fe20003f24070 */
[----:B------:R-:W-:Y:S01]  /*6640*/  IMAD.HI.U32 R7, R10, R5, RZ ;  /* 0x000000050a077227 */ /* 0x000fe200078e00ff */
[----:B------:R-:W-:Y:S01]  /*6650*/  IABS R9, R6 ;  /* 0x0000000600097213 */ /* 0x000fe20000000000 */
[----:B------:R-:W-:Y:S01]  /*6660*/  STL [R1+0x318], R15 ;  /* 0x0003180f01007387 */ /* 0x000fe20000100800 */
[----:B------:R-:W-:Y:S01]  /*6670*/  ISETP.GT.U32.AND P4, PT, R18, R14, PT ;  /* 0x0000000e1200720c */ /* 0x000fe20003f84070 */
[----:B------:R-:W-:-:S02]  /*6680*/  @!P6 IMAD.IADD R12, R12, 0x1, -R18 ;  /* 0x000000010c0ce824 */ /* 0x000fc400078e0a12 */
[----:B------:R-:W-:Y:S02]  /*6690*/  IMAD.MOV R7, RZ, RZ, -R7 ;  /* 0x000000ffff077224 */ /* 0x000fe400078e0a07 */
[----:B0-----:R-:W-:Y:S01]  /*66a0*/  IMAD.MOV.U32 R3, RZ, RZ, R8 ;  /* 0x000000ffff037224 */ /* 0x001fe200078e0008 */
[----:B------:R-:W-:Y:S01]  /*66b0*/  ISETP.GT.U32.AND P6, PT, R18, R12, PT ;  /* 0x0000000c1200720c */ /* 0x000fe20003fc4070 */
[----:B------:R-:W-:-:S04]  /*66c0*/  IMAD.HI.U32 R4, R10, R9, RZ ;  /* 0x000000090a047227 */ /* 0x000fc800078e00ff */
[----:B------:R-:W-:Y:S01]  /*66d0*/  @!P5 IMAD.MOV R3, RZ, RZ, -R3 ;  /* 0x000000ffff03d224 */ /* 0x000fe200078e0a03 */
[----:B------:R-:W-:Y:S01]  /*66e0*/  ISETP.GE.AND P5, PT, R0, RZ, PT ;  /* 0x000000ff0000720c */ /* 0x000fe20003fa6270 */
[----:B------:R-:W-:Y:S02]  /*66f0*/  IMAD R0, R18, R7, R5 ;  /* 0x0000000712007224 */ /* 0x000fe400078e0205 */
[----:B------:R-:W-:Y:S01]  /*6700*/  VIADD R5, R27, 0x88 ;  /* 0x000000881b057836 */ /* 0x000fe20000000000 */
[----:B------:R0:W-:Y:S01]  /*6710*/  STL [R1+0x320], R3 ;  /* 0x0003200301007387 */ /* 0x0001e20000100800 */
[----:B------:R-:W-:Y:S01]  /*6720*/  @!P1 IMAD.IADD R13, R13, 0x1, -R18 ;  /* 0x000000010d0d9824 */ /* 0x000fe200078e0a12 */
[----:B------:R-:W-:Y:S01]  /*6730*/  ISETP.GE.AND P1, PT, R6, RZ, PT ;  /* 0x000000ff0600720c */ /* 0x000fe20003f26270 */
[----:B------:R-:W-:Y:S01]  /*6740*/  IMAD.MOV R4, RZ, RZ, -R4 ;  /* 0x000000ffff047224 */ /* 0x000fe200078e0a04 */
[----:B------:R-:W-:Y:S01]  /*6750*/  IABS R6, R5 ;  /* 0x0000000500067213 */ /* 0x000fe20000000000 */
[----:B------:R-:W-:-:S02]  /*6760*/  VIADD R7, R27, 0x87 ;  /* 0x000000871b077836 */ /* 0x000fc40000000000 */
[----:B------:R-:W-:Y:S02]  /*6770*/  IMAD R9, R18, R4, R9 ;  /* 0x0000000412097224 */ /* 0x000fe400078e0209 */
[----:B------:R-:W-:Y:S01]  /*6780*/  @!P4 IMAD.IADD R14, R14, 0x1, -R18 ;  /* 0x000000010e0ec824 */ /* 0x000fe200078e0a12 */
[----:B------:R-:W-:Y:S01]  /*6790*/  IABS R22, R7 ;  /* 0x0000000700167213 */ /* 0x000fe20000000000 */
[----:B------:R-:W-:Y:S01]  /*67a0*/  IMAD.HI.U32 R16, R10, R6, RZ ;  /* 0x000000060a107227 */ /* 0x000fe200078e00ff */
[----:B------:R-:W-:-:S03]  /*67b0*/  ISETP.GT.U32.AND P4, PT, R18, R0, PT ;  /* 0x000000001200720c */ /* 0x000fc60003f84070 */
[----:B------:R-:W-:Y:S01]  /*67c0*/  @!P6 IMAD.IADD R12, R12, 0x1, -R18 ;  /* 0x000000010c0ce824 */ /* 0x000fe200078e0a12 */
[----:B------:R-:W-:Y:S01]  /*67d0*/  ISETP.GT.U32.AND P6, PT, R18, R9, PT ;  /* 0x000000091200720c */ /* 0x000fe20003fc4070 */
[----:B------:R-:W-:Y:S02]  /*67e0*/  IMAD.MOV R16, RZ, RZ, -R16 ;  /* 0x000000ffff107224 */ /* 0x000fe400078e0a10 */
[----:B------:R-:W-:-:S04]  /*67f0*/  IMAD.HI.U32 R21, R10, R22, RZ ;  /* 0x000000160a157227 */ /* 0x000fc800078e00ff */
[----:B------:R-:W-:Y:S02]  /*6800*/  IMAD R6, R18, R16, R6 ;  /* 0x0000001012067224 */ /* 0x000fe400078e0206 */
[----:B------:R-:W-:Y:S02]  /*6810*/  IMAD.MOV R21, RZ, RZ, -R21 ;  /* 0x000000ffff157224 */ /* 0x000fe400078e0a15 */
[----:B------:R-:W-:Y:S01]  /*6820*/  @!P4 IMAD.IADD R0, R0, 0x1, -R18 ;  /* 0x000000010000c824 */ /* 0x000fe200078e0a12 */
[C---:B------:R-:W-:Y:S01]  /*6830*/  ISETP.GT.U32.AND P4, PT, R18.reuse, R6, PT ;  /* 0x000000061200720c */ /* 0x040fe20003f84070 */
[C---:B------:R-:W-:Y:S02]  /*6840*/  IMAD R21, R18.reuse, R21, R22 ;  /* 0x0000001512157224 */ /* 0x040fe400078e0216 */
[----:B------:R-:W-:Y:S02]  /*6850*/  @!P6 IMAD.IADD R9, R9, 0x1, -R18 ;  /* 0x000000010909e824 */ /* 0x000fe400078e0a12 */
[----:B0-----:R-:W-:Y:S01]  /*6860*/  IMAD.MOV.U32 R3, RZ, RZ, R13 ;  /* 0x000000ffff037224 */ /* 0x001fe200078e000d */
[----:B------:R-:W-:Y:S01]  /*6870*/  ISETP.GT.U32.AND P6, PT, R18, R21, PT ;  /* 0x000000151200720c */ /* 0x000fe20003fc4070 */
[----:B------:R-:W-:-:S02]  /*6880*/  VIADD R8, R27, 0x85 ;  /* 0x000000851b087836 */ /* 0x000fc40000000000 */
[----:B------:R-:W-:Y:S01]  /*6890*/  @!P2 IMAD.MOV R3, RZ, RZ, -R3 ;  /* 0x000000ffff03a224 */ /* 0x000fe200078e0a03 */
[----:B------:R-:W-:Y:S01]  /*68a0*/  ISETP.GT.U32.AND P2, PT, R18, R0, PT ;  /* 0x000000001200720c */ /* 0x000fe20003f44070 */
[----:B------:R-:W-:Y:S01]  /*68b0*/  VIADD R15, R27, 0x84 ;  /* 0x000000841b0f7836 */ /* 0x000fe20000000000 */
[----:B------:R-:W-:Y:S01]  /*68c0*/  IABS R4, R8 ;  /* 0x0000000800047213 */ /* 0x000fe20000000000 */
[----:B------:R-:W-:Y:S01]  /*68d0*/  @!P4 IMAD.IADD R6, R6, 0x1, -R18 ;  /* 0x000000010606c824 */ /* 0x000fe200078e0a12 */
[----:B------:R0:W-:Y:S01]  /*68e0*/  STL [R1+0x2f8], R3 ;  /* 0x0002f80301007387 */ /* 0x0001e20000100800 */
[----:B------:R-:W-:Y:S01]  /*68f0*/  IMAD.MOV R23, RZ, RZ, -R23 ;  /* 0x000000ffff177224 */ /* 0x000fe200078e0a17 */
[----:B------:R-:W-:Y:S01]  /*6900*/  IABS R11, R15 ;  /* 0x0000000f000b7213 */ /* 0x000fe20000000000 */
[----:B------:R-:W-:Y:S01]  /*6910*/  IMAD.HI.U32 R17, R10, R4, RZ ;  /* 0x000000040a117227 */ /* 0x000fe200078e00ff */
[----:B------:R-:W-:-:S03]  /*6920*/  ISETP.GT.U32.AND P4, PT, R18, R9, PT ;  /* 0x000000091200720c */ /* 0x000fc60003f84070 */
[----:B------:R-:W-:Y:S01]  /*6930*/  @!P6 IMAD.IADD R21, R21, 0x1, -R18 ;  /* 0x000000011515e824 */ /* 0x000fe200078e0a12 */
[----:B------:R-:W-:Y:S01]  /*6940*/  ISETP.GT.U32.AND P6, PT, R18, R6, PT ;  /* 0x000000061200720c */ /* 0x000fe20003fc4070 */
[----:B------:R-:W-:-:S04]  /*6950*/  IMAD.HI.U32 R16, R10, R11, RZ ;  /* 0x0000000b0a107227 */ /* 0x000fc800078e00ff */
[----:B0-----:R-:W-:Y:S02]  /*6960*/  IMAD.MOV.U32 R3, RZ, RZ, R14 ;  /* 0x000000ffff037224 */ /* 0x001fe400078e000e */
[----:B------:R-:W-:Y:S02]  /*6970*/  IMAD.MOV R17, RZ, RZ, -R17 ;  /* 0x000000ffff117224 */ /* 0x000fe400078e0a11 */
[----:B------:R-:W-:Y:S01]  /*6980*/  @!P3 IMAD.MOV R3, RZ, RZ, -R3 ;  /* 0x000000ffff03b224 */ /* 0x000fe200078e0a03 */
[C---:B------:R-:W-:Y:S01]  /*6990*/  ISETP.GT.U32.AND P3, PT, R18.reuse, R21, PT ;  /* 0x000000151200720c */ /* 0x040fe20003f64070 */
[C---:B------:R-:W-:Y:S02]  /*69a0*/  IMAD R20, R18.reuse, R23, R20 ;  /* 0x0000001712147224 */ /* 0x040fe400078e0214 */
[----:B------:R-:W-:Y:S01]  /*69b0*/  IMAD.MOV R16, RZ, RZ, -R16 ;  /* 0x000000ffff107224 */ /* 0x000fe200078e0a10 */
[----:B------:R0:W-:Y:S01]  /*69c0*/  STL [R1+0x2ec], R3 ;  /* 0x0002ec0301007387 */ /* 0x0001e20000100800 */
[----:B------:R-:W-:-:S02]  /*69d0*/  IMAD R4, R18, R17, R4 ;  /* 0x0000001112047224 */ /* 0x000fc400078e0204 */
[----:B------:R-:W-:Y:S02]  /*69e0*/  IMAD R11, R18, R16, R11 ;  /* 0x00000010120b7224 */ /* 0x000fe400078e020b */
[--C-:B------:R-:W-:Y:S01]  /*69f0*/  @!P2 IMAD.IADD R0, R0, 0x1, -R18.reuse ;  /* 0x000000010000a824 */ /* 0x100fe200078e0a12 */
[----:B------:R-:W-:Y:S01]  /*6a00*/  ISETP.GT.U32.AND P2, PT, R18, R4, PT ;  /* 0x000000041200720c */ /* 0x000fe20003f44070 */
[----:B------:R-:W-:Y:S01]  /*6a10*/  @!P6 IMAD.IADD R6, R6, 0x1, -R18 ;  /* 0x000000010606e824 */ /* 0x000fe200078e0a12 */
[C---:B------:R-:W-:Y:S01]  /*6a20*/  ISETP.GT.U32.AND P6, PT, R18.reuse, R11, PT ;  /* 0x0000000b1200720c */ /* 0x040fe20003fc4070 */
[----:B------:R-:W-:Y:S02]  /*6a30*/  VIADD R17, R27, 0x83 ;  /* 0x000000831b117836 */ /* 0x000fe40000000000 */
[----:B0-----:R-:W-:Y:S02]  /*6a40*/  IMAD.MOV.U32 R3, RZ, RZ, R12 ;  /* 0x000000ffff037224 */ /* 0x001fe400078e000c */
[--C-:B------:R-:W-:Y:S01]  /*6a50*/  @!P4 IMAD.IADD R9, R9, 0x1, -R18.reuse ;  /* 0x000000010909c824 */ /* 0x100fe200078e0a12 */
[----:B------:R-:W-:Y:S01]  /*6a60*/  IABS R16, R17 ;  /* 0x0000001100107213 */ /* 0x000fe20000000000 */
[----:B------:R-:W-:Y:S01]  /*6a70*/  @!P0 IMAD.MOV R3, RZ, RZ, -R3 ;  /* 0x000000ffff038224 */ /* 0x000fe200078e0a03 */
[----:B------:R-:W-:Y:S01]  /*6a80*/  ISETP.GT.U32.AND P0, PT, R18, R20, PT ;  /* 0x000000141200720c */ /* 0x000fe20003f04070 */
[----:B------:R-:W-:Y:S01]  /*6a90*/  VIADD R13, R27, 0x82 ;  /* 0x000000821b0d7836 */ /* 0x000fe20000000000 */
[----:B------:R-:W-:Y:S01]  /*6aa0*/  ISETP.GE.AND P4, PT, R5, RZ, PT ;  /* 0x000000ff0500720c */ /* 0x000fe20003f86270 */
[----:B------:R-:W-:Y:S01]  /*6ab0*/  @!P2 IMAD.IADD R4, R4, 0x1, -R18 ;  /* 0x000000010404a824 */ /* 0x000fe200078e0a12 */
[----:B------:R0:W-:Y:S01]  /*6ac0*/  STL [R1+0x2e0], R3 ;  /* 0x0002e00301007387 */ /* 0x0001e20000100800 */
[----:B------:R-:W-:Y:S01]  /*6ad0*/  IMAD.MOV.U32 R22, RZ, RZ, R0 ;  /* 0x000000ffff167224 */ /* 0x000fe200078e0000 */
[----:B------:R-:W-:Y:S01]  /*6ae0*/  IABS R14, R13 ;  /* 0x0000000d000e7213 */ /* 0x000fe20000000000 */
[----:B------:R-:W-:Y:S01]  /*6af0*/  IMAD.HI.U32 R12, R10, R16, RZ ;  /* 0x000000100a0c7227 */ /* 0x000fe200078e00ff */
[----:B------:R-:W-:-:S03]  /*6b00*/  ISETP.GE.AND P2, PT, R8, RZ, PT ;  /* 0x000000ff0800720c */ /* 0x000fc60003f46270 */
[--C-:B------:R-:W-:Y:S01]  /*6b10*/  @!P3 IMAD.IADD R21, R21, 0x1, -R18.reuse ;  /* 0x000000011515b824 */ /* 0x100fe200078e0a12 */
[----:B------:R-:W-:Y:S01]  /*6b20*/  ISETP.GE.AND P3, PT, R7, RZ, PT ;  /* 0x000000ff0700720c */ /* 0x000fe20003f66270 */
[--C-:B------:R-:W-:Y:S01]  /*6b30*/  @!P0 IMAD.IADD R20, R20, 0x1, -R18.reuse ;  /* 0x0000000114148824 */ /* 0x100fe200078e0a12 */
[----:B------:R-:W-:Y:S01]  /*6b40*/  ISETP.GE.AND P0, PT, R19, RZ, PT ;  /* 0x000000ff1300720c */ /* 0x000fe20003f06270 */
[----:B0-----:R-:W-:Y:S02]  /*6b50*/  IMAD.MOV.U32 R3, RZ, RZ, R9 ;  /* 0x000000ffff037224 */ /* 0x001fe400078e0009 */
[----:B------:R-:W-:Y:S01]  /*6b60*/  @!P6 IMAD.IADD R11, R11, 0x1, -R18 ;  /* 0x000000010b0be824 */ /* 0x000fe200078e0a12 */
[C---:B------:R-:W-:Y:S01]  /*6b70*/  ISETP.GT.U32.AND P6, PT, R18.reuse, R20, PT ;  /* 0x000000141200720c */ /* 0x040fe20003fc4070 */
[----:B------:R-:W-:Y:S01]  /*6b80*/  @!P1 IMAD.MOV R3, RZ, RZ, -R3 ;  /* 0x000000ffff039224 */ /* 0x000fe200078e0a03 */
[C---:B------:R-:W-:Y:S01]  /*6b90*/  ISETP.GT.U32.AND P1, PT, R18.reuse, R4, PT ;  /* 0x000000041200720c */ /* 0x040fe20003f24070 */
[----:B------:R-:W-:Y:S01]  /*6ba0*/  @!P5 IMAD.MOV R22, RZ, RZ, -R22 ;  /* 0x000000ffff16d224 */ /* 0x000fe200078e0a16 */
[----:B------:R-:W-:Y:S01]  /*6bb0*/  ISETP.GT.U32.AND P5, PT, R18, R11, PT ;  /* 0x0000000b1200720c */ /* 0x000fe20003fa4070 */
[----:B------:R-:W-:-:S02]  /*6bc0*/  IMAD.MOV R12, RZ, RZ, -R12 ;  /* 0x000000ffff0c7224 */ /* 0x000fc400078e0a0c */
[----:B------:R-:W-:Y:S01]  /*6bd0*/  IMAD.HI.U32 R5, R10, R14, RZ ;  /* 0x0000000e0a057227 */ /* 0x000fe200078e00ff */
[----:B------:R-:W-:Y:S03]  /*6be0*/  STL [R1+0x2dc], R22 ;  /* 0x0002dc1601007387 */ /* 0x000fe60000100800 */
[----:B------:R-:W-:Y:S01]  /*6bf0*/  IMAD R7, R18, R12, R16 ;  /* 0x0000000c12077224 */ /* 0x000fe200078e0210 */
[----:B------:R0:W-:Y:S01]  /*6c00*/  STL [R1+0x2d8], R3 ;  /* 0x0002d80301007387 */ /* 0x0001e20000100800 */
[----:B------:R-:W-:Y:S02]  /*6c10*/  IMAD.MOV.U32 R8, RZ, RZ, R6 ;  /* 0x000000ffff087224 */ /* 0x000fe400078e0006 */
[----:B------:R-:W-:Y:S02]  /*6c20*/  IMAD.MOV R5, RZ, RZ, -R5 ;  /* 0x000000ffff057224 */ /* 0x000fe400078e0a05 */
[----:B------:R-:W-:-:S02]  /*6c30*/  VIADD R0, R27, 0x81 ;  /* 0x000000811b007836 */ /* 0x000fc40000000000 */
[----:B------:R-:W-:Y:S01]  /*6c40*/  @!P4 IMAD.MOV R8, RZ, RZ, -R8 ;  /* 0x000000ffff08c224 */ /* 0x000fe200078e0a08 */
[----:B------:R-:W-:Y:S01]  /*6c50*/  ISETP.GT.U32.AND P4, PT, R18, R7, PT ;  /* 0x000000071200720c */ /* 0x000fe20003f84070 */
[----:B------:R-:W-:Y:S01]  /*6c60*/  @!P6 IMAD.IADD R20, R20, 0x1, -R18 ;  /* 0x000000011414e824 */ /* 0x000fe200078e0a12 */
[----:B------:R-:W-:Y:S01]  /*6c70*/  IABS R12, R0 ;  /* 0x00000000000c7213 */ /* 0x000fe20000000000 */
[----:B0-----:R-:W-:Y:S01]  /*6c80*/  IMAD.MOV.U32 R3, RZ, RZ, R21 ;  /* 0x000000ffff037224 */ /* 0x001fe200078e0015 */
[----:B------:R0:W-:Y:S01]  /*6c90*/  STL [R1+0x2d4], R8 ;  /* 0x0002d40801007387 */ /* 0x0001e20000100800 */
[----:B------:R-:W-:Y:S02]  /*6ca0*/  IMAD R5, R18, R5, R14 ;  /* 0x0000000512057224 */ /* 0x000fe400078e020e */
[----:B------:R-:W-:Y:S01]  /*6cb0*/  @!P3 IMAD.MOV R3, RZ, RZ, -R3 ;  /* 0x000000ffff03b224 */ /* 0x000fe200078e0a03 */
[----:B------:R-:W-:Y:S01]  /*6cc0*/  ISETP.GE.AND P3, PT, R15, RZ, PT ;  /* 0x000000ff0f00720c */ /* 0x000fe20003f66270 */
[----:B------:R-:W-:Y:S01]  /*6cd0*/  @!P1 IMAD.IADD R4, R4, 0x1, -R18 ;  /* 0x0000000104049824 */ /* 0x000fe200078e0a12 */
[----:B------:R-:W-:Y:S01]  /*6ce0*/  ISETP.GT.U32.AND P6, PT, R18, R5, PT ;  /* 0x000000051200720c */ /* 0x000fe20003fc4070 */
[----:B------:R-:W-:Y:S01]  /*6cf0*/  IMAD.MOV.U32 R9, RZ, RZ, R20 ;  /* 0x000000ffff097224 */ /* 0x000fe200078e0014 */
[----:B------:R1:W-:Y:S01]  /*6d00*/  STL [R1+0x2d0], R3 ;  /* 0x0002d00301007387 */ /* 0x0003e20000100800 */
[----:B------:R-:W-:Y:S01]  /*6d10*/  @!P5 IMAD.IADD R11, R11, 0x1, -R18 ;  /* 0x000000010b0bd824 */ /* 0x000fe200078e0a12 */
[----:B------:R-:W-:Y:S01]  /*6d20*/  ISETP.GE.AND P1, PT, R17, RZ, PT ;  /* 0x000000ff1100720c */ /* 0x000fe20003f26270 */
[----:B0-----:R-:W-:Y:S01]  /*6d30*/  IMAD.HI.U32 R8, R10, R12, RZ ;  /* 0x0000000c0a087227 */ /* 0x001fe200078e00ff */
[----:B------:R-:W-:-:S03]  /*6d40*/  ISETP.GE.AND P5, PT, R13, RZ, PT ;  /* 0x000000ff0d00720c */ /* 0x000fc60003fa6270 */
[----:B------:R-:W-:Y:S02]  /*6d50*/  @!P0 IMAD.MOV R9, RZ, RZ, -R9 ;  /* 0x000000ffff098224 */ /* 0x000fe400078e0a09 */
[----:B------:R-:W-:Y:S01]  /*6d60*/  @!P4 IMAD.IADD R7, R7, 0x1, -R18 ;  /* 0x000000010707c824 */ /* 0x000fe200078e0a12 */
[----:B------:R-:W-:Y:S01]  /*6d70*/  ISETP.GE.AND P4, PT, R0, RZ, PT ;  /* 0x000000ff0000720c */ /* 0x000fe20003f86270 */
[----:B-1----:R-:W-:Y:S01]  /*6d80*/  IMAD.MOV.U32 R3, RZ, RZ, R4 ;  /* 0x000000ffff037224 */ /* 0x002fe200078e0004 */
[----:B------:R-:W-:Y:S01]  /*6d90*/  STL [R1+0x2c4], R9 ;  /* 0x0002c40901007387 */ /* 0x000fe20000100800 */
[----:B------:R-:W-:Y:S01]  /*6da0*/  IMAD.MOV R8, RZ, RZ, -R8 ;  /* 0x000000ffff087224 */ /* 0x000fe200078e0a08 */
[----:B------:R-:W-:Y:S01]  /*6db0*/  ISETP.GT.U32.AND P0, PT, R18, R7, PT ;  /* 0x000000071200720c */ /* 0x000fe20003f04070 */
[----:B------:R-:W-:Y:S02]  /*6dc0*/  @!P2 IMAD.MOV R3, RZ, RZ, -R3 ;  /* 0x000000ffff03a224 */ /* 0x000fe400078e0a03 */
[----:B------:R-:W-:-:S02]  /*6dd0*/  VIADD R6, R27, 0x80 ;  /* 0x000000801b067836 */ /* 0x000fc40000000000 */
[----:B------:R-:W-:Y:S01]  /*6de0*/  IMAD R12, R18, R8, R12 ;  /* 0x00000008120c7224 */ /* 0x000fe200078e020c */
[----:B------:R0:W-:Y:S01]  /*6df0*/  STL [R1+0x2bc], R3 ;  /* 0x0002bc0301007387 */ /* 0x0001e20000100800 */
[----:B------:R-:W-:Y:S01]  /*6e00*/  @!P6 IMAD.IADD R5, R5, 0x1, -R18 ;  /* 0x000000010505e824 */ /* 0x000fe200078e0a12 */
[----:B------:R-:W-:Y:S01]  /*6e10*/  IABS R15, R6 ;  /* 0x00000006000f7213 */ /* 0x000fe20000000000 */
[C---:B------:R-:W-:Y:S01]  /*6e20*/  VIADD R13, R27.reuse, 0x7f ;  /* 0x0000007f1b0d7836 */ /* 0x040fe20000000000 */
[----:B------:R-:W-:Y:S01]  /*6e30*/  ISETP.GE.AND P2, PT, R6, RZ, PT ;  /* 0x000000ff0600720c */ /* 0x000fe20003f46270 */
[----:B------:R-:W-:Y:S01]  /*6e40*/  VIADD R4, R27, 0x7d ;  /* 0x0000007d1b047836 */ /* 0x000fe20000000000 */
[----:B------:R-:W-:Y:S01]  /*6e50*/  ISETP.GT.U32.AND P6, PT, R18, R5, PT ;  /* 0x000000051200720c */ /* 0x000fe20003fc4070 */
[----:B------:R-:W-:-:S04]  /*6e60*/  IMAD.HI.U32 R0, R10, R15, RZ ;  /* 0x0000000f0a007227 */ /* 0x000fc800078e00ff */
[----:B0-----:R-:W-:Y:S01]  /*6e70*/  IMAD.MOV.U32 R3, RZ, RZ, R11 ;  /* 0x000000ffff037224 */ /* 0x001fe200078e000b */
[----:B------:R-:W-:Y:S01]  /*6e80*/  IABS R11, R4 ;  /* 0x00000004000b7213 */ /* 0x000fe20000000000 */
[----:B------:R-:W-:Y:S02]  /*6e90*/  IMAD.MOV R0, RZ, RZ, -R0 ;  /* 0x000000ffff007224 */ /* 0x000fe400078e0a00 */
[----:B------:R-:W-:Y:S01]  /*6ea0*/  @!P3 IMAD.MOV R3, RZ, RZ, -R3 ;  /* 0x000000ffff03b224 */ /* 0x000fe200078e0a03 */
[C---:B------:R-:W-:Y:S01]  /*6eb0*/  ISETP.GT.U32.AND P3, PT, R18.reuse, R12, PT ;  /* 0x0000000c1200720c */ /* 0x040fe20003f64070 */
[--C-:B------:R-:W-:Y:S01]  /*6ec0*/  @!P0 IMAD.IADD R7, R7, 0x1, -R18.reuse ;  /* 0x0000000107078824 */ /* 0x100fe200078e0a12 */
[----:B------:R-:W-:Y:S01]  /*6ed0*/  ISETP.GE.AND P0, PT, R13, RZ, PT ;  /* 0x000000ff0d00720c */ /* 0x000fe20003f06270 */
[----:B------:R-:W-:Y:S01]  /*6ee0*/  IMAD R15, R18, R0, R15 ;  /* 0x00000000120f7224 */ /* 0x000fe200078e020f */
[----:B------:R0:W-:Y:S01]  /*6ef0*/  STL [R1+0x2ac], R3 ;  /* 0x0002ac0301007387 */ /* 0x0001e20000100800 */
[----:B------:R-:W-:Y:S01]  /*6f00*/  IABS R13, R13 ;  /* 0x0000000d000d7213 */ /* 0x000fe20000000000 */
[----:B------:R-:W-:-:S02]  /*6f10*/  @!P6 IMAD.IADD R5, R5, 0x1, -R18 ;  /* 0x000000010505e824 */ /* 0x000fc400078e0a12 */
[----:B------:R-:W-:Y:S01]  /*6f20*/  ISETP.GT.U32.AND P6, PT, R18, R15, PT ;  /* 0x0000000f1200720c */ /* 0x000fe20003fc4070 */
[----:B------:R-:W-:Y:S02]  /*6f30*/  VIADD R6, R27, 0x7e ;  /* 0x0000007e1b067836 */ /* 0x000fe40000000000 */
[----:B------:R-:W-:-:S03]  /*6f40*/  IMAD.HI.U32 R8, R10, R13, RZ ;  /* 0x0000000d0a087227 */ /* 0x000fc600078e00ff */
[----:B------:R-:W-:Y:S01]  /*6f50*/  IABS R0, R6 ;  /* 0x0000000600007213 */ /* 0x000fe20000000000 */
[----:B0-----:R-:W-:Y:S02]  /*6f60*/  IMAD.MOV.U32 R3, RZ, RZ, R7 ;  /* 0x000000ffff037224 */ /* 0x001fe400078e0007 */
[----:B------:R-:W-:Y:S01]  /*6f70*/  @!P3 IMAD.IADD R12, R12, 0x1, -R18 ;  /* 0x000000010c0cb824 */ /* 0x000fe200078e0a12 */
[----:B------:R-:W-:Y:S01]  /*6f80*/  ISETP.GE.AND P3, PT, R6, RZ, PT ;  /* 0x000000ff0600720c */ /* 0x000fe20003f66270 */
[----:B------:R-:W-:Y:S02]  /*6f90*/  @!P1 IMAD.MOV R3, RZ, RZ, -R3 ;  /* 0x000000ffff039224 */ /* 0x000fe400078e0a03 */
[----:B------:R-:W-:Y:S01]  /*6fa0*/  IMAD.MOV R8, RZ, RZ, -R8 ;  /* 0x000000ffff087224 */ /* 0x000fe200078e0a08 */
[C---:B------:R-:W-:Y:S01]  /*6fb0*/  ISETP.GT.U32.AND P1, PT, R18.reuse, R12, PT ;  /* 0x0000000c1200720c */ /* 0x040fe20003f24070 */
[----:B------:R-:W-:Y:S01]  /*6fc0*/  @!P6 IMAD.IADD R15, R15, 0x1, -R18 ;  /* 0x000000010f0fe824 */ /* 0x000fe200078e0a12 */
[----:B------:R0:W-:Y:S01]  /*6fd0*/  STL [R1+0x2a0], R3 ;  /* 0x0002a00301007387 */ /* 0x0001e20000100800 */
[----:B------:R-:W-:-:S02]  /*6fe0*/  IMAD R13, R18, R8, R13 ;  /* 0x00000008120d7224 */ /* 0x000fc400078e020d */
[----:B------:R-:W-:Y:S01]  /*6ff0*/  IMAD.HI.U32 R6, R10, R11, RZ ;  /* 0x0000000b0a067227 */ /* 0x000fe200078e00ff */
[----:B------:R-:W-:-:S03]  /*7000*/  ISETP.GT.U32.AND P6, PT, R18, R15, PT ;  /* 0x0000000f1200720c */ /* 0x000fc60003fc4070 */
[----:B------:R-:W-:-:S04]  /*7010*/  IMAD.HI.U32 R7, R10, R0, RZ ;  /* 0x000000000a077227 */ /* 0x000fc800078e00ff */
[----:B------:R-:W-:Y:S01]  /*7020*/  @!P1 IMAD.IADD R12, R12, 0x1, -R18 ;  /* 0x000000010c0c9824 */ /* 0x000fe200078e0a12 */
[C---:B------:R-:W-:Y:S01]  /*7030*/  ISETP.GT.U32.AND P1, PT, R18.reuse, R13, PT ;  /* 0x0000000d1200720c */ /* 0x040fe20003f24070 */
[----:B------:R-:W-:Y:S02]  /*7040*/  IMAD.MOV R6, RZ, RZ, -R6 ;  /* 0x000000ffff067224 */ /* 0x000fe400078e0a06 */
[----:B0-----:R-:W-:Y:S02]  /*7050*/  IMAD.MOV.U32 R3, RZ, RZ, R5 ;  /* 0x000000ffff037224 */ /* 0x001fe400078e0005 */
[----:B------:R-:W-:Y:S02]  /*7060*/  IMAD.MOV R7, RZ, RZ, -R7 ;  /* 0x000000ffff077224 */ /* 0x000fe400078e0a07 */
[----:B------:R-:W-:Y:S02]  /*7070*/  IMAD R11, R18, R6, R11 ;  /* 0x00000006120b7224 */ /* 0x000fe400078e020b */
[----:B------:R-:W-:Y:S01]  /*7080*/  @!P5 IMAD.MOV R3, RZ, RZ, -R3 ;  /* 0x000000ffff03d224 */ /* 0x000fe200078e0a03 */
[----:B------:R-:W-:Y:S01]  /*7090*/  ISETP.GE.AND P5, PT, R4, RZ, PT ;  /* 0x000000ff0400720c */ /* 0x000fe20003fa6270 */
[----:B------:R-:W-:-:S02]  /*70a0*/  IMAD R5, R18, R7, R0 ;  /* 0x0000000712057224 */ /* 0x000fc400078e0200 */
[--C-:B------:R-:W-:Y:S01]  /*70b0*/  @!P1 IMAD.IADD R13, R13, 0x1, -R18.reuse ;  /* 0x000000010d0d9824 */ /* 0x100fe200078e0a12 */
[C---:B------:R-:W-:Y:S01]  /*70c0*/  ISETP.GT.U32.AND P1, PT, R18.reuse, R11, PT ;  /* 0x0000000b1200720c */ /* 0x040fe20003f24070 */
[----:B------:R-:W-:Y:S01]  /*70d0*/  VIADD R0, R27, 0x7c ;  /* 0x0000007c1b007836 */ /* 0x000fe20000000000 */
[----:B------:R0:W-:Y:S01]  /*70e0*/  STL [R1+0x29c], R3 ;  /* 0x00029c0301007387 */ /* 0x0001e20000100800 */
[----:B------:R-:W-:Y:S01]  /*70f0*/  @!P6 IMAD.IADD R15, R15, 0x1, -R18 ;  /* 0x000000010f0fe824 */ /* 0x000fe200078e0a12 */
[----:B------:R-:W-:Y:S01]  /*7100*/  ISETP.GT.U32.AND P6, PT, R18, R5, PT ;  /* 0x000000051200720c */ /* 0x000fe20003fc4070 */
[C---:B------:R-:W-:Y:S01]  /*7110*/  VIADD R8, R27.reuse, 0x7a ;  /* 0x0000007a1b087836 */ /* 0x040fe20000000000 */
[----:B------:R-:W-:Y:S01]  /*7120*/  IABS R6, R0 ;  /* 0x0000000000067213 */ /* 0x000fe20000000000 */
[C---:B------:R-:W-:Y:S02]  /*7130*/  VIADD R14, R27.reuse, 0x7b ;  /* 0x0000007b1b0e7836 */ /* 0x040fe40000000000 */
[----:B------:R-:W-:Y:S01]  /*7140*/  VIADD R4, R27, 0x79 ;  /* 0x000000791b047836 */ /* 0x000fe20000000000 */
[----:B------:R-:W-:Y:S01]  /*7150*/  IABS R9, R8 ;  /* 0x0000000800097213 */ /* 0x000fe20000000000 */
[----:B0-----:R-:W-:Y:S01]  /*7160*/  IMAD.MOV.U32 R3, RZ, RZ, R12 ;  /* 0x000000ffff037224 */ /* 0x001fe200078e000c */
[----:B------:R-:W-:Y:S01]  /*7170*/  IABS R16, R14 ;  /* 0x0000000e00107213 */ /* 0x000fe20000000000 */
[----:B------:R-:W-:Y:S01]  /*7180*/  IMAD.HI.U32 R12, R10, R6, RZ ;  /* 0x000000060a0c7227 */ /* 0x000fe200078e00ff */
[----:B------:R-:W-:-:S03]  /*7190*/  IABS R7, R4 ;  /* 0x0000000400077213 */ /* 0x000fc60000000000 */
[----:B------:R-:W-:Y:S01]  /*71a0*/  @!P4 IMAD.MOV R3, RZ, RZ, -R3 ;  /* 0x000000ffff03c224 */ /* 0x000fe200078e0a03 */
[C---:B------:R-:W-:Y:S01]  /*71b0*/  ISETP.GT.U32.AND P4, PT, R18.reuse, R13, PT ;  /* 0x0000000d1200720c */ /* 0x040fe20003f84070 */
[----:B------:R-:W-:Y:S02]  /*71c0*/  @!P1 IMAD.IADD R11, R11, 0x1, -R18 ;  /* 0x000000010b0b9824 */ /* 0x000fe400078e0a12 */
[----:B------:R-:W-:Y:S01]  /*71d0*/  IMAD.MOV R12, RZ, RZ, -R12 ;  /* 0x000000ffff0c7224 */ /* 0x000fe200078e0a0c */
[----:B------:R0:W-:Y:S01]  /*71e0*/  STL [R1+0x298], R3 ;  /* 0x0002980301007387 */ /* 0x0001e20000100800 */
[----:B------:R-:W-:Y:S01]  /*71f0*/  @!P6 IMAD.IADD R5, R5, 0x1, -R18 ;  /* 0x000000010505e824 */ /* 0x000fe200078e0a12 */
[----:B------:R-:W-:-:S04]  /*7200*/  ISETP.GT.U32.AND P1, PT, R18, R11, PT ;  /* 0x0000000b1200720c */ /* 0x000fc80003f24070 */
[----:B------:R-:W-:-:S03]  /*7210*/  ISETP.GT.U32.AND P6, PT, R18, R5, PT ;  /* 0x000000051200720c */ /* 0x000fc60003fc4070 */
[----:B------:R-:W-:Y:S02]  /*7220*/  @!P4 IMAD.IADD R13, R13, 0x1, -R18 ;  /* 0x000000010d0dc824 */ /* 0x000fe400078e0a12 */
[----:B0-----:R-:W-:Y:S02]  /*7230*/  IMAD.MOV.U32 R3, RZ, RZ, R15 ;  /* 0x000000ffff037224 */ /* 0x001fe400078e000f */
[----:B------:R-:W-:-:S04]  /*7240*/  IMAD.HI.U32 R15, R10, R16, RZ ;  /* 0x000000100a0f7227 */ /* 0x000fc800078e00ff */
        /* <DEDUP_REMOVED lines=16> */
[----:B------:R-:W-:Y:S01]  /*7350*/  ISETP.GT.U32.AND P1, PT, R18, R9, PT ;  /* 0x000000091200720c */ /* 0x000fe20003f24070 */
        /* <DEDUP_REMOVED lines=25> */
[C---:B------:R-:W-:Y:S01]  /*74f0*/  ISETP.GT.U32.AND P5, PT, R18.reuse, R9, PT ;  /* 0x000000091200720c */ /* 0x040fe20003fa4070 */
[C---:B------:R-:W-:Y:S01]  /*7500*/  IMAD R5, R18.reuse, R11, R5 ;  /* 0x0000000b12057224 */ /* 0x040fe200078e0205 */
[----:B------:R-:W-:Y:S01]  /*7510*/  ISETP.GT.U32.AND P1, PT, R18, R16, PT ;  /* 0x000000101200720c */ /* 0x000fe20003f24070 */
[----:B------:R-:W-:Y:S01]  /*7520*/  @!P0 IMAD.IADD R0, R0, 0x1, -R18 ;  /* 0x0000000100008824 */ /* 0x000fe200078e0a12 */
[----:B------:R-:W-:Y:S01]  /*7530*/  ISETP.GE.AND P0, PT, R4, RZ, PT ;  /* 0x000000ff0400720c */ /* 0x000fe20003f06270 */
[----:B------:R-:W-:-:S04]  /*7540*/  IMAD.HI.U32 R11, R10, R15, RZ ;  /* 0x0000000f0a0b7227 */ /* 0x000fc800078e00ff */
[----:B0-----:R-:W-:Y:S02]  /*7550*/  IMAD.MOV.U32 R3, RZ, RZ, R0 ;  /* 0x000000ffff037224 */ /* 0x001fe400078e0000 */
[----:B------:R-:W-:Y:S02]  /*7560*/  IMAD.MOV R11, RZ, RZ, -R11 ;  /* 0x000000ffff0b7224 */ /* 0x000fe400078e0a0b */
[----:B------:R-:W-:Y:S01]  /*7570*/  @!P2 IMAD.MOV R3, RZ, RZ, -R3 ;  /* 0x000000ffff03a224 */ /* 0x000fe200078e0a03 */
[C---:B------:R-:W-:Y:S01]  /*7580*/  ISETP.GT.U32.AND P2, PT, R18.reuse, R7, PT ;  /* 0x000000071200720c */ /* 0x040fe20003f44070 */
[C---:B------:R-:W-:Y:S02]  /*7590*/  IMAD R15, R18.reuse, R11, R15 ;  /* 0x0000000b120f7224 */ /* 0x040fe400078e020f */
[----:B------:R-:W-:Y:S01]  /*75a0*/  VIADD R6, R27, 0x76 ;  /* 0x000000761b067836 */ /* 0x000fe20000000000 */
[----:B------:R0:W-:Y:S01]  /*75b0*/  STL [R1+0x2b0], R3 ;  /* 0x0002b00301007387 */ /* 0x0001e20000100800 */
[--C-:B------:R-:W-:Y:S01]  /*75c0*/  @!P5 IMAD.IADD R9, R9, 0x1, -R18.reuse ;  /* 0x000000010909d824 */ /* 0x100fe200078e0a12 */
[----:B------:R-:W-:Y:S01]  /*75d0*/  ISETP.GT.U32.AND P5, PT, R18, R15, PT ;  /* 0x0000000f1200720c */ /* 0x000fe20003fa4070 */
[C---:B------:R-:W-:Y:S01]  /*75e0*/  VIADD R4, R27.reuse, 0x75 ;  /* 0x000000751b047836 */ /* 0x040fe20000000000 */
[----:B------:R-:W-:Y:S01]  /*75f0*/  IABS R14, R6 ;  /* 0x00000006000e7213 */ /* 0x000fe20000000000 */
[----:B------:R-:W-:Y:S01]  /*7600*/  @!P1 IMAD.IADD R16, R16, 0x1, -R18 ;  /* 0x0000000110109824 */ /* 0x000fe200078e0a12 */
[----:B------:R-:W-:Y:S01]  /*7610*/  ISETP.GT.U32.AND P1, PT, R18, R5, PT ;  /* 0x000000051200720c */ /* 0x000fe20003f24070 */
[----:B------:R-:W-:Y:S01]  /*7620*/  VIADD R0, R27, 0x74 ;  /* 0x000000741b007836 */ /* 0x000fe20000000000 */
[----:B------:R-:W-:Y:S01]  /*7630*/  IABS R13, R4 ;  /* 0x00000004000d7213 */ /* 0x000fe20000000000 */
[----:B------:R-:W-:-:S03]  /*7640*/  IMAD.HI.U32 R11, R10, R14, RZ ;  /* 0x0000000e0a0b7227 */ /* 0x000fc600078e00ff */
[----:B------:R-:W-:Y:S01]  /*7650*/  IABS R12, R0 ;  /* 0x00000000000c7213 */ /* 0x000fe20000000000 */
[----:B------:R-:W-:Y:S01]  /*7660*/  @!P2 IMAD.IADD R7, R7, 0x1, -R18 ;  /* 0x000000010707a824 */ /* 0x000fe200078e0a12 */
[----:B------:R-:W-:Y:S01]  /*7670*/  ISETP.GE.AND P2, PT, R8, RZ, PT ;  /* 0x000000ff0800720c */ /* 0x000fe20003f46270 */
[----:B0-----:R-:W-:Y:S02]  /*7680*/  IMAD.MOV.U32 R3, RZ, RZ, R16 ;  /* 0x000000ffff037224 */ /* 0x001fe400078e0010 */
[----:B------:R-:W-:-:S04]  /*7690*/  IMAD.HI.U32 R8, R10, R13, RZ ;  /* 0x0000000d0a087227 */ /* 0x000fc800078e00ff */
[----:B------:R-:W-:Y:S02]  /*76a0*/  IMAD.MOV R11, RZ, RZ, -R11 ;  /* 0x000000ffff0b7224 */ /* 0x000fe400078e0a0b */
[----:B------:R-:W-:Y:S02]  /*76b0*/  @!P5 IMAD.IADD R15, R15, 0x1, -R18 ;  /* 0x000000010f0fd824 */ /* 0x000fe400078e0a12 */
[----:B------:R-:W-:Y:S02]  /*76c0*/  @!P6 IMAD.MOV R3, RZ, RZ, -R3 ;  /* 0x000000ffff03e224 */ /* 0x000fe400078e0a03 */
[----:B------:R-:W-:Y:S01]  /*76d0*/  IMAD.MOV R8, RZ, RZ, -R8 ;  /* 0x000000ffff087224 */ /* 0x000fe200078e0a08 */
[C---:B------:R-:W-:Y:S01]  /*76e0*/  ISETP.GT.U32.AND P5, PT, R18.reuse, R15, PT ;  /* 0x0000000f1200720c */ /* 0x040fe20003fa4070 */
[----:B------:R-:W-:Y:S01]  /*76f0*/  IMAD R14, R18, R11, R14 ;  /* 0x0000000b120e7224 */ /* 0x000fe200078e020e */
[----:B------:R0:W-:Y:S01]  /*7700*/  STL [R1+0x27c], R3 ;  /* 0x00027c0301007387 */ /* 0x0001e20000100800 */
[----:B------:R-:W-:Y:S01]  /*7710*/  @!P1 IMAD.IADD R5, R5, 0x1, -R18 ;  /* 0x0000000105059824 */ /* 0x000fe200078e0a12 */
[----:B------:R-:W-:Y:S01]  /*7720*/  ISETP.GE.AND P1, PT, R6, RZ, PT ;  /* 0x000000ff0600720c */ /* 0x000fe20003f26270 */
[----:B------:R-:W-:-:S03]  /*7730*/  IMAD.HI.U32 R6, R10, R12, RZ ;  /* 0x0000000c0a067227 */ /* 0x000fc600078e00ff */
[C---:B------:R-:W-:Y:S01]  /*7740*/  ISETP.GT.U32.AND P6, PT, R18.reuse, R5, PT ;  /* 0x000000051200720c */ /* 0x040fe20003fc4070 */
[C---:B------:R-:W-:Y:S02]  /*7750*/  IMAD R13, R18.reuse, R8, R13 ;  /* 0x00000008120d7224 */ /* 0x040fe400078e020d */
[----:B------:R-:W-:Y:S01]  /*7760*/  @!P3 IMAD.MOV R9, RZ, RZ, -R9 ;  /* 0x000000ffff09b224 */ /* 0x000fe200078e0a09 */
[C---:B------:R-:W-:Y:S01]  /*7770*/  ISETP.GT.U32.AND P3, PT, R18.reuse, R14, PT ;  /* 0x0000000e1200720c */ /* 0x040fe20003f64070 */
[----:B0-----:R-:W-:Y:S02]  /*7780*/  IMAD.MOV.U32 R3, RZ, RZ, R7 ;  /* 0x000000ffff037224 */ /* 0x001fe400078e0007 */
[----:B------:R-:W-:Y:S01]  /*7790*/  IMAD.MOV R6, RZ, RZ, -R6 ;  /* 0x000000ffff067224 */ /* 0x000fe200078e0a06 */
[----:B------:R0:W-:Y:S01]  /*77a0*/  STL [R1+0x274], R9 ;  /* 0x0002740901007387 */ /* 0x0001e20000100800 */
[----:B------:R-:W-:Y:S01]  /*77b0*/  @!P0 IMAD.MOV R3, RZ, RZ, -R3 ;  /* 0x000000ffff038224 */ /* 0x000fe200078e0a03 */
[C---:B------:R-:W-:Y:S01]  /*77c0*/  ISETP.GT.U32.AND P0, PT, R18.reuse, R13, PT ;  /* 0x0000000d1200720c */ /* 0x040fe20003f04070 */
[----:B------:R-:W-:-:S02]  /*77d0*/  IMAD R12, R18, R6, R12 ;  /* 0x00000006120c7224 */ /* 0x000fc400078e020c */
[----:B------:R-:W-:Y:S01]  /*77e0*/  VIADD R11, R27, 0x73 ;  /* 0x000000731b0b7836 */ /* 0x000fe20000000000 */
[----:B------:R1:W-:Y:S01]  /*77f0*/  STL [R1+0x268], R3 ;  /* 0x0002680301007387 */ /* 0x0003e20000100800 */
[--C-:B------:R-:W-:Y:S01]  /*7800*/  @!P5 IMAD.IADD R15, R15, 0x1, -R18.reuse ;  /* 0x000000010f0fd824 */ /* 0x100fe200078e0a12 */
[----:B------:R-:W-:Y:S01]  /*7810*/  ISETP.GT.U32.AND P5, PT, R18, R12, PT ;  /* 0x0000000c1200720c */ /* 0x000fe20003fa4070 */
[--C-:B------:R-:W-:Y:S01]  /*7820*/  @!P3 IMAD.IADD R14, R14, 0x1, -R18.reuse ;  /* 0x000000010e0eb824 */ /* 0x100fe200078e0a12 */
[----:B------:R-:W-:Y:S01]  /*7830*/  IABS R6, R11 ;  /* 0x0000000b00067213 */ /* 0x000fe20000000000 */
[--C-:B------:R-:W-:Y:S01]  /*7840*/  @!P6 IMAD.IADD R5, R5, 0x1, -R18.reuse ;  /* 0x000000010505e824 */ /* 0x100fe200078e0a12 */
[----:B------:R-:W-:Y:S01]  /*7850*/  ISETP.GE.AND P6, PT, R4, RZ, PT ;  /* 0x000000ff0400720c */ /* 0x000fe20003fc6270 */
[----:B------:R-:W-:Y:S01]  /*7860*/  VIADD R7, R27, 0x72 ;  /* 0x000000721b077836 */ /* 0x000fe20000000000 */
[----:B------:R-:W-:Y:S01]  /*7870*/  ISETP.GE.AND P3, PT, R0, RZ, PT ;  /* 0x000000ff0000720c */ /* 0x000fe20003f66270 */
[----:B------:R-:W-:Y:S01]  /*7880*/  @!P0 IMAD.IADD R13, R13, 0x1, -R18 ;  /* 0x000000010d0d8824 */ /* 0x000fe200078e0a12 */
[----:B------:R-:W-:Y:S01]  /*7890*/  ISETP.GT.U32.AND P0, PT, R18, R14, PT ;  /* 0x0000000e1200720c */ /* 0x000fe20003f04070 */
[----:B------:R-:W-:Y:S01]  /*78a0*/  IMAD.HI.U32 R4, R10, R6, RZ ;  /* 0x000000060a047227 */ /* 0x000fe200078e00ff */
[----:B0-----:R-:W-:-:S03]  /*78b0*/  IABS R9, R7 ;  /* 0x0000000700097213 */ /* 0x001fc60000000000 */
[----:B------:R-:W-:Y:S02]  /*78c0*/  IMAD.MOV R4, RZ, RZ, -R4 ;  /* 0x000000ffff047224 */ /* 0x000fe400078e0a04 */
[----:B------:R-:W-:Y:S01]  /*78d0*/  @!P5 IMAD.IADD R12, R12, 0x1, -R18 ;  /* 0x000000010c0cd824 */ /* 0x000fe200078e0a12 */
[----:B------:R-:W-:Y:S01]  /*78e0*/  ISETP.GT.U32.AND P5, PT, R18, R13, PT ;  /* 0x0000000d1200720c */ /* 0x000fe20003fa4070 */
[----:B-1----:R-:W-:Y:S02]  /*78f0*/  IMAD.MOV.U32 R3, RZ, RZ, R5 ;  /* 0x000000ffff037224 */ /* 0x002fe400078e0005 */
[----:B------:R-:W-:-:S04]  /*7900*/  IMAD.HI.U32 R5, R10, R9, RZ ;  /* 0x000000090a057227 */ /* 0x000fc800078e00ff */
[----:B------:R-:W-:Y:S02]  /*7910*/  IMAD R6, R18, R4, R6 ;  /* 0x0000000412067224 */ /* 0x000fe400078e0206 */
[----:B------:R-:W-:Y:S02]  /*7920*/  VIADD R0, R27, 0x71 ;  /* 0x000000711b007836 */ /* 0x000fe40000000000 */
[----:B------:R-:W-:Y:S02]  /*7930*/  IMAD.MOV R5, RZ, RZ, -R5 ;  /* 0x000000ffff057224 */ /* 0x000fe400078e0a05 */
[--C-:B------:R-:W-:Y:S01]  /*7940*/  @!P0 IMAD.IADD R14, R14, 0x1, -R18.reuse ;  /* 0x000000010e0e8824 */ /* 0x100fe200078e0a12 */
[C---:B------:R-:W-:Y:S01]  /*7950*/  ISETP.GT.U32.AND P0, PT, R18.reuse, R6, PT ;  /* 0x000000061200720c */ /* 0x040fe20003f04070 */
[C---:B------:R-:W-:Y:S01]  /*7960*/  IMAD R9, R18.reuse, R5, R9 ;  /* 0x0000000512097224 */ /* 0x040fe200078e0209 */
[----:B------:R-:W-:Y:S01]  /*7970*/  IABS R16, R0 ;  /* 0x0000000000107213 */ /* 0x000fe20000000000 */
[----:B------:R-:W-:Y:S01]  /*7980*/  @!P4 IMAD.MOV R3, RZ, RZ, -R3 ;  /* 0x000000ffff03c224 */ /* 0x000fe200078e0a03 */
[C---:B------:R-:W-:Y:S01]  /*7990*/  ISETP.GT.U32.AND P4, PT, R18.reuse, R12, PT ;  /* 0x0000000c1200720c */ /* 0x040fe20003f84070 */
[----:B------:R-:W-:Y:S01]  /*79a0*/  @!P5 IMAD.IADD R13, R13, 0x1, -R18 ;  /* 0x000000010d0dd824 */ /* 0x000fe200078e0a12 */
[----:B------:R-:W-:Y:S01]  /*79b0*/  ISETP.GT.U32.AND P5, PT, R18, R9, PT ;  /* 0x000000091200720c */ /* 0x000fe20003fa4070 */
[----:B------:R-:W-:Y:S01]  /*79c0*/  IMAD.HI.U32 R17, R10, R16, RZ ;  /* 0x000000100a117227 */ /* 0x000fe200078e00ff */
[----:B------:R0:W-:Y:S03]  /*79d0*/  STL [R1+0x260], R3 ;  /* 0x0002600301007387 */ /* 0x0001e60000100800 */
[----:B------:R-:W-:-:S02]  /*79e0*/  IMAD.MOV R17, RZ, RZ, -R17 ;  /* 0x000000ffff117224 */ /* 0x000fc400078e0a11 */
[----:B------:R-:W-:Y:S01]  /*79f0*/  @!P0 IMAD.IADD R6, R6, 0x1, -R18 ;  /* 0x0000000106068824 */ /* 0x000fe200078e0a12 */
[----:B------:R-:W-:Y:S01]  /*7a00*/  ISETP.GE.AND P0, PT, R7, RZ, PT ;  /* 0x000000ff0700720c */ /* 0x000fe20003f06270 */
[----:B------:R-:W-:Y:S02]  /*7a10*/  VIADD R4, R27, 0x70 ;  /* 0x000000701b047836 */ /* 0x000fe40000000000 */
[C---:B------:R-:W-:Y:S02]  /*7a20*/  IMAD R7, R18.reuse, R17, R16 ;  /* 0x0000001112077224 */ /* 0x040fe400078e0210 */
[----:B0-----:R-:W-:Y:S01]  /*7a30*/  IMAD.MOV.U32 R3, RZ, RZ, R14 ;  /* 0x000000ffff037224 */ /* 0x001fe200078e000e */
[----:B------:R-:W-:Y:S01]  /*7a40*/  IABS R8, R4 ;  /* 0x0000000400087213 */ /* 0x000fe20000000000 */
[----:B------:R-:W-:Y:S01]  /*7a50*/  @!P2 IMAD.MOV R15, RZ, RZ, -R15 ;  /* 0x000000ffff0fa224 */ /* 0x000fe200078e0a0f */
[----:B------:R-:W-:Y:S01]  /*7a60*/  ISETP.GT.U32.AND P2, PT, R18, R6, PT ;  /* 0x000000061200720c */ /* 0x000fe20003f44070 */
[----:B------:R-:W-:-:S02]  /*7a70*/  @!P1 IMAD.MOV R3, RZ, RZ, -R3 ;  /* 0x000000ffff039224 */ /* 0x000fc400078e0a03 */
[--C-:B------:R-:W-:Y:S01]  /*7a80*/  @!P4 IMAD.IADD R12, R12, 0x1, -R18.reuse ;  /* 0x000000010c0cc824 */ /* 0x100fe200078e0a12 */
[----:B------:R-:W-:Y:S01]  /*7a90*/  STL [R1+0x258], R15 ;  /* 0x0002580f01007387 */ /* 0x000fe20000100800 */
[----:B------:R-:W-:Y:S01]  /*7aa0*/  @!P5 IMAD.IADD R9, R9, 0x1, -R18 ;  /* 0x000000010909d824 */ /* 0x000fe200078e0a12 */
[----:B------:R-:W-:Y:S01]  /*7ab0*/  ISETP.GT.U32.AND P5, PT, R18, R7, PT ;  /* 0x000000071200720c */ /* 0x000fe20003fa4070 */
[----:B------:R-:W-:Y:S01]  /*7ac0*/  VIADD R5, R27, 0x6f ;  /* 0x0000006f1b057836 */ /* 0x000fe20000000000 */
[----:B------:R-:W-:Y:S01]  /*7ad0*/  ISETP.GE.AND P4, PT, R11, RZ, PT ;  /* 0x000000ff0b00720c */ /* 0x000fe20003f86270 */
[----:B------:R0:W-:Y:S01]  /*7ae0*/  STL [R1+0x254], R3 ;  /* 0x0002540301007387 */ /* 0x0001e20000100800 */
[----:B------:R-:W-:Y:S01]  /*7af0*/  IMAD.HI.U32 R11, R10, R8, RZ ;  /* 0x000000080a0b7227 */ /* 0x000fe200078e00ff */
[----:B------:R-:W-:Y:S02]  /*7b00*/  ISETP.GT.U32.AND P1, PT, R18, R9, PT ;  /* 0x000000091200720c */ /* 0x000fe40003f24070 */
[----:B------:R-:W-:Y:S01]  /*7b10*/  IABS R19, R5 ;  /* 0x0000000500137213 */ /* 0x000fe20000000000 */
[----:B------:R-:W-:Y:S01]  /*7b20*/  @!P6 IMAD.MOV R13, RZ, RZ, -R13 ;  /* 0x000000ffff0de224 */ /* 0x000fe200078e0a0d */
[----:B------:R-:W-:Y:S01]  /*7b30*/  ISETP.GE.AND P6, PT, R0, RZ, PT ;  /* 0x000000ff0000720c */ /* 0x000fe20003fc6270 */
[----:B------:R-:W-:-:S02]  /*7b40*/  IMAD.MOV R11, RZ, RZ, -R11 ;  /* 0x000000ffff0b7224 */ /* 0x000fc400078e0a0b */
[----:B------:R-:W-:Y:S01]  /*7b50*/  @!P2 IMAD.IADD R6, R6, 0x1, -R18 ;  /* 0x000000010606a824 */ /* 0x000fe200078e0a12 */
[----:B------:R-:W-:Y:S01]  /*7b60*/  STL [R1+0x248], R13 ;  /* 0x0002480d01007387 */ /* 0x000fe20000100800 */
[----:B0-----:R-:W-:Y:S02]  /*7b70*/  IMAD.MOV.U32 R3, RZ, RZ, R12 ;  /* 0x000000ffff037224 */ /* 0x001fe400078e000c */
[----:B------:R-:W-:Y:S02]  /*7b80*/  IMAD R0, R18, R11, R8 ;  /* 0x0000000b12007224 */ /* 0x000fe400078e0208 */
[----:B------:R-:W-:Y:S01]  /*7b90*/  @!P3 IMAD.MOV R3, RZ, RZ, -R3 ;  /* 0x000000ffff03b224 */ /* 0x000fe200078e0a03 */
[----:B------:R-:W-:Y:S01]  /*7ba0*/  ISETP.GE.AND P3, PT, R4, RZ, PT ;  /* 0x000000ff0400720c */ /* 0x000fe20003f66270 */
[----:B------:R-:W-:Y:S01]  /*7bb0*/  VIADD R4, R27, 0x6e ;  /* 0x0000006e1b047836 */ /* 0x000fe20000000000 */
[----:B------:R-:W-:Y:S01]  /*7bc0*/  ISETP.GT.U32.AND P2, PT, R18, R0, PT ;  /* 0x000000001200720c */ /* 0x000fe20003f44070 */
[----:B------:R-:W-:Y:S01]  /*7bd0*/  @!P5 IMAD.IADD R7, R7, 0x1, -R18 ;  /* 0x000000010707d824 */ /* 0x000fe200078e0a12 */
[----:B------:R0:W-:Y:S01]  /*7be0*/  STL [R1+0x244], R3 ;  /* 0x0002440301007387 */ /* 0x0001e20000100800 */
[----:B------:R-:W-:Y:S01]  /*7bf0*/  IMAD.HI.U32 R12, R10, R19, RZ ;  /* 0x000000130a0c7227 */ /* 0x000fe200078e00ff */
[----:B------:R-:W-:-:S02]  /*7c00*/  IABS R17, R4 ;  /* 0x0000000400117213 */ /* 0x000fc40000000000 */
[----:B------:R-:W-:Y:S01]  /*7c10*/  ISETP.GE.AND P5, PT, R4, RZ, PT ;  /* 0x000000ff0400720c */ /* 0x000fe20003fa6270 */
[----:B------:R-:W-:Y:S02]  /*7c20*/  IMAD.MOV R12, RZ, RZ, -R12 ;  /* 0x000000ffff0c7224 */ /* 0x000fe400078e0a0c */
[----:B------:R-:W-:Y:S01]  /*7c30*/  @!P1 IMAD.IADD R9, R9, 0x1, -R18 ;  /* 0x0000000109099824 */ /* 0x000fe200078e0a12 */
[----:B------:R-:W-:Y:S01]  /*7c40*/  ISETP.GE.AND P1, PT, R5, RZ, PT ;  /* 0x000000ff0500720c */ /* 0x000fe20003f26270 */
[----:B------:R-:W-:Y:S02]  /*7c50*/  IMAD R19, R18, R12, R19 ;  /* 0x0000000c12137224 */ /* 0x000fe400078e0213 */
[----:B0-----:R-:W-:Y:S02]  /*7c60*/  IMAD.MOV.U32 R3, RZ, RZ, R6 ;  /* 0x000000ffff037224 */ /* 0x001fe400078e0006 */
[----:B------:R-:W-:-:S04]  /*7c70*/  IMAD.HI.U32 R6, R10, R17, RZ ;  /* 0x000000110a067227 */ /* 0x000fc800078e00ff */
[----:B------:R-:W-:Y:S01]  /*7c80*/  @!P4 IMAD.MOV R3, RZ, RZ, -R3 ;  /* 0x000000ffff03c224 */ /* 0x000fe200078e0a03 */
[----:B------:R-:W-:Y:S01]  /*7c90*/  ISETP.GT.U32.AND P4, PT, R18, R7, PT ;  /* 0x000000071200720c */ /* 0x000fe20003f84070 */
[----:B------:R-:W-:Y:S02]  /*7ca0*/  IMAD.MOV R6, RZ, RZ, -R6 ;  /* 0x000000ffff067224 */ /* 0x000fe400078e0a06 */
[----:B------:R-:W-:Y:S01]  /*7cb0*/  @!P2 IMAD.IADD R0, R0, 0x1, -R18 ;  /* 0x000000010000a824 */ /* 0x000fe200078e0a12 */
[----:B------:R0:W-:Y:S01]  /*7cc0*/  STL [R1+0x240], R3 ;  /* 0x0002400301007387 */ /* 0x0001e20000100800 */
[C---:B------:R-:W-:Y:S02]  /*7cd0*/  IMAD R17, R18.reuse, R6, R17 ;  /* 0x0000000612117224 */ /* 0x040fe400078e0211 */
[C---:B------:R-:W-:Y:S01]  /*7ce0*/  VIADD R5, R27.reuse, 0x6d ;  /* 0x0000006d1b057836 */ /* 0x040fe20000000000 */
[----:B------:R-:W-:Y:S01]  /*7cf0*/  ISETP.GT.U32.AND P2, PT, R18, R0, PT ;  /* 0x000000001200720c */ /* 0x000fe20003f44070 */
[----:B------:R-:W-:-:S02]  /*7d00*/  VIADD R8, R27, 0x6c ;  /* 0x0000006c1b087836 */ /* 0x000fc40000000000 */
[----:B------:R-:W-:Y:S01]  /*7d10*/  VIADD R4, R27, 0x6b ;  /* 0x0000006b1b047836 */ /* 0x000fe20000000000 */
[----:B------:R-:W-:Y:S01]  /*7d20*/  IABS R13, R5 ;  /* 0x00000005000d7213 */ /* 0x000fe20000000000 */
[----:B------:R-:W-:Y:S01]  /*7d30*/  @!P4 IMAD.IADD R7, R7, 0x1, -R18 ;  /* 0x000000010707c824 */ /* 0x000fe200078e0a12 */
[----:B------:R-:W-:Y:S01]  /*7d40*/  ISETP.GT.U32.AND P4, PT, R18, R17, PT ;  /* 0x000000111200720c */ /* 0x000fe20003f84070 */
[----:B0-----:R-:W-:Y:S01]  /*7d50*/  IMAD.MOV.U32 R3, RZ, RZ, R9 ;  /* 0x000000ffff037224 */ /* 0x001fe200078e0009 */
[----:B------:R-:W-:Y:S01]  /*7d60*/  IABS R16, R8 ;  /* 0x0000000800107213 */ /* 0x000fe20000000000 */
[----:B------:R-:W-:Y:S01]  /*7d70*/  IMAD.HI.U32 R9, R10, R13, RZ ;  /* 0x0000000d0a097227 */ /* 0x000fe200078e00ff */
[----:B------:R-:W-:-:S03]  /*7d80*/  IABS R15, R4 ;  /* 0x00000004000f7213 */ /* 0x000fc60000000000 */
[----:B------:R-:W-:Y:S01]  /*7d90*/  @!P0 IMAD.MOV R3, RZ, RZ, -R3 ;  /* 0x000000ffff038224 */ /* 0x000fe200078e0a03 */
[----:B------:R-:W-:Y:S01]  /*7da0*/  ISETP.GT.U32.AND P0, PT, R18, R19, PT ;  /* 0x000000131200720c */ /* 0x000fe20003f04070 */
[----:B------:R-:W-:-:S03]  /*7db0*/  IMAD.HI.U32 R6, R10, R16, RZ ;  /* 0x000000100a067227 */ /* 0x000fc600078e00ff */
[----:B------:R0:W-:Y:S01]  /*7dc0*/  STL [R1+0x23c], R3 ;  /* 0x00023c0301007387 */ /* 0x0001e20000100800 */
[--C-:B------:R-:W-:Y:S02]  /*7dd0*/  @!P4 IMAD.IADD R17, R17, 0x1, -R18.reuse ;  /* 0x000000011111c824 */ /* 0x100fe400078e0a12 */
[----:B------:R-:W-:Y:S01]  /*7de0*/  @!P2 IMAD.IADD R0, R0, 0x1, -R18 ;  /* 0x000000010000a824 */ /* 0x000fe200078e0a12 */
[----:B------:R-:W-:Y:S01]  /*7df0*/  ISETP.GE.AND P2, PT, R5, RZ, PT ;  /* 0x000000ff0500720c */ /* 0x000fe20003f46270 */
[----:B------:R-:W-:Y:S01]  /*7e00*/  IMAD.MOV R9, RZ, RZ, -R9 ;  /* 0x000000ffff097224 */ /* 0x000fe200078e0a09 */
[----:B------:R-:W-:Y:S01]  /*7e10*/  ISETP.GT.U32.AND P4, PT, R18, R17, PT ;  /* 0x000000111200720c */ /* 0x000fe20003f84070 */
[----:B------:R-:W-:-:S04]  /*7e20*/  IMAD.HI.U32 R5, R10, R15, RZ ;  /* 0x0000000f0a057227 */ /* 0x000fc800078e00ff */
[----:B------:R-:W-:Y:S01]  /*7e30*/  @!P0 IMAD.IADD R19, R19, 0x1, -R18 ;  /* 0x0000000113138824 */ /* 0x000fe200078e0a12 */
[----:B------:R-:W-:Y:S01]  /*7e40*/  ISETP.GE.AND P0, PT, R8, RZ, PT ;  /* 0x000000ff0800720c */ /* 0x000fe20003f06270 */
        /* <DEDUP_REMOVED lines=8> */
[C---:B------:R-:W-:Y:S02]  /*7ed0*/  IMAD R15, R18.reuse, R5, R15 ;  /* 0x00000005120f7224 */ /* 0x040fe400078e020f */
[--C-:B------:R-:W-:Y:S02]  /*7ee0*/  @!P4 IMAD.IADD R17, R17, 0x1, -R18.reuse ;  /* 0x000000011111c824 */ /* 0x100fe400078e0a12 */
[----:B------:R-:W-:Y:S01]  /*7ef0*/  VIADD R8, R27, 0x6a ;  /* 0x0000006a1b087836 */ /* 0x000fe20000000000 */
[C---:B------:R-:W-:Y:S01]  /*7f00*/  ISETP.GT.U32.AND P4, PT, R18.reuse, R15, PT ;  /* 0x0000000f1200720c */ /* 0x040fe20003f84070 */
[----:B------:R-:W-:Y:S01]  /*7f10*/  @!P6 IMAD.IADD R19, R19, 0x1, -R18 ;  /* 0x000000011313e824 */ /* 0x000fe200078e0a12 */
[----:B------:R-:W-:Y:S01]  /*7f20*/  ISETP.GT.U32.AND P6, PT, R18, R16, PT ;  /* 0x000000101200720c */ /* 0x000fe20003fc4070 */
[----:B0-----:R-:W-:Y:S01]  /*7f30*/  IMAD.MOV.U32 R3, RZ, RZ, R0 ;  /* 0x000000ffff037224 */ /* 0x001fe200078e0000 */
[----:B------:R-:W-:Y:S01]  /*7f40*/  IABS R11, R8 ;  /* 0x00000008000b7213 */ /* 0x000fe20000000000 */
[----:B------:R-:W-:-:S02]  /*7f50*/  VIADD R0, R27, 0x69 ;  /* 0x000000691b007836 */ /* 0x000fc40000000000 */
[----:B------:R-:W-:Y:S01]  /*7f60*/  @!P3 IMAD.MOV R3, RZ, RZ, -R3 ;  /* 0x000000ffff03b224 */ /* 0x000fe200078e0a03 */
[----:B------:R-:W-:Y:S01]  /*7f70*/  ISETP.GT.U32.AND P3, PT, R18, R13, PT ;  /* 0x0000000d1200720c */ /* 0x000fe20003f64070 */
[----:B------:R-:W-:Y:S01]  /*7f80*/  IMAD.HI.U32 R14, R10, R11, RZ ;  /* 0x0000000b0a0e7227 */ /* 0x000fe200078e00ff */
[----:B------:R-:W-:Y:S02]  /*7f90*/  IABS R7, R0 ;  /* 0x0000000000077213 */ /* 0x000fe40000000000 */
[----:B------:R0:W-:Y:S01]  /*7fa0*/  STL [R1+0x234], R3 ;  /* 0x0002340301007387 */ /* 0x0001e20000100800 */
[--C-:B------:R-:W-:Y:S02]  /*7fb0*/  @!P4 IMAD.IADD R15, R15, 0x1, -R18.reuse ;  /* 0x000000010f0fc824 */ /* 0x100fe400078e0a12 */
[----:B------:R-:W-:Y:S02]  /*7fc0*/  @!P6 IMAD.IADD R16, R16, 0x1, -R18 ;  /* 0x000000011010e824 */ /* 0x000fe400078e0a12 */
[----:B------:R-:W-:-:S02]  /*7fd0*/  VIADD R9, R27, 0x68 ;  /* 0x000000681b097836 */ /* 0x000fc40000000000 */
[----:B------:R-:W-:Y:S01]  /*7fe0*/  VIADD R12, R27, 0x67 ;  /* 0x000000671b0c7836 */ /* 0x000fe20000000000 */
[----:B------:R-:W-:Y:S01]  /*7ff0*/  ISETP.GT.U32.AND P4, PT, R18, R16, PT ;  /* 0x000000101200720c */ /* 0x000fe20003f84070 */
[----:B------:R-:W-:Y:S01]  /*8000*/  @!P3 IMAD.IADD R13, R13, 0x1, -R18 ;  /* 0x000000010d0db824 */ /* 0x000fe200078e0a12 */
[----:B------:R-:W-:Y:S01]  /*8010*/  ISETP.GE.AND P3, PT, R4, RZ, PT ;  /* 0x000000ff0400720c */ /* 0x000fe20003f66270 */
[----:B------:R-:W-:Y:S01]  /*8020*/  IMAD.HI.U32 R4, R10, R7, RZ ;  /* 0x000000070a047227 */ /* 0x000fe200078e00ff */
[----:B------:R-:W-:Y:S02]  /*8030*/  IABS R6, R9 ;  /* 0x0000000900067213 */ /* 0x000fe40000000000 */
[----:B------:R-:W-:Y:S01]  /*8040*/  ISETP.GT.U32.AND P6, PT, R18, R13, PT ;  /* 0x0000000d1200720c */ /* 0x000fe20003fc4070 */
[----:B------:R-:W-:Y:S01]  /*8050*/  IMAD.MOV R14, RZ, RZ, -R14 ;  /* 0x000000ffff0e7224 */ /* 0x000fe200078e0a0e */
[----:B------:R-:W-:Y:S01]  /*8060*/  IABS R5, R12 ;  /* 0x0000000c00057213 */ /* 0x000fe20000000000 */
[----:B------:R-:W-:-:S02]  /*8070*/  IMAD.MOV R4, RZ, RZ, -R4 ;  /* 0x000000ffff047224 */ /* 0x000fc400078e0a04 */
[----:B0-----:R-:W-:Y:S02]  /*8080*/  IMAD.MOV.U32 R3, RZ, RZ, R17 ;  /* 0x000000ffff037224 */ /* 0x001fe400078e0011 */
[----:B------:R-:W-:Y:S02]  /*8090*/  IMAD R11, R18, R14, R11 ;  /* 0x0000000e120b7224 */ /* 0x000fe400078e020b */
[----:B------:R-:W-:Y:S02]  /*80a0*/  IMAD.MOV.U32 R20, RZ, RZ, R19 ;  /* 0x000000ffff147224 */ /* 0x000fe400078e0013 */
[----:B------:R-:W-:Y:S01]  /*80b0*/  @!P5 IMAD.MOV R3, RZ, RZ, -R3 ;  /* 0x000000ffff03d224 */ /* 0x000fe200078e0a03 */
[----:B------:R-:W-:Y:S01]  /*80c0*/  ISETP.GE.AND P5, PT, R8, RZ, PT ;  /* 0x000000ff0800720c */ /* 0x000fe20003fa6270 */
[C---:B------:R-:W-:Y:S02]  /*80d0*/  IMAD R7, R18.reuse, R4, R7 ;  /* 0x0000000412077224 */ /* 0x040fe400078e0207 */
[----:B------:R-:W-:Y:S01]  /*80e0*/  @!P6 IMAD.IADD R13, R13, 0x1, -R18 ;  /* 0x000000010d0de824 */ /* 0x000fe200078e0a12 */
[----:B------:R-:W-:Y:S01]  /*80f0*/  ISETP.GT.U32.AND P6, PT, R18, R11, PT ;  /* 0x0000000b1200720c */ /* 0x000fe20003fc4070 */
[----:B------:R-:W-:-:S04]  /*8100*/  IMAD.HI.U32 R14, R10, R6, RZ ;  /* 0x000000060a0e7227 */ /* 0x000fc800078e00ff */
[----:B------:R-:W-:-:S04]  /*8110*/  IMAD.HI.U32 R8, R10, R5, RZ ;  /* 0x000000050a087227 */ /* 0x000fc800078e00ff */
[----:B------:R-:W-:Y:S01]  /*8120*/  @!P1 IMAD.MOV R20, RZ, RZ, -R20 ;  /* 0x000000ffff149224 */ /* 0x000fe200078e0a14 */
[----:B------:R-:W-:Y:S01]  /*8130*/  ISETP.GT.U32.AND P1, PT, R18, R15, PT ;  /* 0x0000000f1200720c */ /* 0x000fe20003f24070 */
[----:B------:R-:W-:Y:S01]  /*8140*/  @!P4 IMAD.IADD R16, R16, 0x1, -R18 ;  /* 0x000000011010c824 */ /* 0x000fe200078e0a12 */
[C---:B------:R-:W-:Y:S01]  /*8150*/  ISETP.GT.U32.AND P4, PT, R18.reuse, R7, PT ;  /* 0x000000071200720c */ /* 0x040fe20003f84070 */
[----:B------:R-:W-:Y:S01]  /*8160*/  IMAD.MOV R14, RZ, RZ, -R14 ;  /* 0x000000ffff0e7224 */ /* 0x000fe200078e0a0e */
[----:B------:R-:W-:Y:S01]  /*8170*/  STL [R1+0x230], R20 ;  /* 0x0002301401007387 */ /* 0x000fe20000100800 */
[----:B------:R-:W-:Y:S02]  /*8180*/  IMAD.MOV R8, RZ, RZ, -R8 ;  /* 0x000000ffff087224 */ /* 0x000fe400078e0a08 */
[C---:B------:R-:W-:Y:S01]  /*8190*/  IMAD R6, R18.reuse, R14, R6 ;  /* 0x0000000e12067224 */ /* 0x040fe200078e0206 */
[----:B------:R0:W-:Y:S01]  /*81a0*/  STL [R1+0x228], R3 ;  /* 0x0002280301007387 */ /* 0x0001e20000100800 */
[----:B------:R-:W-:-:S02]  /*81b0*/  IMAD R5, R18, R8, R5 ;  /* 0x0000000812057224 */ /* 0x000fc400078e0205 */
[----:B------:R-:W-:Y:S02]  /*81c0*/  VIADD R4, R27, 0x66 ;  /* 0x000000661b047836 */ /* 0x000fe40000000000 */
[----:B------:R-:W-:Y:S01]  /*81d0*/  @!P6 IMAD.IADD R11, R11, 0x1, -R18 ;  /* 0x000000010b0be824 */ /* 0x000fe200078e0a12 */
[C---:B------:R-:W-:Y:S01]  /*81e0*/  ISETP.GT.U32.AND P6, PT, R18.reuse, R6, PT ;  /* 0x000000061200720c */ /* 0x040fe20003fc4070 */
[----:B------:R-:W-:Y:S01]  /*81f0*/  @!P0 IMAD.MOV R16, RZ, RZ, -R16 ;  /* 0x000000ffff108224 */ /* 0x000fe200078e0a10 */
[----:B------:R-:W-:Y:S01]  /*8200*/  ISETP.GT.U32.AND P0, PT, R18, R5, PT ;  /* 0x000000051200720c */ /* 0x000fe20003f04070 */
[--C-:B------:R-:W-:Y:S01]  /*8210*/  @!P1 IMAD.IADD R15, R15, 0x1, -R18.reuse ;  /* 0x000000010f0f9824 */ /* 0x100fe200078e0a12 */
[----:B------:R-:W-:Y:S01]  /*8220*/  ISETP.GE.AND P1, PT, R0, RZ, PT ;  /* 0x000000ff0000720c */ /* 0x000fe20003f26270 */
[----:B0-----:R-:W-:Y:S01]  /*8230*/  IMAD.MOV.U32 R3, RZ, RZ, R13 ;  /* 0x000000ffff037224 */ /* 0x001fe200078e000d */
[----:B------:R-:W-:Y:S01]  /*8240*/  IABS R0, R4 ;  /* 0x0000000400007213 */ /* 0x000fe20000000000 */
[----:B------:R-:W-:-:S02]  /*8250*/  @!P4 IMAD.IADD R7, R7, 0x1, -R18 ;  /* 0x000000010707c824 */ /* 0x000fc400078e0a12 */
[----:B------:R-:W-:Y:S01]  /*8260*/  @!P2 IMAD.MOV R3, RZ, RZ, -R3 ;  /* 0x000000ffff03a224 */ /* 0x000fe200078e0a03 */
[C---:B------:R-:W-:Y:S01]  /*8270*/  ISETP.GT.U32.AND P2, PT, R18.reuse, R11, PT ;  /* 0x0000000b1200720c */ /* 0x040fe20003f44070 */
[----:B------:R-:W-:Y:S01]  /*8280*/  VIADD R8, R27, 0x65 ;  /* 0x000000651b087836 */ /* 0x000fe20000000000 */
[----:B------:R-:W-:Y:S01]  /*8290*/  ISETP.GT.U32.AND P4, PT, R18, R7, PT ;  /* 0x000000071200720c */ /* 0x000fe20003f84070 */
[----:B------:R-:W-:Y:S01]  /*82a0*/  IMAD.HI.U32 R13, R10, R0, RZ ;  /* 0x000000000a0d7227 */ /* 0x000fe200078e00ff */
[----:B------:R0:W-:Y:S02]  /*82b0*/  STL [R1+0x220], R3 ;  /* 0x0002200301007387 */ /* 0x0001e40000100800 */
[----:B------:R-:W-:Y:S01]  /*82c0*/  IABS R14, R8 ;  /* 0x00000008000e7213 */ /* 0x000fe20000000000 */
[----:B------:R-:W-:Y:S01]  /*82d0*/  IMAD.MOV R13, RZ, RZ, -R13 ;  /* 0x000000ffff0d7224 */ /* 0x000fe200078e0a0d */
[----:B------:R-:W-:Y:S01]  /*82e0*/  STL [R1+0x218], R16 ;  /* 0x0002181001007387 */ /* 0x000fe20000100800 */
[--C-:B------:R-:W-:Y:S01]  /*82f0*/  @!P6 IMAD.IADD R6, R6, 0x1, -R18.reuse ;  /* 0x000000010606e824 */ /* 0x100fe200078e0a12 */
[----:B------:R-:W-:Y:S01]  /*8300*/  ISETP.GE.AND P6, PT, R9, RZ, PT ;  /* 0x000000ff0900720c */ /* 0x000fe20003fc6270 */
[----:B------:R-:W-:-:S02]  /*8310*/  @!P0 IMAD.IADD R5, R5, 0x1, -R18 ;  /* 0x0000000105058824 */ /* 0x000fc400078e0a12 */
[----:B------:R-:W-:Y:S02]  /*8320*/  IMAD.MOV.U32 R9, RZ, RZ, R14 ;  /* 0x000000ffff097224 */ /* 0x000fe400078e000e */
[----:B0-----:R-:W-:Y:S01]  /*8330*/  IMAD.MOV.U32 R3, RZ, RZ, R15 ;  /* 0x000000ffff037224 */ /* 0x001fe200078e000f */
[C---:B------:R-:W-:Y:S01]  /*8340*/  ISETP.GT.U32.AND P0, PT, R18.reuse, R5, PT ;  /* 0x000000051200720c */ /* 0x040fe20003f04070 */
[C---:B------:R-:W-:Y:S02]  /*8350*/  IMAD R0, R18.reuse, R13, R0 ;  /* 0x0000000d12007224 */ /* 0x040fe400078e0200 */
[----:B------:R-:W-:Y:S01]  /*8360*/  @!P3 IMAD.MOV R3, RZ, RZ, -R3 ;  /* 0x000000ffff03b224 */ /* 0x000fe200078e0a03 */
[----:B------:R-:W-:Y:S01]  /*8370*/  ISETP.GT.U32.AND P3, PT, R18, R6, PT ;  /* 0x000000061200720c */ /* 0x000fe20003f64070 */
[--C-:B------:R-:W-:Y:S01]  /*8380*/  @!P2 IMAD.IADD R11, R11, 0x1, -R18.reuse ;  /* 0x000000010b0ba824 */ /* 0x100fe200078e0a12 */
[----:B------:R-:W-:Y:S01]  /*8390*/  ISETP.GE.AND P2, PT, R12, RZ, PT ;  /* 0x000000ff0c00720c */ /* 0x000fe20003f46270 */
[----:B------:R-:W-:Y:S01]  /*83a0*/  IMAD.HI.U32 R12, R10, R9, RZ ;  /* 0x000000090a0c7227 */ /* 0x000fe200078e00ff */
[----:B------:R0:W-:Y:S03]  /*83b0*/  STL [R1+0x214], R3 ;  /* 0x0002140301007387 */ /* 0x0001e60000100800 */
[----:B------:R-:W-:Y:S01]  /*83c0*/  @!P4 IMAD.IADD R7, R7, 0x1, -R18 ;  /* 0x000000010707c824 */ /* 0x000fe200078e0a12 */
[----:B------:R-:W-:Y:S01]  /*83d0*/  ISETP.GT.U32.AND P4, PT, R18, R0, PT ;  /* 0x000000001200720c */ /* 0x000fe20003f84070 */
[----:B------:R-:W-:-:S02]  /*83e0*/  IMAD.MOV R12, RZ, RZ, -R12 ;  /* 0x000000ffff0c7224 */ /* 0x000fc400078e0a0c */
[--C-:B------:R-:W-:Y:S02]  /*83f0*/  @!P0 IMAD.IADD R5, R5, 0x1, -R18.reuse ;  /* 0x0000000105058824 */ /* 0x100fe400078e0a12 */
[----:B------:R-:W-:Y:S02]  /*8400*/  VIADD R19, R27, 0x64 ;  /* 0x000000641b137836 */ /* 0x000fe40000000000 */
[----:B0-----:R-:W-:Y:S02]  /*8410*/  IMAD.MOV.U32 R3, RZ, RZ, R11 ;  /* 0x000000ffff037224 */ /* 0x001fe400078e000b */
[----:B------:R-:W-:Y:S01]  /*8420*/  @!P3 IMAD.IADD R6, R6, 0x1, -R18 ;  /* 0x000000010606b824 */ /* 0x000fe200078e0a12 */
[----:B------:R-:W-:Y:S01]  /*8430*/  ISETP.GE.AND P3, PT, R8, RZ, PT ;  /* 0x000000ff0800720c */ /* 0x000fe20003f66270 */
[----:B------:R-:W-:Y:S01]  /*8440*/  @!P5 IMAD.MOV R3, RZ, RZ, -R3 ;  /* 0x000000ffff03d224 */ /* 0x000fe200078e0a03 */
[----:B------:R-:W-:Y:S01]  /*8450*/  ISETP.GE.AND P5, PT, R4, RZ, PT ;  /* 0x000000ff0400720c */ /* 0x000fe20003fa6270 */
[----:B------:R-:W-:-:S02]  /*8460*/  IMAD R4, R18, R12, R9 ;  /* 0x0000000c12047224 */ /* 0x000fc400078e0209 */
[----:B------:R-:W-:Y:S01]  /*8470*/  @!P4 IMAD.IADD R0, R0, 0x1, -R18 ;  /* 0x000000010000c824 */ /* 0x000fe200078e0a12 */
[----:B------:R0:W-:Y:S01]  /*8480*/  STL [R1+0x210], R3 ;  /* 0x0002100301007387 */ /* 0x0001e20000100800 */
[----:B------:R-:W-:Y:S01]  /*8490*/  ISETP.GE.AND P4, PT, R19, RZ, PT ;  /* 0x000000ff1300720c */ /* 0x000fe20003f86270 */
[C---:B------:R-:W-:Y:S01]  /*84a0*/  VIADD R11, R27.reuse, 0x63 ;  /* 0x000000631b0b7836 */ /* 0x040fe20000000000 */
[----:B------:R-:W-:Y:S01]  /*84b0*/  ISETP.GT.U32.AND P0, PT, R18, R4, PT ;  /* 0x000000041200720c */ /* 0x000fe20003f04070 */
[----:B------:R-:W-:Y:S01]  /*84c0*/  VIADD R8, R27, 0x62 ;  /* 0x000000621b087836 */ /* 0x000fe20000000000 */
[----:B------:R-:W-:Y:S01]  /*84d0*/  IABS R19, R19 ;  /* 0x0000001300137213 */ /* 0x000fe20000000000 */
[----:B------:R-:W-:Y:S01]  /*84e0*/  @!P6 IMAD.MOV R6, RZ, RZ, -R6 ;  /* 0x000000ffff06e224 */ /* 0x000fe200078e0a06 */
[----:B------:R-:W-:Y:S01]  /*84f0*/  ISETP.GE.AND P6, PT, R11, RZ, PT ;  /* 0x000000ff0b00720c */ /* 0x000fe20003fc6270 */
[----:B------:R-:W-:Y:S01]  /*8500*/  VIADD R17, R27, 0x60 ;  /* 0x000000601b117836 */ /* 0x000fe20000000000 */
[----:B------:R-:W-:Y:S01]  /*8510*/  IABS R11, R11 ;  /* 0x0000000b000b7213 */ /* 0x000fe20000000000 */
[----:B0-----:R-:W-:-:S02]  /*8520*/  IMAD.MOV.U32 R3, RZ, RZ, R7 ;  /* 0x000000ffff037224 */ /* 0x001fc400078e0007 */
[----:B------:R-:W-:-:S04]  /*8530*/  IMAD.HI.U32 R9, R10, R19, RZ ;  /* 0x000000130a097227 */ /* 0x000fc800078e00ff */
[----:B------:R-:W-:Y:S01]  /*8540*/  @!P1 IMAD.MOV R3, RZ, RZ, -R3 ;  /* 0x000000ffff039224 */ /* 0x000fe200078e0a03 */
[----:B------:R-:W-:Y:S01]  /*8550*/  ISETP.GT.U32.AND P1, PT, R18, R0, PT ;  /* 0x000000001200720c */ /* 0x000fe20003f24070 */
[----:B------:R-:W-:Y:S02]  /*8560*/  @!P0 IMAD.IADD R4, R4, 0x1, -R18 ;  /* 0x0000000104048824 */ /* 0x000fe400078e0a12 */
[----:B------:R-:W-:Y:S01]  /*8570*/  IMAD.MOV R9, RZ, RZ, -R9 ;  /* 0x000000ffff097224 */ /* 0x000fe200078e0a09 */
[----:B------:R0:W-:Y:S01]  /*8580*/  STL [R1+0x208], R3 ;  /* 0x0002080301007387 */ /* 0x0001e20000100800 */
[C---:B------:R-:W-:Y:S01]  /*8590*/  VIADD R7, R27.reuse, 0x61 ;  /* 0x000000611b077836 */ /* 0x040fe20000000000 */
[C---:B------:R-:W-:Y:S01]  /*85a0*/  ISETP.GT.U32.AND P0, PT, R18.reuse, R4, PT ;  /* 0x000000041200720c */ /* 0x040fe20003f04070 */
[----:B------:R-:W-:Y:S01]  /*85b0*/  IMAD R19, R18, R9, R19 ;  /* 0x0000000912137224 */ /* 0x000fe200078e0213 */
[----:B------:R1:W-:Y:S01]  /*85c0*/  STL [R1+0x200], R6 ;  /* 0x0002000601007387 */ /* 0x0003e20000100800 */
[----:B------:R-:W-:-:S04]  /*85d0*/  VIADD R14, R27, 0x5f ;  /* 0x0000005f1b0e7836 */ /* 0x000fc80000000000 */
[----:B------:R-:W-:Y:S01]  /*85e0*/  @!P1 IMAD.IADD R0, R0, 0x1, -R18 ;  /* 0x0000000100009824 */ /* 0x000fe200078e0a12 */
[----:B------:R-:W-:Y:S01]  /*85f0*/  ISETP.GE.AND P1, PT, R7, RZ, PT ;  /* 0x000000ff0700720c */ /* 0x000fe20003f26270 */
[----:B0-----:R-:W-:Y:S01]  /*8600*/  IMAD.MOV.U32 R3, RZ, RZ, R5 ;  /* 0x000000ffff037224 */ /* 0x001fe200078e0005 */
[----:B------:R-:W-:Y:S01]  /*8610*/  IABS R7, R7 ;  /* 0x0000000700077213 */ /* 0x000fe20000000000 */
[----:B-1----:R-:W-:Y:S01]  /*8620*/  IMAD.HI.U32 R6, R10, R11, RZ ;  /* 0x0000000b0a067227 */ /* 0x002fe200078e00ff */
[----:B------:R-:W-:-:S03]  /*8630*/  IABS R16, R14 ;  /* 0x0000000e00107213 */ /* 0x000fc60000000000 */
[----:B------:R-:W-:Y:S01]  /*8640*/  @!P2 IMAD.MOV R3, RZ, RZ, -R3 ;  /* 0x000000ffff03a224 */ /* 0x000fe200078e0a03 */
[----:B------:R-:W-:Y:S01]  /*8650*/  ISETP.GE.AND P2, PT, R8, RZ, PT ;  /* 0x000000ff0800720c */ /* 0x000fe20003f46270 */
[----:B------:R-:W-:Y:S01]  /*8660*/  IMAD.MOV R6, RZ, RZ, -R6 ;  /* 0x000000ffff067224 */ /* 0x000fe200078e0a06 */
[----:B------:R-:W-:Y:S01]  /*8670*/  IABS R8, R8 ;  /* 0x0000000800087213 */ /* 0x000fe20000000000 */
[----:B------:R-:W-:Y:S01]  /*8680*/  @!P0 IMAD.IADD R4, R4, 0x1, -R18 ;  /* 0x0000000104048824 */ /* 0x000fe200078e0a12 */
[----:B------:R0:W-:Y:S01]  /*8690*/  STL [R1+0x1fc], R3 ;  /* 0x0001fc0301007387 */ /* 0x0001e20000100800 */
[----:B------:R-:W-:Y:S02]  /*86a0*/  IMAD R11, R18, R6, R11 ;  /* 0x00000006120b7224 */ /* 0x000fe400078e020b */
[----:B------:R-:W-:-:S03]  /*86b0*/  IMAD.HI.U32 R5, R10, R8, RZ ;  /* 0x000000080a057227 */ /* 0x000fc600078e00ff */
[C---:B------:R-:W-:Y:S01]  /*86c0*/  ISETP.GT.U32.AND P0, PT, R18.reuse, R11, PT ;  /* 0x0000000b1200720c */ /* 0x040fe20003f04070 */
[----:B------:R-:W-:Y:S02]  /*86d0*/  IMAD.MOV R5, RZ, RZ, -R5 ;  /* 0x000000ffff057224 */ /* 0x000fe400078e0a05 */
[----:B------:R-:W-:Y:S02]  /*86e0*/  VIADD R6, R27, 0x5e ;  /* 0x0000005e1b067836 */ /* 0x000fe40000000000 */
[----:B0-----:R-:W-:Y:S02]  /*86f0*/  IMAD.MOV.U32 R3, RZ, RZ, R0 ;  /* 0x000000ffff037224 */ /* 0x001fe400078e0000 */
[C---:B------:R-:W-:Y:S01]  /*8700*/  IMAD R8, R18.reuse, R5, R8 ;  /* 0x0000000512087224 */ /* 0x040fe200078e0208 */
[----:B------:R-:W-:Y:S01]  /*8710*/  IABS R5, R17 ;  /* 0x0000001100057213 */ /* 0x000fe20000000000 */
[----:B------:R-:W-:Y:S01]  /*8720*/  @!P5 IMAD.MOV R3, RZ, RZ, -R3 ;  /* 0x000000ffff03d224 */ /* 0x000fe200078e0a03 */
[----:B------:R-:W-:Y:S01]  /*8730*/  ISETP.GT.U32.AND P5, PT, R18, R19, PT ;  /* 0x000000131200720c */ /* 0x000fe20003fa4070 */
[----:B------:R-:W-:Y:S01]  /*8740*/  IMAD.HI.U32 R0, R10, R7, RZ ;  /* 0x000000070a007227 */ /* 0x000fe200078e00ff */
[----:B------:R-:W-:-:S02]  /*8750*/  IABS R13, R6 ;  /* 0x00000006000d7213 */ /* 0x000fc40000000000 */
[----:B------:R0:W-:Y:S01]  /*8760*/  STL [R1+0x1f4], R3 ;  /* 0x0001f40301007387 */ /* 0x0001e20000100800 */
[----:B------:R-:W-:Y:S02]  /*8770*/  @!P0 IMAD.IADD R11, R11, 0x1, -R18 ;  /* 0x000000010b0b8824 */ /* 0x000fe400078e0a12 */
[----:B------:R-:W-:Y:S02]  /*8780*/  IMAD.MOV R0, RZ, RZ, -R0 ;  /* 0x000000ffff007224 */ /* 0x000fe400078e0a00 */
[----:B------:R-:W-:Y:S01]  /*8790*/  IMAD.HI.U32 R9, R10, R5, RZ ;  /* 0x000000050a097227 */ /* 0x000fe200078e00ff */
[----:B------:R-:W-:-:S03]  /*87a0*/  ISETP.GT.U32.AND P0, PT, R18, R11, PT ;  /* 0x0000000b1200720c */ /* 0x000fc60003f04070 */
[----:B------:R-:W-:Y:S02]  /*87b0*/  @!P5 IMAD.IADD R19, R19, 0x1, -R18 ;  /* 0x000000011313d824 */ /* 0x000fe400078e0a12 */
[----:B0-----:R-:W-:Y:S02]  /*87c0*/  IMAD.MOV.U32 R3, RZ, RZ, R4 ;  /* 0x000000ffff037224 */ /* 0x001fe400078e0004 */
[C---:B------:R-:W-:Y:S01]  /*87d0*/  IMAD R7, R18.reuse, R0, R7 ;  /* 0x0000000012077224 */ /* 0x040fe200078e0207 */
[C---:B------:R-:W-:Y:S01]  /*87e0*/  ISETP.GT.U32.AND P5, PT, R18.reuse, R19, PT ;  /* 0x000000131200720c */ /* 0x040fe20003fa4070 */
[----:B------:R-:W-:Y:S01]  /*87f0*/  @!P3 IMAD.MOV R3, RZ, RZ, -R3 ;  /* 0x000000ffff03b224 */ /* 0x000fe200078e0a03 */
[----:B------:R-:W-:Y:S01]  /*8800*/  ISETP.GT.U32.AND P3, PT, R18, R8, PT ;  /* 0x000000081200720c */ /* 0x000fe20003f64070 */
[----:B------:R-:W-:-:S03]  /*8810*/  IMAD.HI.U32 R0, R10, R16, RZ ;  /* 0x000000100a007227 */ /* 0x000fc600078e00ff */
[----:B------:R0:W-:Y:S01]  /*8820*/  STL [R1+0x1e8], R3 ;  /* 0x0001e80301007387 */ /* 0x0001e20000100800 */
[----:B------:R-:W-:Y:S02]  /*8830*/  IMAD.MOV R9, RZ, RZ, -R9 ;  /* 0x000000ffff097224 */ /* 0x000fe400078e0a09 */
[----:B------:R-:W-:Y:S02]  /*8840*/  IMAD.MOV R0, RZ, RZ, -R0 ;  /* 0x000000ffff007224 */ /* 0x000fe400078e0a00 */
[C---:B------:R-:W-:Y:S02]  /*8850*/  IMAD R5, R18.reuse, R9, R5 ;  /* 0x0000000912057224 */ /* 0x040fe400078e0205 */
[--C-:B------:R-:W-:Y:S01]  /*8860*/  @!P5 IMAD.IADD R19, R19, 0x1, -R18.reuse ;  /* 0x000000011313d824 */ /* 0x100fe200078e0a12 */
[----:B------:R-:W-:Y:S01]  /*8870*/  ISETP.GT.U32.AND P5, PT, R18, R7, PT ;  /* 0x000000071200720c */ /* 0x000fe20003fa4070 */
[----:B------:R-:W-:Y:S02]  /*8880*/  @!P3 IMAD.IADD R8, R8, 0x1, -R18 ;  /* 0x000000010808b824 */ /* 0x000fe400078e0a12 */
[----:B------:R-:W-:-:S02]  /*8890*/  IMAD R16, R18, R0, R16 ;  /* 0x0000000012107224 */ /* 0x000fc400078e0210 */
[--C-:B------:R-:W-:Y:S01]  /*88a0*/  @!P0 IMAD.IADD R11, R11, 0x1, -R18.reuse ;  /* 0x000000010b0b8824 */ /* 0x100fe200078e0a12 */
[C---:B------:R-:W-:Y:S01]  /*88b0*/  ISETP.GT.U32.AND P3, PT, R18.reuse, R8, PT ;  /* 0x000000081200720c */ /* 0x040fe20003f64070 */
[C---:B------:R-:W-:Y:S01]  /*88c0*/  VIADD R4, R27.reuse, 0x5d ;  /* 0x0000005d1b047836 */ /* 0x040fe20000000000 */
[----:B------:R-:W-:Y:S01]  /*88d0*/  ISETP.GT.U32.AND P0, PT, R18, R5, PT ;  /* 0x000000051200720c */ /* 0x000fe20003f04070 */
[----:B------:R-:W-:Y:S02]  /*88e0*/  VIADD R0, R27, 0x5c ;  /* 0x0000005c1b007836 */ /* 0x000fe40000000000 */
[----:B0-----:R-:W-:Y:S01]  /*88f0*/  IMAD.MOV.U32 R3, RZ, RZ, R19 ;  /* 0x000000ffff037224 */ /* 0x001fe200078e0013 */
[----:B------:R-:W-:Y:S01]  /*8900*/  IABS R15, R4 ;  /* 0x00000004000f7213 */ /* 0x000fe20000000000 */
[----:B------:R-:W-:Y:S01]  /*8910*/  @!P5 IMAD.IADD R7, R7, 0x1, -R18 ;  /* 0x000000010707d824 */ /* 0x000fe200078e0a12 */
[----:B------:R-:W-:Y:S01]  /*8920*/  ISETP.GE.AND P5, PT, R17, RZ, PT ;  /* 0x000000ff1100720c */ /* 0x000fe20003fa6270 */
[----:B------:R-:W-:Y:S01]  /*8930*/  @!P4 IMAD.MOV R3, RZ, RZ, -R3 ;  /* 0x000000ffff03c224 */ /* 0x000fe200078e0a03 */
[----:B------:R-:W-:Y:S01]  /*8940*/  IABS R17, R0 ;  /* 0x0000000000117213 */ /* 0x000fe20000000000 */
[----:B------:R-:W-:Y:S01]  /*8950*/  IMAD.HI.U32 R9, R10, R15, RZ ;  /* 0x0000000f0a097227 */ /* 0x000fe200078e00ff */
[----:B------:R-:W-:-:S02]  /*8960*/  ISETP.GT.U32.AND P4, PT, R18, R7, PT ;  /* 0x000000071200720c */ /* 0x000fc40003f84070 */
[----:B------:R0:W-:Y:S01]  /*8970*/  STL [R1+0x1e4], R3 ;  /* 0x0001e40301007387 */ /* 0x0001e20000100800 */
[--C-:B------:R-:W-:Y:S01]  /*8980*/  @!P3 IMAD.IADD R8, R8, 0x1, -R18.reuse ;  /* 0x000000010808b824 */ /* 0x100fe200078e0a12 */
[----:B------:R-:W-:Y:S01]  /*8990*/  ISETP.GT.U32.AND P3, PT, R18, R16, PT ;  /* 0x000000101200720c */ /* 0x000fe20003f64070 */
[----:B------:R-:W-:Y:S01]  /*89a0*/  @!P0 IMAD.IADD R5, R5, 0x1, -R18 ;  /* 0x0000000105058824 */ /* 0x000fe200078e0a12 */
[----:B------:R-:W-:Y:S01]  /*89b0*/  ISETP.GE.AND P0, PT, R14, RZ, PT ;  /* 0x000000ff0e00720c */ /* 0x000fe20003f06270 */
[----:B------:R-:W-:Y:S02]  /*89c0*/  IMAD.MOV R9, RZ, RZ, -R9 ;  /* 0x000000ffff097224 */ /* 0x000fe400078e0a09 */
[----:B------:R-:W-:Y:S02]  /*89d0*/  IMAD.MOV.U32 R14, RZ, RZ, R17 ;  /* 0x000000ffff0e7224 */ /* 0x000fe400078e0011 */
[----:B------:R-:W-:-:S04]  /*89e0*/  IMAD.HI.U32 R12, R10, R13, RZ ;  /* 0x0000000d0a0c7227 */ /* 0x000fc800078e00ff */
[----:B------:R-:W-:Y:S02]  /*89f0*/  IMAD R15, R18, R9, R15 ;  /* 0x00000009120f7224 */ /* 0x000fe400078e020f */
[----:B------:R-:W-:Y:S02]  /*8a00*/  @!P3 IMAD.IADD R16, R16, 0x1, -R18 ;  /* 0x000000011010b824 */ /* 0x000fe400078e0a12 */
[----:B0-----:R-:W-:Y:S02]  /*8a10*/  IMAD.MOV.U32 R3, RZ, RZ, R11 ;  /* 0x000000ffff037224 */ /* 0x001fe400078e000b */
[----:B------:R-:W-:Y:S01]  /*8a20*/  IMAD.HI.U32 R9, R10, R14, RZ ;  /* 0x0000000e0a097227 */ /* 0x000fe200078e00ff */
[----:B------:R-:W-:-:S03]  /*8a30*/  ISETP.GT.U32.AND P3, PT, R18, R16, PT ;  /* 0x000000101200720c */ /* 0x000fc60003f64070 */
[----:B------:R-:W-:Y:S02]  /*8a40*/  IMAD.MOV R12, RZ, RZ, -R12 ;  /* 0x000000ffff0c7224 */ /* 0x000fe400078e0a0c */
[----:B------:R-:W-:Y:S01]  /*8a50*/  @!P6 IMAD.MOV R3, RZ, RZ, -R3 ;  /* 0x000000ffff03e224 */ /* 0x000fe200078e0a03 */
[C---:B------:R-:W-:Y:S01]  /*8a60*/  ISETP.GT.U32.AND P6, PT, R18.reuse, R5, PT ;  /* 0x000000051200720c */ /* 0x040fe20003fc4070 */
[----:B------:R-:W-:Y:S02]  /*8a70*/  IMAD.MOV R9, RZ, RZ, -R9 ;  /* 0x000000ffff097224 */ /* 0x000fe400078e0a09 */
[C---:B------:R-:W-:Y:S01]  /*8a80*/  IMAD R13, R18.reuse, R12, R13 ;  /* 0x0000000c120d7224 */ /* 0x040fe200078e020d */
[----:B------:R0:W-:Y:S01]  /*8a90*/  STL [R1+0x1dc], R3 ;  /* 0x0001dc0301007387 */ /* 0x0001e20000100800 */
[----:B------:R-:W-:Y:S02]  /*8aa0*/  @!P4 IMAD.IADD R7, R7, 0x1, -R18 ;  /* 0x000000010707c824 */ /* 0x000fe400078e0a12 */
[C---:B------:R-:W-:Y:S01]  /*8ab0*/  IMAD R14, R18.reuse, R9, R14 ;  /* 0x00000009120e7224 */ /* 0x040fe200078e020e */
[----:B------:R-:W-:Y:S01]  /*8ac0*/  ISETP.GT.U32.AND P4, PT, R18, R13, PT ;  /* 0x0000000d1200720c */ /* 0x000fe20003f84070 */
[----:B------:R-:W-:-:S02]  /*8ad0*/  @!P3 IMAD.IADD R16, R16, 0x1, -R18 ;  /* 0x000000011010b824 */ /* 0x000fc400078e0a12 */
[----:B------:R-:W-:Y:S01]  /*8ae0*/  @!P2 IMAD.MOV R8, RZ, RZ, -R8 ;  /* 0x000000ffff08a224 */ /* 0x000fe200078e0a08 */
[----:B------:R-:W-:Y:S01]  /*8af0*/  ISETP.GT.U32.AND P3, PT, R18, R14, PT ;  /* 0x0000000e1200720c */ /* 0x000fe20003f64070 */
[C---:B------:R-:W-:Y:S01]  /*8b00*/  VIADD R9, R27.reuse, 0x5b ;  /* 0x0000005b1b097836 */ /* 0x040fe20000000000 */
[----:B------:R-:W-:Y:S01]  /*8b10*/  ISETP.GE.AND P2, PT, R6, RZ, PT ;  /* 0x000000ff0600720c */ /* 0x000fe20003f46270 */
[----:B0-----:R-:W-:Y:S01]  /*8b20*/  IMAD.MOV.U32 R3, RZ, RZ, R7 ;  /* 0x000000ffff037224 */ /* 0x001fe200078e0007 */
[----:B------:R0:W-:Y:S01]  /*8b30*/  STL [R1+0x1d8], R8 ;  /* 0x0001d80801007387 */ /* 0x0001e20000100800 */
[----:B------:R-:W-:Y:S01]  /*8b40*/  VIADD R6, R27, 0x5a ;  /* 0x0000005a1b067836 */ /* 0x000fe20000000000 */
[----:B------:R-:W-:Y:S01]  /*8b50*/  IABS R7, R9 ;  /* 0x0000000900077213 */ /* 0x000fe20000000000 */
[----:B------:R-:W-:Y:S01]  /*8b60*/  @!P1 IMAD.MOV R3, RZ, RZ, -R3 ;  /* 0x000000ffff039224 */ /* 0x000fe200078e0a03 */
[----:B------:R-:W-:Y:S01]  /*8b70*/  ISETP.GT.U32.AND P1, PT, R18, R15, PT ;  /* 0x0000000f1200720c */ /* 0x000fe20003f24070 */
[--C-:B------:R-:W-:Y:S01]  /*8b80*/  @!P4 IMAD.IADD R13, R13, 0x1, -R18.reuse ;  /* 0x000000010d0dc824 */ /* 0x100fe200078e0a12 */
[----:B------:R-:W-:Y:S01]  /*8b90*/  ISETP.GE.AND P4, PT, R0, RZ, PT ;  /* 0x000000ff0000720c */ /* 0x000fe20003f86270 */
[--C-:B------:R-:W-:Y:S01]  /*8ba0*/  @!P6 IMAD.IADD R5, R5, 0x1, -R18.reuse ;  /* 0x000000010505e824 */ /* 0x100fe200078e0a12 */
[----:B------:R-:W-:Y:S01]  /*8bb0*/  ISETP.GE.AND P6, PT, R4, RZ, PT ;  /* 0x000000ff0400720c */ /* 0x000fe20003fc6270 */
[----:B------:R-:W-:Y:S01]  /*8bc0*/  @!P3 IMAD.IADD R14, R14, 0x1, -R18 ;  /* 0x000000010e0eb824 */ /* 0x000fe200078e0a12 */
[----:B------:R-:W-:Y:S01]  /*8bd0*/  IABS R4, R6 ;  /* 0x0000000600047213 */ /* 0x000fe20000000000 */
[----:B0-----:R-:W-:Y:S01]  /*8be0*/  IMAD.HI.U32 R8, R10, R7, RZ ;  /* 0x000000070a087227 */ /* 0x001fe200078e00ff */
[----:B------:R0:W-:Y:S02]  /*8bf0*/  STL [R1+0x1d4], R3 ;  /* 0x0001d40301007387 */ /* 0x0001e40000100800 */
[----:B------:R-:W-:Y:S01]  /*8c00*/  ISETP.GT.U32.AND P3, PT, R18, R14, PT ;  /* 0x0000000e1200720c */ /* 0x000fe20003f64070 */
[----:B------:R-:W-:-:S04]  /*8c10*/  IMAD.HI.U32 R11, R10, R4, RZ ;  /* 0x000000040a0b7227 */ /* 0x000fc800078e00ff */
[----:B------:R-:W-:Y:S01]  /*8c20*/  @!P1 IMAD.IADD R15, R15, 0x1, -R18 ;  /* 0x000000010f0f9824 */ /* 0x000fe200078e0a12 */
[C---:B------:R-:W-:Y:S01]  /*8c30*/  ISETP.GT.U32.AND P1, PT, R18.reuse, R13, PT ;  /* 0x0000000d1200720c */ /* 0x040fe20003f24070 */
[----:B------:R-:W-:Y:S02]  /*8c40*/  IMAD.MOV R8, RZ, RZ, -R8 ;  /* 0x000000ffff087224 */ /* 0x000fe400078e0a08 */
[----:B------:R-:W-:Y:S02]  /*8c50*/  IMAD.MOV R11, RZ, RZ, -R11 ;  /* 0x000000ffff0b7224 */ /* 0x000fe400078e0a0b */
[C---:B------:R-:W-:Y:S02]  /*8c60*/  IMAD R7, R18.reuse, R8, R7 ;  /* 0x0000000812077224 */ /* 0x040fe400078e0207 */
[----:B0-----:R-:W-:Y:S02]  /*8c70*/  IMAD.MOV.U32 R3, RZ, RZ, R5 ;  /* 0x000000ffff037224 */ /* 0x001fe400078e0005 */
[----:B------:R-:W-:-:S02]  /*8c80*/  IMAD R4, R18, R11, R4 ;  /* 0x0000000b12047224 */ /* 0x000fc400078e0204 */
[----:B------:R-:W-:Y:S02]  /*8c90*/  VIADD R0, R27, 0x59 ;  /* 0x000000591b007836 */ /* 0x000fe40000000000 */
[--C-:B------:R-:W-:Y:S01]  /*8ca0*/  @!P1 IMAD.IADD R13, R13, 0x1, -R18.reuse ;  /* 0x000000010d0d9824 */ /* 0x100fe200078e0a12 */
[C---:B------:R-:W-:Y:S01]  /*8cb0*/  ISETP.GT.U32.AND P1, PT, R18.reuse, R7, PT ;  /* 0x000000071200720c */ /* 0x040fe20003f24070 */
[----:B------:R-:W-:Y:S01]  /*8cc0*/  @!P5 IMAD.MOV R3, RZ, RZ, -R3 ;  /* 0x000000ffff03d224 */ /* 0x000fe200078e0a03 */
[----:B------:R-:W-:Y:S01]  /*8cd0*/  ISETP.GT.U32.AND P5, PT, R18, R15, PT ;  /* 0x0000000f1200720c */ /* 0x000fe20003fa4070 */
[----:B------:R-:W-:Y:S01]  /*8ce0*/  @!P3 IMAD.IADD R14, R14, 0x1, -R18 ;  /* 0x000000010e0eb824 */ /* 0x000fe200078e0a12 */
[----:B------:R-:W-:Y:S01]  /*8cf0*/  ISETP.GT.U32.AND P3, PT, R18, R4, PT ;  /* 0x000000041200720c */ /* 0x000fe20003f64070 */
[----:B------:R-:W-:Y:S01]  /*8d00*/  VIADD R5, R27, 0x58 ;  /* 0x000000581b057836 */ /* 0x000fe20000000000 */
[----:B------:R-:W-:Y:S01]  /*8d10*/  IABS R8, R0 ;  /* 0x0000000000087213 */ /* 0x000fe20000000000 */
[----:B------:R0:W-:Y:S01]  /*8d20*/  STL [R1+0x1d0], R3 ;  /* 0x0001d00301007387 */ /* 0x0001e20000100800 */
[----:B------:R-:W-:-:S02]  /*8d30*/  @!P0 IMAD.MOV R16, RZ, RZ, -R16 ;  /* 0x000000ffff108224 */ /* 0x000fc400078e0a10 */
[----:B------:R-:W-:Y:S01]  /*8d40*/  IABS R20, R5 ;  /* 0x0000000500147213 */ /* 0x000fe20000000000 */
[----:B------:R-:W-:Y:S02]  /*8d50*/  IMAD.HI.U32 R11, R10, R8, RZ ;  /* 0x000000080a0b7227 */ /* 0x000fe400078e00ff */
[----:B------:R-:W-:Y:S02]  /*8d60*/  STL [R1+0x1cc], R16 ;  /* 0x0001cc1001007387 */ /* 0x000fe40000100800 */
[----:B------:R-:W-:Y:S02]  /*8d70*/  IMAD.MOV R11, RZ, RZ, -R11 ;  /* 0x000000ffff0b7224 */ /* 0x000fe400078e0a0b */
[--C-:B------:R-:W-:Y:S01]  /*8d80*/  @!P1 IMAD.IADD R7, R7, 0x1, -R18.reuse ;  /* 0x0000000107079824 */ /* 0x100fe200078e0a12 */
[----:B------:R-:W-:Y:S01]  /*8d90*/  ISETP.GE.AND P1, PT, R6, RZ, PT ;  /* 0x000000ff0600720c */ /* 0x000fe20003f26270 */
[--C-:B------:R-:W-:Y:S01]  /*8da0*/  @!P5 IMAD.IADD R15, R15, 0x1, -R18.reuse ;  /* 0x000000010f0fd824 */ /* 0x100fe200078e0a12 */
[----:B------:R-:W-:Y:S01]  /*8db0*/  ISETP.GE.AND P5, PT, R9, RZ, PT ;  /* 0x000000ff0900720c */ /* 0x000fe20003fa6270 */
[----:B------:R-:W-:Y:S01]  /*8dc0*/  @!P3 IMAD.IADD R4, R4, 0x1, -R18 ;  /* 0x000000010404b824 */ /* 0x000fe200078e0a12 */
[----:B------:R-:W-:Y:S01]  /*8dd0*/  ISETP.GT.U32.AND P0, PT, R18, R7, PT ;  /* 0x000000071200720c */ /* 0x000fe20003f04070 */
[----:B------:R-:W-:-:S03]  /*8de0*/  IMAD.HI.U32 R12, R10, R20, RZ ;  /* 0x000000140a0c7227 */ /* 0x000fc600078e00ff */
[C---:B------:R-:W-:Y:S01]  /*8df0*/  ISETP.GT.U32.AND P3, PT, R18.reuse, R4, PT ;  /* 0x000000041200720c */ /* 0x040fe20003f64070 */
[C---:B------:R-:W-:Y:S02]  /*8e00*/  VIADD R9, R27.reuse, 0x57 ;  /* 0x000000571b097836 */ /* 0x040fe40000000000 */
[C---:B------:R-:W-:Y:S02]  /*8e10*/  IMAD R8, R18.reuse, R11, R8 ;  /* 0x0000000b12087224 */ /* 0x040fe400078e0208 */
[----:B0-----:R-:W-:Y:S01]  /*8e20*/  IMAD.MOV.U32 R3, RZ, RZ, R13 ;  /* 0x000000ffff037224 */ /* 0x001fe200078e000d */
[----:B------:R-:W-:Y:S01]  /*8e30*/  IABS R11, R9 ;  /* 0x00000009000b7213 */ /* 0x000fe20000000000 */
[----:B------:R-:W-:Y:S02]  /*8e40*/  IMAD.MOV R12, RZ, RZ, -R12 ;  /* 0x000000ffff0c7224 */ /* 0x000fe400078e0a0c */
[----:B------:R-:W-:Y:S02]  /*8e50*/  VIADD R6, R27, 0x56 ;  /* 0x000000561b067836 */ /* 0x000fe40000000000 */
[----:B------:R-:W-:Y:S01]  /*8e60*/  @!P2 IMAD.MOV R3, RZ, RZ, -R3 ;  /* 0x000000ffff03a224 */ /* 0x000fe200078e0a03 */
[C---:B------:R-:W-:Y:S01]  /*8e70*/  ISETP.GT.U32.AND P2, PT, R18.reuse, R8, PT ;  /* 0x000000081200720c */ /* 0x040fe20003f44070 */
[----:B------:R-:W-:Y:S01]  /*8e80*/  IMAD R20, R18, R12, R20 ;  /* 0x0000000c12147224 */ /* 0x000fe200078e0214 */
[----:B------:R-:W-:Y:S01]  /*8e90*/  IABS R12, R6 ;  /* 0x00000006000c7213 */ /* 0x000fe20000000000 */
[----:B------:R-:W-:Y:S01]  /*8ea0*/  IMAD.HI.U32 R13, R10, R11, RZ ;  /* 0x0000000b0a0d7227 */ /* 0x000fe200078e00ff */
[----:B------:R0:W-:Y:S03]  /*8eb0*/  STL [R1+0x1c0], R3 ;  /* 0x0001c00301007387 */ /* 0x0001e60000100800 */
[----:B------:R-:W-:Y:S01]  /*8ec0*/  @!P6 IMAD.MOV R15, RZ, RZ, -R15 ;  /* 0x000000ffff0fe224 */ /* 0x000fe200078e0a0f */
[----:B------:R-:W-:Y:S01]  /*8ed0*/  ISETP.GT.U32.AND P6, PT, R18, R20, PT ;  /* 0x000000141200720c */ /* 0x000fe20003fc4070 */
[--C-:B------:R-:W-:Y:S01]  /*8ee0*/  @!P0 IMAD.IADD R7, R7, 0x1, -R18.reuse ;  /* 0x0000000107078824 */ /* 0x100fe200078e0a12 */
[----:B------:R-:W-:Y:S01]  /*8ef0*/  ISETP.GE.AND P0, PT, R5, RZ, PT ;  /* 0x000000ff0500720c */ /* 0x000fe20003f06270 */
[----:B------:R-:W-:Y:S01]  /*8f00*/  IMAD.MOV R13, RZ, RZ, -R13 ;  /* 0x000000ffff0d7224 */ /* 0x000fe200078e0a0d */
[----:B------:R1:W-:Y:S01]  /*8f10*/  STL [R1+0x1b8], R15 ;  /* 0x0001b80f01007387 */ /* 0x0003e20000100800 */
[----:B------:R-:W-:Y:S01]  /*8f20*/  @!P3 IMAD.IADD R4, R4, 0x1, -R18 ;  /* 0x000000010404b824 */ /* 0x000fe200078e0a12 */
[----:B------:R-:W-:Y:S01]  /*8f30*/  ISETP.GE.AND P3, PT, R9, RZ, PT ;  /* 0x000000ff0900720c */ /* 0x000fe20003f66270 */
[----:B0-----:R-:W-:-:S02]  /*8f40*/  IMAD.MOV.U32 R3, RZ, RZ, R14 ;  /* 0x000000ffff037224 */ /* 0x001fc400078e000e */
[----:B------:R-:W-:-:S04]  /*8f50*/  IMAD.HI.U32 R14, R10, R12, RZ ;  /* 0x0000000c0a0e7227 */ /* 0x000fc800078e00ff */
[----:B------:R-:W-:Y:S01]  /*8f60*/  @!P4 IMAD.MOV R3, RZ, RZ, -R3 ;  /* 0x000000ffff03c224 */ /* 0x000fe200078e0a03 */
[----:B------:R-:W-:Y:S01]  /*8f70*/  ISETP.GE.AND P4, PT, R0, RZ, PT ;  /* 0x000000ff0000720c */ /* 0x000fe20003f86270 */
[----:B------:R-:W-:Y:S02]  /*8f80*/  IMAD.MOV R14, RZ, RZ, -R14 ;  /* 0x000000ffff0e7224 */ /* 0x000fe400078e0a0e */
[----:B------:R-:W-:Y:S01]  /*8f90*/  @!P2 IMAD.IADD R8, R8, 0x1, -R18 ;  /* 0x000000010808a824 */ /* 0x000fe200078e0a12 */
[----:B------:R0:W-:Y:S01]  /*8fa0*/  STL [R1+0x1b0], R3 ;  /* 0x0001b00301007387 */ /* 0x0001e20000100800 */
[C---:B------:R-:W-:Y:S02]  /*8fb0*/  IMAD R9, R18.reuse, R13, R11 ;  /* 0x0000000d12097224 */ /* 0x040fe400078e020b */
[----:B-1----:R-:W-:Y:S01]  /*8fc0*/  IMAD.MOV.U32 R15, RZ, RZ, R7 ;  /* 0x000000ffff0f7224 */ /* 0x002fe200078e0007 */
[C---:B------:R-:W-:Y:S01]  /*8fd0*/  ISETP.GT.U32.AND P2, PT, R18.reuse, R8, PT ;  /* 0x000000081200720c */ /* 0x040fe20003f44070 */
[----:B------:R-:W-:-:S02]  /*8fe0*/  IMAD R12, R18, R14, R12 ;  /* 0x0000000e120c7224 */ /* 0x000fc400078e020c */
[----:B------:R-:W-:Y:S01]  /*8ff0*/  @!P5 IMAD.MOV R15, RZ, RZ, -R15 ;  /* 0x000000ffff0fd224 */ /* 0x000fe200078e0a0f */
[----:B------:R-:W-:Y:S01]  /*9000*/  ISETP.GT.U32.AND P5, PT, R18, R9, PT ;  /* 0x000000091200720c */ /* 0x000fe20003fa4070 */
[----:B------:R-:W-:Y:S02]  /*9010*/  @!P6 IMAD.IADD R20, R20, 0x1, -R18 ;  /* 0x000000011414e824 */ /* 0x000fe400078e0a12 */
[----:B0-----:R-:W-:Y:S01]  /*9020*/  IMAD.MOV.U32 R3, RZ, RZ, R4 ;  /* 0x000000ffff037224 */ /* 0x001fe200078e0004 */
[----:B------:R-:W-:Y:S01]  /*9030*/  STL [R1+0x1ac], R15 ;  /* 0x0001ac0f01007387 */ /* 0x000fe20000100800 */
[C---:B------:R-:W-:Y:S01]  /*9040*/  VIADD R0, R27.reuse, 0x55 ;  /* 0x000000551b007836 */ /* 0x040fe20000000000 */
[C---:B------:R-:W-:Y:S01]  /*9050*/  ISETP.GT.U32.AND P6, PT, R18.reuse, R20, PT ;  /* 0x000000141200720c */ /* 0x040fe20003fc4070 */
[----:B------:R-:W-:Y:S01]  /*9060*/  @!P1 IMAD.MOV R3, RZ, RZ, -R3 ;  /* 0x000000ffff039224 */ /* 0x000fe200078e0a03 */
[----:B------:R-:W-:Y:S01]  /*9070*/  ISETP.GT.U32.AND P1, PT, R18, R12, PT ;  /* 0x0000000c1200720c */ /* 0x000fe20003f24070 */
[----:B------:R-:W-:Y:S01]  /*9080*/  VIADD R5, R27, 0x54 ;  /* 0x000000541b057836 */ /* 0x000fe20000000000 */
[----:B------:R-:W-:Y:S01]  /*9090*/  IABS R13, R0 ;  /* 0x00000000000d7213 */ /* 0x000fe20000000000 */
[--C-:B------:R-:W-:Y:S01]  /*90a0*/  @!P2 IMAD.IADD R8, R8, 0x1, -R18.reuse ;  /* 0x000000010808a824 */ /* 0x100fe200078e0a12 */
[----:B------:R0:W-:Y:S01]  /*90b0*/  STL [R1+0x1a8], R3 ;  /* 0x0001a80301007387 */ /* 0x0001e20000100800 */
[----:B------:R-:W-:Y:S01]  /*90c0*/  @!P5 IMAD.IADD R9, R9, 0x1, -R18 ;  /* 0x000000010909d824 */ /* 0x000fe200078e0a12 */
[----:B------:R-:W-:Y:S01]  /*90d0*/  IABS R4, R5 ;  /* 0x0000000500047213 */ /* 0x000fe20000000000 */
[----:B------:R-:W-:Y:S01]  /*90e0*/  IMAD.HI.U32 R7, R10, R13, RZ ;  /* 0x0000000d0a077227 */ /* 0x000fe200078e00ff */
[----:B------:R-:W-:-:S02]  /*90f0*/  ISETP.GE.AND P2, PT, R6, RZ, PT ;  /* 0x000000ff0600720c */ /* 0x000fc40003f46270 */
[----:B------:R-:W-:Y:S01]  /*9100*/  ISETP.GT.U32.AND P5, PT, R18, R9, PT ;  /* 0x000000091200720c */ /* 0x000fe20003fa4070 */
[--C-:B------:R-:W-:Y:S01]  /*9110*/  @!P6 IMAD.IADD R20, R20, 0x1, -R18.reuse ;  /* 0x000000011414e824 */ /* 0x100fe200078e0a12 */
[----:B------:R-:W-:Y:S01]  /*9120*/  ISETP.GE.AND P6, PT, R0, RZ, PT ;  /* 0x000000ff0000720c */ /* 0x000fe20003fc6270 */
[----:B------:R-:W-:Y:S01]  /*9130*/  @!P1 IMAD.IADD R12, R12, 0x1, -R18 ;  /* 0x000000010c0c9824 */ /* 0x000fe200078e0a12 */
[----:B------:R-:W-:Y:S01]  /*9140*/  ISETP.GE.AND P1, PT, R5, RZ, PT ;  /* 0x000000ff0500720c */ /* 0x000fe20003f26270 */
[----:B0-----:R-:W-:Y:S02]  /*9150*/  IMAD.MOV.U32 R3, RZ, RZ, R8 ;  /* 0x000000ffff037224 */ /* 0x001fe400078e0008 */
[----:B------:R-:W-:-:S04]  /*9160*/  IMAD.HI.U32 R0, R10, R4, RZ ;  /* 0x000000040a007227 */ /* 0x000fc800078e00ff */
[----:B------:R-:W-:Y:S01]  /*9170*/  @!P4 IMAD.MOV R3, RZ, RZ, -R3 ;  /* 0x000000ffff03c224 */ /* 0x000fe200078e0a03 */
[C---:B------:R-:W-:Y:S01]  /*9180*/  ISETP.GT.U32.AND P4, PT, R18.reuse, R12, PT ;  /* 0x0000000c1200720c */ /* 0x040fe20003f84070 */
[----:B------:R-:W-:Y:S02]  /*9190*/  IMAD.MOV R7, RZ, RZ, -R7 ;  /* 0x000000ffff077224 */ /* 0x000fe400078e0a07 */
[----:B------:R-:W-:Y:S01]  /*91a0*/  IMAD.MOV R0, RZ, RZ, -R0 ;  /* 0x000000ffff007224 */ /* 0x000fe200078e0a00 */
[----:B------:R0:W-:Y:S01]  /*91b0*/  STL [R1+0x1a4], R3 ;  /* 0x0001a40301007387 */ /* 0x0001e20000100800 */
[C---:B------:R-:W-:Y:S02]  /*91c0*/  IMAD R13, R18.reuse, R7, R13 ;  /* 0x00000007120d7224 */ /* 0x040fe400078e020d */
[C---:B------:R-:W-:Y:S02]  /*91d0*/  IMAD R4, R18.reuse, R0, R4 ;  /* 0x0000000012047224 */ /* 0x040fe400078e0204 */
[----:B------:R-:W-:Y:S01]  /*91e0*/  @!P5 IMAD.IADD R9, R9, 0x1, -R18 ;  /* 0x000000010909d824 */ /* 0x000fe200078e0a12 */
[----:B------:R-:W-:Y:S01]  /*91f0*/  ISETP.GT.U32.AND P5, PT, R18, R13, PT ;  /* 0x0000000d1200720c */ /* 0x000fe20003fa4070 */
[----:B------:R-:W-:-:S02]  /*9200*/  VIADD R6, R27, 0x53 ;  /* 0x000000531b067836 */ /* 0x000fc40000000000 */
[----:B------:R-:W-:Y:S01]  /*9210*/  @!P4 IMAD.IADD R12, R12, 0x1, -R18 ;  /* 0x000000010c0cc824 */ /* 0x000fe200078e0a12 */
[----:B------:R-:W-:Y:S01]  /*9220*/  ISETP.GT.U32.AND P4, PT, R18, R4, PT ;  /* 0x000000041200720c */ /* 0x000fe20003f84070 */
[C---:B------:R-:W-:Y:S01]  /*9230*/  VIADD R7, R27.reuse, 0x52 ;  /* 0x000000521b077836 */ /* 0x040fe20000000000 */
[----:B------:R-:W-:Y:S01]  /*9240*/  IABS R11, R6 ;  /* 0x00000006000b7213 */ /* 0x000fe20000000000 */
[----:B0-----:R-:W-:Y:S02]  /*9250*/  IMAD.MOV.U32 R3, RZ, RZ, R20 ;  /* 0x000000ffff037224 */ /* 0x001fe400078e0014 */
[----:B------:R-:W-:Y:S01]  /*9260*/  VIADD R8, R27, 0x51 ;  /* 0x000000511b087836 */ /* 0x000fe20000000000 */
[----:B------:R-:W-:Y:S01]  /*9270*/  IABS R16, R7 ;  /* 0x0000000700107213 */ /* 0x000fe20000000000 */
[----:B------:R-:W-:-:S03]  /*9280*/  IMAD.HI.U32 R0, R10, R11, RZ ;  /* 0x0000000b0a007227 */ /* 0x000fc600078e00ff */
[----:B------:R-:W-:Y:S01]  /*9290*/  IABS R17, R8 ;  /* 0x0000000800117213 */ /* 0x000fe20000000000 */
[----:B------:R-:W-:Y:S02]  /*92a0*/  @!P5 IMAD.IADD R13, R13, 0x1, -R18 ;  /* 0x000000010d0dd824 */ /* 0x000fe400078e0a12 */
[----:B------:R-:W-:Y:S02]  /*92b0*/  IMAD.MOV R0, RZ, RZ, -R0 ;  /* 0x000000ffff007224 */ /* 0x000fe400078e0a00 */
[----:B------:R-:W-:Y:S01]  /*92c0*/  @!P4 IMAD.IADD R4, R4, 0x1, -R18 ;  /* 0x000000010404c824 */ /* 0x000fe200078e0a12 */
[----:B------:R-:W-:Y:S01]  /*92d0*/  ISETP.GT.U32.AND P4, PT, R18, R13, PT ;  /* 0x0000000d1200720c */ /* 0x000fe20003f84070 */
[----:B------:R-:W-:-:S04]  /*92e0*/  IMAD.HI.U32 R19, R10, R16, RZ ;  /* 0x000000100a137227 */ /* 0x000fc800078e00ff */
[----:B------:R-:W-:Y:S01]  /*92f0*/  @!P0 IMAD.MOV R3, RZ, RZ, -R3 ;  /* 0x000000ffff038224 */ /* 0x000fe200078e0a03 */
[----:B------:R-:W-:Y:S01]  /*9300*/  ISETP.GE.AND P0, PT, R6, RZ, PT ;  /* 0x000000ff0600720c */ /* 0x000fe20003f06270 */
[C---:B------:R-:W-:Y:S02]  /*9310*/  IMAD R11, R18.reuse, R0, R11 ;  /* 0x00000000120b7224 */ /* 0x040fe400078e020b */
[----:B------:R-:W-:Y:S01]  /*9320*/  VIADD R5, R27, 0x50 ;  /* 0x000000501b057836 */ /* 0x000fe20000000000 */
[----:B------:R0:W-:Y:S01]  /*9330*/  STL [R1+0x194], R3 ;  /* 0x0001940301007387 */ /* 0x0001e20000100800 */
[----:B------:R-:W-:Y:S01]  /*9340*/  IMAD.MOV R19, RZ, RZ, -R19 ;  /* 0x000000ffff137224 */ /* 0x000fe200078e0a13 */
[----:B------:R-:W-:Y:S01]  /*9350*/  ISETP.GT.U32.AND P5, PT, R18, R11, PT ;  /* 0x0000000b1200720c */ /* 0x000fe20003fa4070 */
[----:B------:R-:W-:Y:S01]  /*9360*/  IMAD.HI.U32 R15, R10, R17, RZ ;  /* 0x000000110a0f7227 */ /* 0x000fe200078e00ff */
[----:B------:R-:W-:-:S03]  /*9370*/  IABS R14, R5 ;  /* 0x00000005000e7213 */ /* 0x000fc60000000000 */
[C---:B------:R-:W-:Y:S02]  /*9380*/  IMAD R16, R18.reuse, R19, R16 ;  /* 0x0000001312107224 */ /* 0x040fe400078e0210 */
[----:B------:R-:W-:Y:S02]  /*9390*/  IMAD.MOV R15, RZ, RZ, -R15 ;  /* 0x000000ffff0f7224 */ /* 0x000fe400078e0a0f */
[----:B0-----:R-:W-:Y:S02]  /*93a0*/  IMAD.MOV.U32 R3, RZ, RZ, R9 ;  /* 0x000000ffff037224 */ /* 0x001fe400078e0009 */
[----:B------:R-:W-:Y:S01]  /*93b0*/  @!P4 IMAD.IADD R13, R13, 0x1, -R18 ;  /* 0x000000010d0dc824 */ /* 0x000fe200078e0a12 */
[----:B------:R-:W-:Y:S01]  /*93c0*/  ISETP.GT.U32.AND P4, PT, R18, R16, PT ;  /* 0x000000101200720c */ /* 0x000fe20003f84070 */
[----:B------:R-:W-:Y:S02]  /*93d0*/  @!P3 IMAD.MOV R3, RZ, RZ, -R3 ;  /* 0x000000ffff03b224 */ /* 0x000fe400078e0a03 */
[----:B------:R-:W-:-:S03]  /*93e0*/  IMAD.HI.U32 R9, R10, R14, RZ ;  /* 0x0000000e0a097227 */ /* 0x000fc600078e00ff */
[----:B------:R0:W-:Y:S01]  /*93f0*/  STL [R1+0x190], R3 ;  /* 0x0001900301007387 */ /* 0x0001e20000100800 */
[C---:B------:R-:W-:Y:S02]  /*9400*/  IMAD R17, R18.reuse, R15, R17 ;  /* 0x0000000f12117224 */ /* 0x040fe400078e0211 */
[----:B------:R-:W-:Y:S02]  /*9410*/  IMAD.MOV R9, RZ, RZ, -R9 ;  /* 0x000000ffff097224 */ /* 0x000fe400078e0a09 */
[----:B------:R-:W-:Y:S01]  /*9420*/  @!P5 IMAD.IADD R11, R11, 0x1, -R18 ;  /* 0x000000010b0bd824 */ /* 0x000fe200078e0a12 */
[C---:B------:R-:W-:Y:S01]  /*9430*/  ISETP.GT.U32.AND P5, PT, R18.reuse, R4, PT ;  /* 0x000000041200720c */ /* 0x040fe20003fa4070 */
[----:B------:R-:W-:Y:S02]  /*9440*/  VIADD R0, R27, 0x4f ;  /* 0x0000004f1b007836 */ /* 0x000fe40000000000 */
[C---:B------:R-:W-:Y:S01]  /*9450*/  IMAD R14, R18.reuse, R9, R14 ;  /* 0x00000009120e7224 */ /* 0x040fe200078e020e */
[----:B------:R-:W-:Y:S01]  /*9460*/  ISETP.GT.U32.AND P3, PT, R18, R11, PT ;  /* 0x0000000b1200720c */ /* 0x000fe20003f64070 */
[----:B0-----:R-:W-:Y:S01]  /*9470*/  IMAD.MOV.U32 R3, RZ, RZ, R13 ;  /* 0x000000ffff037224 */ /* 0x001fe200078e000d */
[----:B------:R-:W-:Y:S01]  /*9480*/  IABS R6, R0 ;  /* 0x0000000000067213 */ /* 0x000fe20000000000 */
[----:B------:R-:W-:-:S02]  /*9490*/  IMAD.MOV.U32 R15, RZ, RZ, R12 ;  /* 0x000000ffff0f7224 */ /* 0x000fc400078e000c */
[----:B------:R-:W-:Y:S01]  /*94a0*/  @!P6 IMAD.MOV R3, RZ, RZ, -R3 ;  /* 0x000000ffff03e224 */ /* 0x000fe200078e0a03 */
[----:B------:R-:W-:Y:S01]  /*94b0*/  ISETP.GT.U32.AND P6, PT, R18, R17, PT ;  /* 0x000000111200720c */ /* 0x000fe20003fc4070 */
[----:B------:R-:W-:Y:S01]  /*94c0*/  @!P4 IMAD.IADD R16, R16, 0x1, -R18 ;  /* 0x000000011010c824 */ /* 0x000fe200078e0a12 */
[----:B------:R-:W-:Y:S01]  /*94d0*/  ISETP.GT.U32.AND P4, PT, R18, R14, PT ;  /* 0x0000000e1200720c */ /* 0x000fe20003f84070 */
[----:B------:R-:W-:Y:S01]  /*94e0*/  @!P2 IMAD.MOV R15, RZ, RZ, -R15 ;  /* 0x000000ffff0fa224 */ /* 0x000fe200078e0a0f */
[----:B------:R-:W-:Y:S01]  /*94f0*/  ISETP.GE.AND P2, PT, R7, RZ, PT ;  /* 0x000000ff0700720c */ /* 0x000fe20003f46270 */
[----:B------:R-:W-:-:S03]  /*9500*/  IMAD.HI.U32 R12, R10, R6, RZ ;  /* 0x000000060a0c7227 */ /* 0x000fc600078e00ff */
[----:B------:R0:W-:Y:S01]  /*9510*/  STL [R1+0x188], R15 ;  /* 0x0001880f01007387 */ /* 0x0001e20000100800 */
[----:B------:R-:W-:Y:S02]  /*9520*/  IMAD.MOV R12, RZ, RZ, -R12 ;  /* 0x000000ffff0c7224 */ /* 0x000fe400078e0a0c */
[--C-:B------:R-:W-:Y:S01]  /*9530*/  @!P3 IMAD.IADD R11, R11, 0x1, -R18.reuse ;  /* 0x000000010b0bb824 */ /* 0x100fe200078e0a12 */
[----:B------:R-:W-:Y:S01]  /*9540*/  ISETP.GE.AND P3, PT, R5, RZ, PT ;  /* 0x000000ff0500720c */ /* 0x000fe20003f66270 */
[----:B------:R-:W-:Y:S01]  /*9550*/  @!P6 IMAD.IADD R17, R17, 0x1, -R18 ;  /* 0x000000011111e824 */ /* 0x000fe200078e0a12 */
[C---:B------:R-:W-:Y:S01]  /*9560*/  ISETP.GT.U32.AND P6, PT, R18.reuse, R16, PT ;  /* 0x000000101200720c */ /* 0x040fe20003fc4070 */
[----:B------:R-:W-:Y:S01]  /*9570*/  IMAD R5, R18, R12, R6 ;  /* 0x0000000c12057224 */ /* 0x000fe200078e0206 */
[----:B------:R1:W-:Y:S01]  /*9580*/  STL [R1+0x17c], R3 ;  /* 0x00017c0301007387 */ /* 0x0003e20000100800 */
[----:B------:R-:W-:Y:S02]  /*9590*/  @!P4 IMAD.IADD R14, R14, 0x1, -R18 ;  /* 0x000000010e0ec824 */ /* 0x000fe400078e0a12 */
[----:B0-----:R-:W-:-:S02]  /*95a0*/  VIADD R15, R27, 0x4e ;  /* 0x0000004e1b0f7836 */ /* 0x001fc40000000000 */
[----:B------:R-:W-:Y:S01]  /*95b0*/  @!P5 IMAD.IADD R4, R4, 0x1, -R18 ;  /* 0x000000010404d824 */ /* 0x000fe200078e0a12 */
[----:B------:R-:W-:Y:S01]  /*95c0*/  ISETP.GT.U32.AND P4, PT, R18, R14, PT ;  /* 0x0000000e1200720c */ /* 0x000fe20003f84070 */
[C---:B------:R-:W-:Y:S01]  /*95d0*/  VIADD R12, R27.reuse, 0x4d ;  /* 0x0000004d1b0c7836 */ /* 0x040fe20000000000 */
[----:B------:R-:W-:Y:S01]  /*95e0*/  IABS R6, R15 ;  /* 0x0000000f00067213 */ /* 0x000fe20000000000 */
[----:B------:R-:W-:Y:S01]  /*95f0*/  VIADD R7, R27, 0x4c ;  /* 0x0000004c1b077836 */ /* 0x000fe20000000000 */
[----:B------:R-:W-:Y:S01]  /*9600*/  ISETP.GE.AND P5, PT, R8, RZ, PT ;  /* 0x000000ff0800720c */ /* 0x000fe20003fa6270 */
[----:B-1----:R-:W-:Y:S01]  /*9610*/  IMAD.MOV.U32 R3, RZ, RZ, R4 ;  /* 0x000000ffff037224 */ /* 0x002fe200078e0004 */
[----:B------:R-:W-:Y:S01]  /*9620*/  IABS R19, R12 ;  /* 0x0000000c00137213 */ /* 0x000fe20000000000 */
[----:B------:R-:W-:Y:S01]  /*9630*/  IMAD.HI.U32 R4, R10, R6, RZ ;  /* 0x000000060a047227 */ /* 0x000fe200078e00ff */
[----:B------:R-:W-:-:S03]  /*9640*/  IABS R13, R7 ;  /* 0x00000007000d7213 */ /* 0x000fc60000000000 */
[----:B------:R-:W-:Y:S01]  /*9650*/  @!P6 IMAD.IADD R16, R16, 0x1, -R18 ;  /* 0x000000011010e824 */ /* 0x000fe200078e0a12 */
[C---:B------:R-:W-:Y:S01]  /*9660*/  ISETP.GT.U32.AND P6, PT, R18.reuse, R5, PT ;  /* 0x000000051200720c */ /* 0x040fe20003fc4070 */
[----:B------:R-:W-:Y:S02]  /*9670*/  IMAD.MOV R4, RZ, RZ, -R4 ;  /* 0x000000ffff047224 */ /* 0x000fe400078e0a04 */
[----:B------:R-:W-:Y:S01]  /*9680*/  @!P1 IMAD.MOV R3, RZ, RZ, -R3 ;  /* 0x000000ffff039224 */ /* 0x000fe200078e0a03 */
[C---:B------:R-:W-:Y:S01]  /*9690*/  ISETP.GT.U32.AND P1, PT, R18.reuse, R17, PT ;  /* 0x000000111200720c */ /* 0x040fe20003f24070 */
[----:B------:R-:W-:Y:S02]  /*96a0*/  IMAD R6, R18, R4, R6 ;  /* 0x0000000412067224 */ /* 0x000fe400078e0206 */
[----:B------:R-:W-:Y:S01]  /*96b0*/  @!P4 IMAD.IADD R14, R14, 0x1, -R18 ;  /* 0x000000010e0ec824 */ /* 0x000fe200078e0a12 */
[----:B------:R0:W-:Y:S01]  /*96c0*/  STL [R1+0x16c], R3 ;  /* 0x00016c0301007387 */ /* 0x0001e20000100800 */
[----:B------:R-:W-:Y:S01]  /*96d0*/  IMAD.MOV.U32 R21, RZ, RZ, R11 ;  /* 0x000000ffff157224 */ /* 0x000fe200078e000b */
[----:B------:R-:W-:Y:S01]  /*96e0*/  ISETP.GT.U32.AND P4, PT, R18, R6, PT ;  /* 0x000000061200720c */ /* 0x000fe20003f84070 */
[----:B------:R-:W-:-:S02]  /*96f0*/  VIADD R9, R27, 0x4b ;  /* 0x0000004b1b097836 */ /* 0x000fc40000000000 */
[----:B------:R-:W-:Y:S01]  /*9700*/  @!P6 IMAD.IADD R5, R5, 0x1, -R18 ;  /* 0x000000010505e824 */ /* 0x000fe200078e0a12 */
[----:B------:R-:W-:Y:S01]  /*9710*/  ISETP.GE.AND P6, PT, R15, RZ, PT ;  /* 0x000000ff0f00720c */ /* 0x000fe20003fc6270 */
[----:B------:R-:W-:Y:S01]  /*9720*/  IMAD.HI.U32 R20, R10, R19, RZ ;  /* 0x000000130a147227 */ /* 0x000fe200078e00ff */
[----:B------:R-:W-:-:S03]  /*9730*/  IABS R8, R9 ;  /* 0x0000000900087213 */ /* 0x000fc60000000000 */
[----:B------:R-:W-:-:S04]  /*9740*/  IMAD.HI.U32 R4, R10, R13, RZ ;  /* 0x0000000d0a047227 */ /* 0x000fc800078e00ff */
[----:B0-----:R-:W-:Y:S02]  /*9750*/  IMAD.MOV.U32 R3, RZ, RZ, R16 ;  /* 0x000000ffff037224 */ /* 0x001fe400078e0010 */
[----:B------:R-:W-:Y:S01]  /*9760*/  @!P0 IMAD.MOV R21, RZ, RZ, -R21 ;  /* 0x000000ffff158224 */ /* 0x000fe200078e0a15 */
[----:B------:R-:W-:Y:S01]  /*9770*/  ISETP.GT.U32.AND P0, PT, R18, R5, PT ;  /* 0x000000051200720c */ /* 0x000fe20003f04070 */
[----:B------:R-:W-:Y:S02]  /*9780*/  IMAD.MOV R20, RZ, RZ, -R20 ;  /* 0x000000ffff147224 */ /* 0x000fe400078e0a14 */
[----:B------:R-:W-:Y:S01]  /*9790*/  IMAD.MOV R4, RZ, RZ, -R4 ;  /* 0x000000ffff047224 */ /* 0x000fe200078e0a04 */
[----:B------:R-:W-:Y:S01]  /*97a0*/  STL [R1+0x168], R21 ;  /* 0x0001681501007387 */ /* 0x000fe20000100800 */
[----:B------:R-:W-:Y:S02]  /*97b0*/  @!P2 IMAD.MOV R3, RZ, RZ, -R3 ;  /* 0x000000ffff03a224 */ /* 0x000fe400078e0a03 */
[----:B------:R-:W-:Y:S01]  /*97c0*/  @!P1 IMAD.IADD R17, R17, 0x1, -R18 ;  /* 0x0000000111119824 */ /* 0x000fe200078e0a12 */
[----:B------:R-:W-:Y:S01]  /*97d0*/  ISETP.GE.AND P1, PT, R0, RZ, PT ;  /* 0x000000ff0000720c */ /* 0x000fe20003f26270 */
[C---:B------:R-:W-:Y:S01]  /*97e0*/  IMAD R15, R18.reuse, R20, R19 ;  /* 0x00000014120f7224 */ /* 0x040fe200078e0213 */
[----:B------:R0:W-:Y:S01]  /*97f0*/  STL [R1+0x160], R3 ;  /* 0x0001600301007387 */ /* 0x0001e20000100800 */
[----:B------:R-:W-:-:S02]  /*9800*/  IMAD R13, R18, R4, R13 ;  /* 0x00000004120d7224 */ /* 0x000fc400078e020d */
[----:B------:R-:W-:Y:S01]  /*9810*/  @!P4 IMAD.IADD R6, R6, 0x1, -R18 ;  /* 0x000000010606c824 */ /* 0x000fe200078e0a12 */
[----:B------:R-:W-:Y:S01]  /*9820*/  ISETP.GT.U32.AND P2, PT, R18, R15, PT ;  /* 0x0000000f1200720c */ /* 0x000fe20003f44070 */
[----:B------:R-:W-:-:S03]  /*9830*/  IMAD.HI.U32 R0, R10, R8, RZ ;  /* 0x000000080a007227 */ /* 0x000fc600078e00ff */
[C---:B------:R-:W-:Y:S01]  /*9840*/  ISETP.GT.U32.AND P4, PT, R18.reuse, R6, PT ;  /* 0x000000061200720c */ /* 0x040fe20003f84070 */
[----:B------:R-:W-:Y:S02]  /*9850*/  VIADD R4, R27, 0x4a ;  /* 0x0000004a1b047836 */ /* 0x000fe40000000000 */
[----:B0-----:R-:W-:Y:S02]  /*9860*/  IMAD.MOV.U32 R3, RZ, RZ, R14 ;  /* 0x000000ffff037224 */ /* 0x001fe400078e000e */
[----:B------:R-:W-:Y:S01]  /*9870*/  @!P5 IMAD.MOV R17, RZ, RZ, -R17 ;  /* 0x000000ffff11d224 */ /* 0x000fe200078e0a11 */
[----:B------:R-:W-:Y:S01]  /*9880*/  ISETP.GT.U32.AND P5, PT, R18, R13, PT ;  /* 0x0000000d1200720c */ /* 0x000fe20003fa4070 */
[----:B------:R-:W-:Y:S01]  /*9890*/  IMAD.MOV R0, RZ, RZ, -R0 ;  /* 0x000000ffff007224 */ /* 0x000fe200078e0a00 */
[----:B------:R-:W-:Y:S01]  /*98a0*/  IABS R11, R4 ;  /* 0x00000004000b7213 */ /* 0x000fe20000000000 */
[----:B------:R-:W-:Y:S01]  /*98b0*/  @!P3 IMAD.MOV R3, RZ, RZ, -R3 ;  /* 0x000000ffff03b224 */ /* 0x000fe200078e0a03 */
[----:B------:R-:W-:Y:S01]  /*98c0*/  STL [R1+0x154], R17 ;  /* 0x0001541101007387 */ /* 0x000fe20000100800 */
[----:B------:R-:W-:Y:S01]  /*98d0*/  @!P0 IMAD.IADD R5, R5, 0x1, -R18 ;  /* 0x0000000105058824 */ /* 0x000fe200078e0a12 */
[----:B------:R-:W-:Y:S01]  /*98e0*/  ISETP.GE.AND P3, PT, R12, RZ, PT ;  /* 0x000000ff0c00720c */ /* 0x000fe20003f66270 */
[----:B------:R-:W-:Y:S01]  /*98f0*/  IMAD R8, R18, R0, R8 ;  /* 0x0000000012087224 */ /* 0x000fe200078e0208 */
[----:B------:R0:W-:Y:S01]  /*9900*/  STL [R1+0x150], R3 ;  /* 0x0001500301007387 */ /* 0x0001e20000100800 */
[----:B------:R-:W-:-:S02]  /*9910*/  VIADD R0, R27, 0x49 ;  /* 0x000000491b007836 */ /* 0x000fc40000000000 */
[----:B------:R-:W-:Y:S01]  /*9920*/  IMAD.HI.U32 R14, R10, R11, RZ ;  /* 0x0000000b0a0e7227 */ /* 0x000fe200078e00ff */
[----:B------:R-:W-:Y:S02]  /*9930*/  ISETP.GT.U32.AND P0, PT, R18, R8, PT ;  /* 0x000000081200720c */ /* 0x000fe40003f04070 */
[----:B------:R-:W-:Y:S01]  /*9940*/  IABS R16, R0 ;  /* 0x0000000000107213 */ /* 0x000fe20000000000 */
[----:B------:R-:W-:Y:S02]  /*9950*/  IMAD.MOV R14, RZ, RZ, -R14 ;  /* 0x000000ffff0e7224 */ /* 0x000fe400078e0a0e */
[--C-:B------:R-:W-:Y:S01]  /*9960*/  @!P4 IMAD.IADD R6, R6, 0x1, -R18.reuse ;  /* 0x000000010606c824 */ /* 0x100fe200078e0a12 */
[----:B------:R-:W-:Y:S01]  /*9970*/  ISETP.GE.AND P4, PT, R7, RZ, PT ;  /* 0x000000ff0700720c */ /* 0x000fe20003f86270 */
[----:B0-----:R-:W-:Y:S02]  /*9980*/  IMAD.MOV.U32 R3, RZ, RZ, R5 ;  /* 0x000000ffff037224 */ /* 0x001fe400078e0005 */
[----:B------:R-:W-:Y:S01]  /*9990*/  @!P2 IMAD.IADD R15, R15, 0x1, -R18 ;  /* 0x000000010f0fa824 */ /* 0x000fe200078e0a12 */
[----:B------:R-:W-:Y:S01]  /*99a0*/  ISETP.GE.AND P2, PT, R9, RZ, PT ;  /* 0x000000ff0900720c */ /* 0x000fe20003f46270 */
[----:B------:R-:W-:-:S02]  /*99b0*/  @!P1 IMAD.MOV R3, RZ, RZ, -R3 ;  /* 0x000000ffff039224 */ /* 0x000fc400078e0a03 */
[----:B------:R-:W-:Y:S01]  /*99c0*/  @!P5 IMAD.IADD R13, R13, 0x1, -R18 ;  /* 0x000000010d0dd824 */ /* 0x000fe200078e0a12 */
[C---:B------:R-:W-:Y:S01]  /*99d0*/  ISETP.GT.U32.AND P5, PT, R18.reuse, R15, PT ;  /* 0x0000000f1200720c */ /* 0x040fe20003fa4070 */
[----:B------:R-:W-:Y:S01]  /*99e0*/  IMAD.MOV.U32 R12, RZ, RZ, R16 ;  /* 0x000000ffff0c7224 */ /* 0x000fe200078e0010 */
[----:B------:R0:W-:Y:S01]  /*99f0*/  STL [R1+0x14c], R3 ;  /* 0x00014c0301007387 */ /* 0x0001e20000100800 */
[C---:B------:R-:W-:Y:S01]  /*9a00*/  IMAD R11, R18.reuse, R14, R11 ;  /* 0x0000000e120b7224 */ /* 0x040fe200078e020b */
[----:B------:R-:W-:Y:S01]  /*9a10*/  ISETP.GT.U32.AND P1, PT, R18, R13, PT ;  /* 0x0000000d1200720c */ /* 0x000fe20003f24070 */
[----:B------:R-:W-:-:S04]  /*9a20*/  IMAD.HI.U32 R7, R10, R12, RZ ;  /* 0x0000000c0a077227 */ /* 0x000fc800078e00ff */
[----:B------:R-:W-:Y:S02]  /*9a30*/  IMAD.MOV R7, RZ, RZ, -R7 ;  /* 0x000000ffff077224 */ /* 0x000fe400078e0a07 */
[C---:B------:R-:W-:Y:S02]  /*9a40*/  VIADD R5, R27.reuse, 0x48 ;  /* 0x000000481b057836 */ /* 0x040fe40000000000 */
[----:B0-----:R-:W-:Y:S02]  /*9a50*/  IMAD.MOV.U32 R3, RZ, RZ, R6 ;  /* 0x000000ffff037224 */ /* 0x001fe400078e0006 */
[----:B------:R-:W-:Y:S01]  /*9a60*/  @!P0 IMAD.IADD R8, R8, 0x1, -R18 ;  /* 0x0000000108088824 */ /* 0x000fe200078e0a12 */
[----:B------:R-:W-:Y:S01]  /*9a70*/  IABS R6, R5 ;  /* 0x0000000500067213 */ /* 0x000fe20000000000 */
[----:B------:R-:W-:Y:S01]  /*9a80*/  @!P6 IMAD.MOV R3, RZ, RZ, -R3 ;  /* 0x000000ffff03e224 */ /* 0x000fe200078e0a03 */
[C---:B------:R-:W-:Y:S01]  /*9a90*/  ISETP.GT.U32.AND P6, PT, R18.reuse, R11, PT ;  /* 0x0000000b1200720c */ /* 0x040fe20003fc4070 */
[C---:B------:R-:W-:Y:S01]  /*9aa0*/  IMAD R12, R18.reuse, R7, R12 ;  /* 0x00000007120c7224 */ /* 0x040fe200078e020c */
[----:B------:R-:W-:Y:S01]  /*9ab0*/  ISETP.GT.U32.AND P0, PT, R18, R8, PT ;  /* 0x000000081200720c */ /* 0x000fe20003f04070 */
[----:B------:R-:W-:Y:S01]  /*9ac0*/  VIADD R7, R27, 0x47 ;  /* 0x000000471b077836 */ /* 0x000fe20000000000 */
[----:B------:R0:W-:Y:S01]  /*9ad0*/  STL [R1+0x144], R3 ;  /* 0x0001440301007387 */ /* 0x0001e20000100800 */
[--C-:B------:R-:W-:Y:S01]  /*9ae0*/  @!P5 IMAD.IADD R15, R15, 0x1, -R18.reuse ;  /* 0x000000010f0fd824 */ /* 0x100fe200078e0a12 */
[----:B------:R-:W-:Y:S01]  /*9af0*/  ISETP.GE.AND P5, PT, R4, RZ, PT ;  /* 0x000000ff0400720c */ /* 0x000fe20003fa6270 */
[----:B------:R-:W-:Y:S01]  /*9b00*/  @!P1 IMAD.IADD R13, R13, 0x1, -R18 ;  /* 0x000000010d0d9824 */ /* 0x000fe200078e0a12 */
[----:B------:R-:W-:Y:S01]  /*9b10*/  ISETP.GT.U32.AND P1, PT, R18, R12, PT ;  /* 0x0000000c1200720c */ /* 0x000fe20003f24070 */
[----:B------:R-:W-:Y:S01]  /*9b20*/  IMAD.HI.U32 R14, R10, R6, RZ ;  /* 0x000000060a0e7227 */ /* 0x000fe200078e00ff */
[----:B------:R-:W-:-:S03]  /*9b30*/  IABS R4, R7 ;  /* 0x0000000700047213 */ /* 0x000fc60000000000 */
[----:B------:R-:W-:Y:S01]  /*9b40*/  @!P6 IMAD.IADD R11, R11, 0x1, -R18 ;  /* 0x000000010b0be824 */ /* 0x000fe200078e0a12 */
[----:B------:R-:W-:Y:S01]  /*9b50*/  ISETP.GE.AND P6, PT, R5, RZ, PT ;  /* 0x000000ff0500720c */ /* 0x000fe20003fc6270 */
[----:B0-----:R-:W-:Y:S02]  /*9b60*/  IMAD.MOV.U32 R3, RZ, RZ, R15 ;  /* 0x000000ffff037224 */ /* 0x001fe400078e000f */
[----:B------:R-:W-:Y:S02]  /*9b70*/  IMAD.MOV R14, RZ, RZ, -R14 ;  /* 0x000000ffff0e7224 */ /* 0x000fe400078e0a0e */
[----:B------:R-:W-:Y:S01]  /*9b80*/  @!P3 IMAD.MOV R3, RZ, RZ, -R3 ;  /* 0x000000ffff03b224 */ /* 0x000fe200078e0a03 */
[----:B------:R-:W-:Y:S01]  /*9b90*/  ISETP.GT.U32.AND P3, PT, R18, R11, PT ;  /* 0x0000000b1200720c */ /* 0x000fe20003f64070 */
[----:B------:R-:W-:-:S03]  /*9ba0*/  IMAD.HI.U32 R9, R10, R4, RZ ;  /* 0x000000040a097227 */ /* 0x000fc600078e00ff */
[----:B------:R0:W-:Y:S01]  /*9bb0*/  STL [R1+0x140], R3 ;  /* 0x0001400301007387 */ /* 0x0001e20000100800 */
[----:B------:R-:W-:Y:S02]  /*9bc0*/  IMAD R6, R18, R14, R6 ;  /* 0x0000000e12067224 */ /* 0x000fe400078e0206 */
[--C-:B------:R-:W-:Y:S01]  /*9bd0*/  @!P0 IMAD.IADD R8, R8, 0x1, -R18.reuse ;  /* 0x0000000108088824 */ /* 0x100fe200078e0a12 */
[----:B------:R-:W-:Y:S01]  /*9be0*/  ISETP.GE.AND P0, PT, R0, RZ, PT ;  /* 0x000000ff0000720c */ /* 0x000fe20003f06270 */
[----:B------:R-:W-:Y:S02]  /*9bf0*/  IMAD.MOV R9, RZ, RZ, -R9 ;  /* 0x000000ffff097224 */ /* 0x000fe400078e0a09 */
[----:B------:R-:W-:Y:S02]  /*9c00*/  @!P1 IMAD.IADD R12, R12, 0x1, -R18 ;  /* 0x000000010c0c9824 */ /* 0x000fe400078e0a12 */
[----:B------:R-:W-:Y:S02]  /*9c10*/  VIADD R0, R27, 0x46 ;  /* 0x000000461b007836 */ /* 0x000fe40000000000 */
[----:B------:R-:W-:Y:S01]  /*9c20*/  @!P4 IMAD.MOV R13, RZ, RZ, -R13 ;  /* 0x000000ffff0dc224 */ /* 0x000fe200078e0a0d */
[C---:B------:R-:W-:Y:S01]  /*9c30*/  ISETP.GT.U32.AND P4, PT, R18.reuse, R6, PT ;  /* 0x000000061200720c */ /* 0x040fe20003f84070 */
[C---:B------:R-:W-:Y:S01]  /*9c40*/  IMAD R4, R18.reuse, R9, R4 ;  /* 0x0000000912047224 */ /* 0x040fe200078e0204 */
[C---:B------:R-:W-:Y:S01]  /*9c50*/  ISETP.GT.U32.AND P1, PT, R18.reuse, R12, PT ;  /* 0x0000000c1200720c */ /* 0x040fe20003f24070 */
[----:B------:R-:W-:Y:S01]  /*9c60*/  @!P3 IMAD.IADD R11, R11, 0x1, -R18 ;  /* 0x000000010b0bb824 */ /* 0x000fe200078e0a12 */
[----:B------:R-:W-:Y:S01]  /*9c70*/  IABS R5, R0 ;  /* 0x0000000000057213 */ /* 0x000fe20000000000 */
[----:B0-----:R-:W-:Y:S01]  /*9c80*/  IMAD.MOV.U32 R3, RZ, RZ, R8 ;  /* 0x000000ffff037224 */ /* 0x001fe200078e0008 */
[----:B------:R-:W-:Y:S01]  /*9c90*/  ISETP.GT.U32.AND P3, PT, R18, R4, PT ;  /* 0x000000041200720c */ /* 0x000fe20003f64070 */
[----:B------:R-:W-:Y:S01]  /*9ca0*/  VIADD R8, R27, 0x45 ;  /* 0x000000451b087836 */ /* 0x000fe20000000000 */
[----:B------:R0:W-:Y:S01]  /*9cb0*/  STL [R1+0x13c], R13 ;  /* 0x00013c0d01007387 */ /* 0x0001e20000100800 */
[----:B------:R-:W-:-:S04]  /*9cc0*/  IMAD.HI.U32 R9, R10, R5, RZ ;  /* 0x000000050a097227 */ /* 0x000fc800078e00ff */
[----:B------:R-:W-:Y:S02]  /*9cd0*/  IMAD.MOV R9, RZ, RZ, -R9 ;  /* 0x000000ffff097224 */ /* 0x000fe400078e0a09 */
[--C-:B------:R-:W-:Y:S02]  /*9ce0*/  @!P4 IMAD.IADD R6, R6, 0x1, -R18.reuse ;  /* 0x000000010606c824 */ /* 0x100fe400078e0a12 */
[--C-:B------:R-:W-:Y:S01]  /*9cf0*/  @!P1 IMAD.IADD R12, R12, 0x1, -R18.reuse ;  /* 0x000000010c0c9824 */ /* 0x100fe200078e0a12 */
[----:B------:R-:W-:Y:S01]  /*9d00*/  ISETP.GE.AND P1, PT, R0, RZ, PT ;  /* 0x000000ff0000720c */ /* 0x000fe20003f26270 */
[C---:B------:R-:W-:Y:S01]  /*9d10*/  IMAD R0, R18.reuse, R9, R5 ;  /* 0x0000000912007224 */ /* 0x040fe200078e0205 */
[----:B------:R-:W-:Y:S01]  /*9d20*/  ISETP.GT.U32.AND P4, PT, R18, R6, PT ;  /* 0x000000061200720c */ /* 0x000fe20003f84070 */
[----:B0-----:R-:W-:Y:S01]  /*9d30*/  IMAD.MOV.U32 R13, RZ, RZ, R11 ;  /* 0x000000ffff0d7224 */ /* 0x001fe200078e000b */
[----:B------:R-:W-:Y:S01]  /*9d40*/  IABS R9, R8 ;  /* 0x0000000800097213 */ /* 0x000fe20000000000 */
[----:B------:R-:W-:-:S02]  /*9d50*/  @!P3 IMAD.IADD R4, R4, 0x1, -R18 ;  /* 0x000000010404b824 */ /* 0x000fc400078e0a12 */
[----:B------:R-:W-:Y:S01]  /*9d60*/  @!P5 IMAD.MOV R13, RZ, RZ, -R13 ;  /* 0x000000ffff0dd224 */ /* 0x000fe200078e0a0d */
[C---:B------:R-:W-:Y:S01]  /*9d70*/  ISETP.GT.U32.AND P5, PT, R18.reuse, R0, PT ;  /* 0x000000001200720c */ /* 0x040fe20003fa4070 */
[----:B------:R-:W-:Y:S01]  /*9d80*/  @!P2 IMAD.MOV R3, RZ, RZ, -R3 ;  /* 0x000000ffff03a224 */ /* 0x000fe200078e0a03 */
[----:B------:R-:W-:Y:S01]  /*9d90*/  ISETP.GT.U32.AND P3, PT, R18, R4, PT ;  /* 0x000000041200720c */ /* 0x000fe20003f64070 */
[----:B------:R-:W-:Y:S01]  /*9da0*/  IMAD.HI.U32 R11, R10, R9, RZ ;  /* 0x000000090a0b7227 */ /* 0x000fe200078e00ff */
[----:B------:R-:W-:Y:S02]  /*9db0*/  ISETP.GE.AND P2, PT, R7, RZ, PT ;  /* 0x000000ff0700720c */ /* 0x000fe40003f46270 */
[----:B------:R0:W-:Y:S01]  /*9dc0*/  STL [R1+0x138], R3 ;  /* 0x0001380301007387 */ /* 0x0001e20000100800 */
[----:B------:R-:W-:Y:S02]  /*9dd0*/  VIADD R7, R27, 0x44 ;  /* 0x000000441b077836 */ /* 0x000fe40000000000 */
[----:B------:R-:W-:Y:S01]  /*9de0*/  IMAD.MOV R11, RZ, RZ, -R11 ;  /* 0x000000ffff0b7224 */ /* 0x000fe200078e0a0b */
[----:B------:R-:W-:Y:S01]  /*9df0*/  STL [R1+0x134], R13 ;  /* 0x0001340d01007387 */ /* 0x000fe20000100800 */
[--C-:B------:R-:W-:Y:S01]  /*9e00*/  @!P4 IMAD.IADD R6, R6, 0x1, -R18.reuse ;  /* 0x000000010606c824 */ /* 0x100fe200078e0a12 */
[----:B------:R-:W-:Y:S01]  /*9e10*/  IABS R17, R7 ;  /* 0x0000000700117213 */ /* 0x000fe20000000000 */
[----:B------:R-:W-:Y:S01]  /*9e20*/  @!P5 IMAD.IADD R0, R0, 0x1, -R18 ;  /* 0x000000010000d824 */ /* 0x000fe200078e0a12 */
[----:B------:R-:W-:Y:S01]  /*9e30*/  ISETP.GE.AND P4, PT, R7, RZ, PT ;  /* 0x000000ff0700720c */ /* 0x000fe20003f86270 */
[----:B------:R-:W-:-:S02]  /*9e40*/  IMAD R7, R18, R11, R9 ;  /* 0x0000000b12077224 */ /* 0x000fc400078e0209 */
[----:B0-----:R-:W-:Y:S01]  /*9e50*/  IMAD.MOV.U32 R3, RZ, RZ, R12 ;  /* 0x000000ffff037224 */ /* 0x001fe200078e000c */
[----:B------:R-:W-:Y:S01]  /*9e60*/  ISETP.GT.U32.AND P5, PT, R18, R0, PT ;  /* 0x000000001200720c */ /* 0x000fe20003fa4070 */
[----:B------:R-:W-:Y:S01]  /*9e70*/  @!P3 IMAD.IADD R4, R4, 0x1, -R18 ;  /* 0x000000010404b824 */ /* 0x000fe200078e0a12 */
[----:B------:R-:W-:Y:S01]  /*9e80*/  ISETP.GT.U32.AND P3, PT, R18, R7, PT ;  /* 0x000000071200720c */ /* 0x000fe20003f64070 */
[----:B------:R-:W-:Y:S01]  /*9e90*/  @!P0 IMAD.MOV R3, RZ, RZ, -R3 ;  /* 0x000000ffff038224 */ /* 0x000fe200078e0a03 */
[----:B------:R-:W-:Y:S01]  /*9ea0*/  ISETP.GE.AND P0, PT, R8, RZ, PT ;  /* 0x000000ff0800720c */ /* 0x000fe20003f06270 */
[----:B------:R-:W-:Y:S02]  /*9eb0*/  VIADD R5, R27, 0x43 ;  /* 0x000000431b057836 */ /* 0x000fe40000000000 */
[----:B------:R-:W-:Y:S01]  /*9ec0*/  IMAD.HI.U32 R8, R10, R17, RZ ;  /* 0x000000110a087227 */ /* 0x000fe200078e00ff */
[----:B------:R0:W-:Y:S02]  /*9ed0*/  STL [R1+0x124], R3 ;  /* 0x0001240301007387 */ /* 0x0001e40000100800 */
[----:B------:R-:W-:Y:S01]  /*9ee0*/  IABS R14, R5 ;  /* 0x00000005000e7213 */ /* 0x000fe20000000000 */
[----:B------:R-:W-:-:S02]  /*9ef0*/  IMAD.MOV R8, RZ, RZ, -R8 ;  /* 0x000000ffff087224 */ /* 0x000fc400078e0a08 */
[--C-:B------:R-:W-:Y:S02]  /*9f00*/  @!P5 IMAD.IADD R0, R0, 0x1, -R18.reuse ;  /* 0x000000010000d824 */ /* 0x100fe400078e0a12 */
[C---:B------:R-:W-:Y:S02]  /*9f10*/  IMAD R17, R18.reuse, R8, R17 ;  /* 0x0000000812117224 */ /* 0x040fe400078e0211 */
[----:B------:R-:W-:Y:S02]  /*9f20*/  @!P3 IMAD.IADD R7, R7, 0x1, -R18 ;  /* 0x000000010707b824 */ /* 0x000fe400078e0a12 */
[----:B0-----:R-:W-:Y:S01]  /*9f30*/  IMAD.MOV.U32 R3, RZ, RZ, R6 ;  /* 0x000000ffff037224 */ /* 0x001fe200078e0006 */
[----:B------:R-:W-:Y:S01]  /*9f40*/  ISETP.GT.U32.AND P5, PT, R18, R17, PT ;  /* 0x000000111200720c */ /* 0x000fe20003fa4070 */
[----:B------:R-:W-:Y:S01]  /*9f50*/  IMAD.HI.U32 R6, R10, R14, RZ ;  /* 0x0000000e0a067227 */ /* 0x000fe200078e00ff */
[----:B------:R-:W-:-:S03]  /*9f60*/  ISETP.GT.U32.AND P3, PT, R18, R7, PT ;  /* 0x000000071200720c */ /* 0x000fc60003f64070 */
[----:B------:R-:W-:Y:S01]  /*9f70*/  @!P6 IMAD.MOV R3, RZ, RZ, -R3 ;  /* 0x000000ffff03e224 */ /* 0x000fe200078e0a03 */
[----:B------:R-:W-:Y:S01]  /*9f80*/  ISETP.GE.AND P6, PT, R5, RZ, PT ;  /* 0x000000ff0500720c */ /* 0x000fe20003fc6270 */
[C---:B------:R-:W-:Y:S02]  /*9f90*/  VIADD R12, R27.reuse, 0x42 ;  /* 0x000000421b0c7836 */ /* 0x040fe40000000000 */
[C---:B------:R-:W-:Y:S01]  /*9fa0*/  VIADD R5, R27.reuse, 0x41 ;  /* 0x000000411b057836 */ /* 0x040fe20000000000 */
[----:B------:R0:W-:Y:S01]  /*9fb0*/  STL [R1+0x118], R3 ;  /* 0x0001180301007387 */ /* 0x0001e20000100800 */
[----:B------:R-:W-:Y:S02]  /*9fc0*/  VIADD R8, R27, 0x3e ;  /* 0x0000003e1b087836 */ /* 0x000fe40000000000 */
[--C-:B------:R-:W-:Y:S01]  /*9fd0*/  @!P5 IMAD.IADD R17, R17, 0x1, -R18.reuse ;  /* 0x000000011111d824 */ /* 0x100fe200078e0a12 */
[----:B------:R-:W-:Y:S01]  /*9fe0*/  IABS R13, R5 ;  /* 0x00000005000d7213 */ /* 0x000fe20000000000 */
[----:B------:R-:W-:Y:S01]  /*9ff0*/  @!P3 IMAD.IADD R7, R7, 0x1, -R18 ;  /* 0x000000010707b824 */ /* 0x000fe200078e0a12 */
[----:B------:R-:W-:Y:S01]  /*a000*/  ISETP.GE.AND P3, PT, R5, RZ, PT ;  /* 0x000000ff0500720c */ /* 0x000fe20003f66270 */
[C---:B------:R-:W-:Y:S01]  /*a010*/  VIADD R5, R27.reuse, 0x3f ;  /* 0x0000003f1b057836 */ /* 0x040fe20000000000 */
[----:B------:R-:W-:Y:S01]  /*a020*/  ISETP.GT.U32.AND P5, PT, R18, R17, PT ;  /* 0x000000111200720c */ /* 0x000fe20003fa4070 */
[----:B------:R-:W-:Y:S01]  /*a030*/  VIADD R19, R27, 0x38 ;  /* 0x000000381b137836 */ /* 0x000fe20000000000 */
[----:B------:R-:W-:Y:S01]  /*a040*/  IABS R11, R8 ;  /* 0x00000008000b7213 */ /* 0x000fe20000000000 */
[----:B0-----:R-:W-:-:S02]  /*a050*/  IMAD.MOV.U32 R3, RZ, RZ, R4 ;  /* 0x000000ffff037224 */ /* 0x001fc400078e0004 */
[----:B------:R-:W-:Y:S02]  /*a060*/  IMAD.MOV R4, RZ, RZ, -R6 ;  /* 0x000000ffff047224 */ /* 0x000fe400078e0a06 */
[----:B------:R-:W-:Y:S01]  /*a070*/  @!P2 IMAD.MOV R3, RZ, RZ, -R3 ;  /* 0x000000ffff03a224 */ /* 0x000fe200078e0a03 */
[----:B------:R-:W-:Y:S01]  /*a080*/  ISETP.GE.AND P2, PT, R12, RZ, PT ;  /* 0x000000ff0c00720c */ /* 0x000fe20003f46270 */
[----:B------:R-:W-:Y:S01]  /*a090*/  IMAD R14, R18, R4, R14 ;  /* 0x00000004120e7224 */ /* 0x000fe200078e020e */
[----:B------:R-:W-:Y:S01]  /*a0a0*/  IABS R12, R12 ;  /* 0x0000000c000c7213 */ /* 0x000fe20000000000 */
[----:B------:R-:W-:Y:S01]  /*a0b0*/  VIADD R4, R27, 0x40 ;  /* 0x000000401b047836 */ /* 0x000fe20000000000 */
[----:B------:R0:W-:Y:S01]  /*a0c0*/  STL [R1+0x114], R3 ;  /* 0x0001140301007387 */ /* 0x0001e20000100800 */
[----:B------:R-:W-:Y:S02]  /*a0d0*/  @!P5 IMAD.IADD R17, R17, 0x1, -R18 ;  /* 0x000000011111d824 */ /* 0x000fe400078e0a12 */
[----:B------:R-:W-:Y:S01]  /*a0e0*/  IMAD.HI.U32 R6, R10, R12, RZ ;  /* 0x0000000c0a067227 */ /* 0x000fe200078e00ff */
[----:B------:R-:W-:-:S03]  /*a0f0*/  IABS R9, R4 ;  /* 0x0000000400097213 */ /* 0x000fc60000000000 */
[----:B------:R-:W-:Y:S02]  /*a100*/  IMAD.MOV R6, RZ, RZ, -R6 ;  /* 0x000000ffff067224 */ /* 0x000fe400078e0a06 */
[----:B------:R-:W-:Y:S02]  /*a110*/  VIADD R20, R27, 0x36 ;  /* 0x000000361b147836 */ /* 0x000fe40000000000 */
[----:B0-----:R-:W-:Y:S02]  /*a120*/  IMAD.MOV.U32 R3, RZ, RZ, R0 ;  /* 0x000000ffff037224 */ /* 0x001fe400078e0000 */
[----:B------:R-:W-:-:S04]  /*a130*/  IMAD.HI.U32 R0, R10, R13, RZ ;  /* 0x0000000d0a007227 */ /* 0x000fc800078e00ff */
[----:B------:R-:W-:Y:S01]  /*a140*/  @!P1 IMAD.MOV R3, RZ, RZ, -R3 ;  /* 0x000000ffff039224 */ /* 0x000fe200078e0a03 */
[C---:B------:R-:W-:Y:S01]  /*a150*/  ISETP.GT.U32.AND P1, PT, R18.reuse, R14, PT ;  /* 0x0000000e1200720c */ /* 0x040fe20003f24070 */
[----:B------:R-:W-:Y:S02]  /*a160*/  IMAD R12, R18, R6, R12 ;  /* 0x00000006120c7224 */ /* 0x000fe400078e020c */
[----:B------:R-:W-:Y:S01]  /*a170*/  IMAD.MOV R0, RZ, RZ, -R0 ;  /* 0x000000ffff007224 */ /* 0x000fe200078e0a00 */
[----:B------:R0:W-:Y:S01]  /*a180*/  STL [R1+0xf8], R3 ;  /* 0x0000f80301007387 */ /* 0x0001e20000100800 */
[----:B------:R-:W-:-:S04]  /*a190*/  IMAD.HI.U32 R6, R10, R9, RZ ;  /* 0x000000090a067227 */ /* 0x000fc800078e00ff */
[----:B------:R-:W-:Y:S01]  /*a1a0*/  IMAD R13, R18, R0, R13 ;  /* 0x00000000120d7224 */ /* 0x000fe200078e020d */
[----:B------:R-:W-:Y:S01]  /*a1b0*/  IABS R0, R5 ;  /* 0x0000000500007213 */ /* 0x000fe20000000000 */
[----:B------:R-:W-:Y:S02]  /*a1c0*/  IMAD.MOV R6, RZ, RZ, -R6 ;  /* 0x000000ffff067224 */ /* 0x000fe400078e0a06 */
[--C-:B------:R-:W-:Y:S01]  /*a1d0*/  @!P1 IMAD.IADD R14, R14, 0x1, -R18.reuse ;  /* 0x000000010e0e9824 */ /* 0x100fe200078e0a12 */
[C---:B------:R-:W-:Y:S01]  /*a1e0*/  ISETP.GT.U32.AND P5, PT, R18.reuse, R13, PT ;  /* 0x0000000d1200720c */ /* 0x040fe20003fa4070 */
[----:B0-----:R-:W-:Y:S02]  /*a1f0*/  IMAD.MOV.U32 R3, RZ, RZ, R7 ;  /* 0x000000ffff037224 */ /* 0x001fe400078e0007 */
[----:B------:R-:W-:Y:S01]  /*a200*/  VIADD R7, R27, 0x3d ;  /* 0x0000003d1b077836 */ /* 0x000fe20000000000 */
[C---:B------:R-:W-:Y:S01]  /*a210*/  ISETP.GT.U32.AND P1, PT, R18.reuse, R14, PT ;  /* 0x0000000e1200720c */ /* 0x040fe20003f24070 */
[----:B------:R-:W-:Y:S01]  /*a220*/  @!P0 IMAD.MOV R3, RZ, RZ, -R3 ;  /* 0x000000ffff038224 */ /* 0x000fe200078e0a03 */
[C---:B------:R-:W-:Y:S01]  /*a230*/  ISETP.GT.U32.AND P0, PT, R18.reuse, R12, PT ;  /* 0x0000000c1200720c */ /* 0x040fe20003f04070 */
[----:B------:R-:W-:Y:S01]  /*a240*/  IMAD R9, R18, R6, R9 ;  /* 0x0000000612097224 */ /* 0x000fe200078e0209 */
[----:B------:R-:W-:Y:S01]  /*a250*/  IABS R16, R7 ;  /* 0x0000000700107213 */ /* 0x000fe20000000000 */
[C---:B------:R-:W-:Y:S01]  /*a260*/  IMAD.HI.U32 R15, R10.reuse, R0, RZ ;  /* 0x000000000a0f7227 */ /* 0x040fe200078e00ff */
[----:B------:R0:W-:Y:S03]  /*a270*/  STL [R1+0xf4], R3 ;  /* 0x0000f40301007387 */ /* 0x0001e60000100800 */
[----:B------:R-:W-:Y:S01]  /*a280*/  @!P5 IMAD.IADD R13, R13, 0x1, -R18 ;  /* 0x000000010d0dd824 */ /* 0x000fe200078e0a12 */
[----:B------:R-:W-:Y:S01]  /*a290*/  ISETP.GE.AND P5, PT, R5, RZ, PT ;  /* 0x000000ff0500720c */ /* 0x000fe20003fa6270 */
[----:B------:R-:W-:-:S04]  /*a2a0*/  IMAD.HI.U32 R6, R10, R11, RZ ;  /* 0x0000000b0a067227 */ /* 0x000fc800078e00ff */
[--C-:B------:R-:W-:Y:S02]  /*a2b0*/  @!P0 IMAD.IADD R12, R12, 0x1, -R18.reuse ;  /* 0x000000010c0c8824 */ /* 0x100fe400078e0a12 */
[----:B0-----:R-:W-:Y:S02]  /*a2c0*/  IMAD.MOV.U32 R3, RZ, RZ, R17 ;  /* 0x000000ffff037224 */ /* 0x001fe400078e0011 */
[----:B------:R-:W-:Y:S01]  /*a2d0*/  @!P1 IMAD.IADD R14, R14, 0x1, -R18 ;  /* 0x000000010e0e9824 */ /* 0x000fe200078e0a12 */
[C---:B------:R-:W-:Y:S01]  /*a2e0*/  ISETP.GT.U32.AND P0, PT, R18.reuse, R12, PT ;  /* 0x0000000c1200720c */ /* 0x040fe20003f04070 */
[----:B------:R-:W-:Y:S01]  /*a2f0*/  @!P4 IMAD.MOV R3, RZ, RZ, -R3 ;  /* 0x000000ffff03c224 */ /* 0x000fe200078e0a03 */
[----:B------:R-:W-:Y:S01]  /*a300*/  ISETP.GT.U32.AND P1, PT, R18, R9, PT ;  /* 0x000000091200720c */ /* 0x000fe20003f24070 */
[----:B------:R-:W-:Y:S01]  /*a310*/  IMAD.MOV R15, RZ, RZ, -R15 ;  /* 0x000000ffff0f7224 */ /* 0x000fe200078e0a0f */
[----:B------:R-:W-:Y:S01]  /*a320*/  ISETP.GE.AND P4, PT, R4, RZ, PT ;  /* 0x000000ff0400720c */ /* 0x000fe20003f86270 */
[----:B------:R-:W-:Y:S01]  /*a330*/  IMAD.MOV.U32 R4, RZ, RZ, R16 ;  /* 0x000000ffff047224 */ /* 0x000fe200078e0010 */
[----:B------:R0:W-:Y:S01]  /*a340*/  STL [R1+0xf0], R3 ;  /* 0x0000f00301007387 */ /* 0x0001e20000100800 */
[----:B------:R-:W-:-:S02]  /*a350*/  IMAD.MOV R6, RZ, RZ, -R6 ;  /* 0x000000ffff067224 */ /* 0x000fc400078e0a06 */
[----:B------:R-:W-:-:S04]  /*a360*/  IMAD.HI.U32 R5, R10, R4, RZ ;  /* 0x000000040a057227 */ /* 0x000fc800078e00ff */
[----:B------:R-:W-:Y:S02]  /*a370*/  @!P0 IMAD.IADD R12, R12, 0x1, -R18 ;  /* 0x000000010c0c8824 */ /* 0x000fe400078e0a12 */
[C---:B------:R-:W-:Y:S01]  /*a380*/  IMAD R0, R18.reuse, R15, R0 ;  /* 0x0000000f12007224 */ /* 0x040fe200078e0200 */
[----:B------:R-:W-:Y:S01]  /*a390*/  IABS R15, R20 ;  /* 0x00000014000f7213 */ /* 0x000fe20000000000 */
[----:B0-----:R-:W-:Y:S02]  /*a3a0*/  IMAD.MOV.U32 R3, RZ, RZ, R14 ;  /* 0x000000ffff037224 */ /* 0x001fe400078e000e */
[----:B------:R-:W-:Y:S01]  /*a3b0*/  IMAD.MOV R14, RZ, RZ, -R5 ;  /* 0x000000ffff0e7224 */ /* 0x000fe200078e0a05 */
[C---:B------:R-:W-:Y:S01]  /*a3c0*/  ISETP.GT.U32.AND P0, PT, R18.reuse, R0, PT ;  /* 0x000000001200720c */ /* 0x040fe20003f04070 */
[----:B------:R-:W-:Y:S01]  /*a3d0*/  @!P6 IMAD.MOV R3, RZ, RZ, -R3 ;  /* 0x000000ffff03e224 */ /* 0x000fe200078e0a03 */
[C---:B------:R-:W-:Y:S01]  /*a3e0*/  ISETP.GT.U32.AND P6, PT, R18.reuse, R13, PT ;  /* 0x0000000d1200720c */ /* 0x040fe20003fc4070 */
[----:B------:R-:W-:-:S02]  /*a3f0*/  IMAD R11, R18, R6, R11 ;  /* 0x00000006120b7224 */ /* 0x000fc400078e020b */
[----:B------:R-:W-:Y:S01]  /*a400*/  @!P1 IMAD.IADD R9, R9, 0x1, -R18 ;  /* 0x0000000109099824 */ /* 0x000fe200078e0a12 */
[----:B------:R0:W-:Y:S01]  /*a410*/  STL [R1+0xec], R3 ;  /* 0x0000ec0301007387 */ /* 0x0001e20000100800 */
[C---:B------:R-:W-:Y:S02]  /*a420*/  IMAD R4, R18.reuse, R14, R4 ;  /* 0x0000000e12047224 */ /* 0x040fe400078e0204 */
[C---:B------:R-:W-:Y:S01]  /*a430*/  VIADD R5, R27.reuse, 0x3c ;  /* 0x0000003c1b057836 */ /* 0x040fe20000000000 */
[----:B------:R-:W-:Y:S01]  /*a440*/  ISETP.GT.U32.AND P1, PT, R18, R9, PT ;  /* 0x000000091200720c */ /* 0x000fe20003f24070 */
[----:B------:R-:W-:Y:S02]  /*a450*/  VIADD R6, R27, 0x3b ;  /* 0x0000003b1b067836 */ /* 0x000fe40000000000 */
[--C-:B------:R-:W-:Y:S01]  /*a460*/  @!P0 IMAD.IADD R0, R0, 0x1, -R18.reuse ;  /* 0x0000000100008824 */ /* 0x100fe200078e0a12 */
[----:B------:R-:W-:Y:S01]  /*a470*/  IABS R21, R5 ;  /* 0x0000000500157213 */ /* 0x000fe20000000000 */
[----:B------:R-:W-:Y:S01]  /*a480*/  @!P6 IMAD.IADD R13, R13, 0x1, -R18 ;  /* 0x000000010d0de824 */ /* 0x000fe200078e0a12 */
[----:B------:R-:W-:Y:S01]  /*a490*/  ISETP.GT.U32.AND P6, PT, R18, R4, PT ;  /* 0x000000041200720c */ /* 0x000fe20003fc4070 */
[----:B0-----:R-:W-:Y:S01]  /*a4a0*/  IMAD.MOV.U32 R3, RZ, RZ, R12 ;  /* 0x000000ffff037224 */ /* 0x001fe200078e000c */
[----:B------:R-:W-:Y:S01]  /*a4b0*/  IABS R22, R6 ;  /* 0x0000000600167213 */ /* 0x000fe20000000000 */
[----:B------:R-:W-:Y:S01]  /*a4c0*/  IMAD.HI.U32 R12, R10, R21, RZ ;  /* 0x000000150a0c7227 */ /* 0x000fe200078e00ff */
[----:B------:R-:W-:-:S02]  /*a4d0*/  ISETP.GE.AND P0, PT, R7, RZ, PT ;  /* 0x000000ff0700720c */ /* 0x000fc40003f06270 */
[----:B------:R-:W-:Y:S01]  /*a4e0*/  IABS R7, R2 ;  /* 0x0000000200077213 */ /* 0x000fe20000000000 */
[----:B------:R-:W-:Y:S01]  /*a4f0*/  @!P2 IMAD.MOV R3, RZ, RZ, -R3 ;  /* 0x000000ffff03a224 */ /* 0x000fe200078e0a03 */
[----:B------:R-:W-:Y:S01]  /*a500*/  ISETP.GT.U32.AND P2, PT, R18, R11, PT ;  /* 0x0000000b1200720c */ /* 0x000fe20003f44070 */
[----:B------:R-:W-:Y:S01]  /*a510*/  @!P1 IMAD.IADD R9, R9, 0x1, -R18 ;  /* 0x0000000109099824 */ /* 0x000fe200078e0a12 */
[----:B------:R-:W-:Y:S01]  /*a520*/  ISETP.GE.AND P1, PT, R8, RZ, PT ;  /* 0x000000ff0800720c */ /* 0x000fe20003f26270 */
[----:B------:R-:W-:Y:S01]  /*a530*/  IMAD.MOV R12, RZ, RZ, -R12 ;  /* 0x000000ffff0c7224 */ /* 0x000fe200078e0a0c */
[----:B------:R0:W-:Y:S01]  /*a540*/  STL [R1+0xe8], R3 ;  /* 0x0000e80301007387 */ /* 0x0001e20000100800 */
[----:B------:R-:W-:Y:S02]  /*a550*/  @!P6 IMAD.IADD R4, R4, 0x1, -R18 ;  /* 0x000000010404e824 */ /* 0x000fe400078e0a12 */
[----:B------:R-:W-:Y:S02]  /*a560*/  IMAD R21, R18, R12, R21 ;  /* 0x0000000c12157224 */ /* 0x000fe400078e0215 */
[----:B------:R-:W-:Y:S01]  /*a570*/  IMAD.HI.U32 R8, R10, R22, RZ ;  /* 0x000000160a087227 */ /* 0x000fe200078e00ff */
[----:B------:R-:W-:-:S03]  /*a580*/  ISETP.GT.U32.AND P6, PT, R18, R4, PT ;  /* 0x000000041200720c */ /* 0x000fc60003fc4070 */
[----:B------:R-:W-:Y:S01]  /*a590*/  @!P2 IMAD.IADD R11, R11, 0x1, -R18 ;  /* 0x000000010b0ba824 */ /* 0x000fe200078e0a12 */
[C---:B------:R-:W-:Y:S01]  /*a5a0*/  ISETP.GT.U32.AND P2, PT, R18.reuse, R0, PT ;  /* 0x000000001200720c */ /* 0x040fe20003f44070 */
[----:B0-----:R-:W-:Y:S02]  /*a5b0*/  IMAD.MOV.U32 R3, RZ, RZ, R13 ;  /* 0x000000ffff037224 */ /* 0x001fe400078e000d */
[----:B------:R-:W-:Y:S02]  /*a5c0*/  IMAD.MOV R8, RZ, RZ, -R8 ;  /* 0x000000ffff087224 */ /* 0x000fe400078e0a08 */
[----:B------:R-:W-:Y:S01]  /*a5d0*/  @!P3 IMAD.MOV R3, RZ, RZ, -R3 ;  /* 0x000000ffff03b224 */ /* 0x000fe200078e0a03 */
[C---:B------:R-:W-:Y:S01]  /*a5e0*/  ISETP.GT.U32.AND P3, PT, R18.reuse, R11, PT ;  /* 0x0000000b1200720c */ /* 0x040fe20003f64070 */
[----:B------:R-:W-:Y:S02]  /*a5f0*/  IMAD R22, R18, R8, R22 ;  /* 0x0000000812167224 */ /* 0x000fe400078e0216 */
[--C-:B------:R-:W-:Y:S01]  /*a600*/  @!P6 IMAD.IADD R4, R4, 0x1, -R18.reuse ;  /* 0x000000010404e824 */ /* 0x100fe200078e0a12 */
[----:B------:R0:W-:Y:S01]  /*a610*/  STL [R1+0xe4], R3 ;  /* 0x0000e40301007387 */ /* 0x0001e20000100800 */
[----:B------:R-:W-:Y:S01]  /*a620*/  ISETP.GE.AND P6, PT, R6, RZ, PT ;  /* 0x000000ff0600720c */ /* 0x000fe20003fc6270 */
[----:B------:R-:W1:Y:S01]  /*a630*/  I2F.RP R8, R7 ;  /* 0x0000000700087306 */ /* 0x000e620000209400 */
[----:B------:R-:W-:Y:S01]  /*a640*/  @!P2 IMAD.IADD R0, R0, 0x1, -R18 ;  /* 0x000000010000a824 */ /* 0x000fe200078e0a12 */
[----:B------:R-:W-:Y:S01]  /*a650*/  ISETP.GE.AND P2, PT, R5, RZ, PT ;  /* 0x000000ff0500720c */ /* 0x000fe20003f46270 */
[----:B------:R-:W-:-:S02]  /*a660*/  VIADD R5, R27, 0x39 ;  /* 0x000000391b057836 */ /* 0x000fc40000000000 */
[----:B------:R-:W-:Y:S02]  /*a670*/  IMAD.MOV.U32 R14, RZ, RZ, R0 ;  /* 0x000000ffff0e7224 */ /* 0x000fe400078e0000 */
[----:B------:R-:W-:Y:S01]  /*a680*/  @!P3 IMAD.IADD R11, R11, 0x1, -R18 ;  /* 0x000000010b0bb824 */ /* 0x000fe200078e0a12 */
[C---:B------:R-:W-:Y:S01]  /*a690*/  ISETP.GT.U32.AND P3, PT, R18.reuse, R22, PT ;  /* 0x000000161200720c */ /* 0x040fe20003f64070 */
[----:B0-----:R-:W-:Y:S01]  /*a6a0*/  IMAD.MOV.U32 R3, RZ, RZ, R9 ;  /* 0x000000ffff037224 */ /* 0x001fe200078e0009 */
[----:B------:R-:W-:Y:S01]  /*a6b0*/  IABS R12, R5 ;  /* 0x00000005000c7213 */ /* 0x000fe20000000000 */
[----:B------:R-:W-:Y:S02]  /*a6c0*/  VIADD R9, R27, 0x3a ;  /* 0x0000003a1b097836 */ /* 0x000fe40000000000 */
[----:B------:R-:W-:Y:S01]  /*a6d0*/  @!P4 IMAD.MOV R3, RZ, RZ, -R3 ;  /* 0x000000ffff03c224 */ /* 0x000fe200078e0a03 */
[----:B------:R-:W-:Y:S01]  /*a6e0*/  ISETP.GT.U32.AND P4, PT, R18, R21, PT ;  /* 0x000000151200720c */ /* 0x000fe20003f84070 */
[----:B------:R-:W-:Y:S01]  /*a6f0*/  @!P5 IMAD.MOV R14, RZ, RZ, -R14 ;  /* 0x000000ffff0ed224 */ /* 0x000fe200078e0a0e */
[----:B------:R-:W-:Y:S01]  /*a700*/  IABS R13, R9 ;  /* 0x00000009000d7213 */ /* 0x000fe20000000000 */
[----:B------:R-:W-:Y:S01]  /*a710*/  IMAD.HI.U32 R0, R10, R12, RZ ;  /* 0x0000000c0a007227 */ /* 0x000fe200078e00ff */
[----:B------:R0:W-:Y:S01]  /*a720*/  STL [R1+0xe0], R3 ;  /* 0x0000e00301007387 */ /* 0x0001e20000100800 */
[----:B-1----:R-:W1:Y:S02]  /*a730*/  MUFU.RCP R8, R8 ;  /* 0x0000000800087308 */ /* 0x002e640000001000 */
[----:B------:R-:W-:Y:S01]  /*a740*/  IMAD.MOV.U32 R6, RZ, RZ, R13 ;  /* 0x000000ffff067224 */ /* 0x000fe200078e000d */
[----:B------:R-:W-:Y:S01]  /*a750*/  STL [R1+0xdc], R14 ;  /* 0x0000dc0e01007387 */ /* 0x000fe20000100800 */
[----:B------:R-:W-:-:S02]  /*a760*/  @!P3 IMAD.IADD R22, R22, 0x1, -R18 ;  /* 0x000000011616b824 */ /* 0x000fc400078e0a12 */
[----:B------:R-:W-:Y:S02]  /*a770*/  IMAD.MOV R0, RZ, RZ, -R0 ;  /* 0x000000ffff007224 */ /* 0x000fe400078e0a00 */
[----:B------:R-:W-:Y:S01]  /*a780*/  @!P4 IMAD.IADD R21, R21, 0x1, -R18 ;  /* 0x000000011515c824 */ /* 0x000fe200078e0a12 */
[----:B------:R-:W-:Y:S01]  /*a790*/  ISETP.GE.AND P4, PT, R9, RZ, PT ;  /* 0x000000ff0900720c */ /* 0x000fe20003f86270 */
[----:B0-----:R-:W-:Y:S01]  /*a7a0*/  IMAD.MOV.U32 R3, RZ, RZ, R11 ;  /* 0x000000ffff037224 */ /* 0x001fe200078e000b */
[----:B------:R-:W-:Y:S01]  /*a7b0*/  ISETP.GT.U32.AND P5, PT, R18, R22, PT ;  /* 0x000000161200720c */ /* 0x000fe20003fa4070 */
[----:B------:R-:W-:Y:S01]  /*a7c0*/  IMAD.HI.U32 R9, R10, R6, RZ ;  /* 0x000000060a097227 */ /* 0x000fe200078e00ff */
[----:B------:R-:W-:-:S03]  /*a7d0*/  ISETP.GT.U32.AND P3, PT, R18, R21, PT ;  /* 0x000000151200720c */ /* 0x000fc60003f64070 */
[----:B------:R-:W-:Y:S01]  /*a7e0*/  @!P1 IMAD.MOV R3, RZ, RZ, -R3 ;  /* 0x000000ffff039224 */ /* 0x000fe200078e0a03 */
[----:B------:R-:W-:Y:S01]  /*a7f0*/  ISETP.GE.AND P1, PT, R5, RZ, PT ;  /* 0x000000ff0500720c */ /* 0x000fe20003f26270 */
[----:B------:R-:W-:Y:S02]  /*a800*/  IMAD.MOV R9, RZ, RZ, -R9 ;  /* 0x000000ffff097224 */ /* 0x000fe400078e0a09 */
[C---:B------:R-:W-:Y:S01]  /*a810*/  IMAD R12, R18.reuse, R0, R12 ;  /* 0x00000000120c7224 */ /* 0x040fe200078e020c */
[----:B------:R0:W-:Y:S01]  /*a820*/  STL [R1+0xd8], R3 ;  /* 0x0000d80301007387 */ /* 0x0001e20000100800 */
[----:B------:R-:W-:Y:S02]  /*a830*/  IMAD R5, R18, R9, R6 ;  /* 0x0000000912057224 */ /* 0x000fe400078e0206 */
[----:B------:R-:W-:Y:S02]  /*a840*/  VIADD R11, R27, 0x37 ;  /* 0x000000371b0b7836 */ /* 0x000fe40000000000 */
[--C-:B------:R-:W-:Y:S01]  /*a850*/  @!P3 IMAD.IADD R21, R21, 0x1, -R18.reuse ;  /* 0x000000011515b824 */ /* 0x100fe200078e0a12 */
[----:B------:R-:W-:Y:S01]  /*a860*/  ISETP.GE.AND P3, PT, R19, RZ, PT ;  /* 0x000000ff1300720c */ /* 0x000fe20003f66270 */
[----:B------:R-:W-:Y:S01]  /*a870*/  @!P5 IMAD.IADD R22, R22, 0x1, -R18 ;  /* 0x000000011616d824 */ /* 0x000fe200078e0a12 */
[----:B------:R-:W-:Y:S01]  /*a880*/  IABS R19, R19 ;  /* 0x0000001300137213 */ /* 0x000fe20000000000 */
[----:B-1----:R-:W-:Y:S01]  /*a890*/  VIADD R8, R8, 0xffffffe ;  /* 0x0ffffffe08087836 */ /* 0x002fe20000000000 */
[----:B------:R-:W-:Y:S01]  /*a8a0*/  ISETP.GT.U32.AND P5, PT, R18, R12, PT ;  /* 0x0000000c1200720c */ /* 0x000fe20003fa4070 */
[----:B0-----:R-:W-:Y:S01]  /*a8b0*/  IMAD.MOV.U32 R3, RZ, RZ, R4 ;  /* 0x000000ffff037224 */ /* 0x001fe200078e0004 */
[----:B------:R-:W-:Y:S01]  /*a8c0*/  IABS R16, R11 ;  /* 0x0000000b00107213 */ /* 0x000fe20000000000 */
[----:B------:R-:W-:Y:S01]  /*a8d0*/  IMAD.HI.U32 R6, R10, R19, RZ ;  /* 0x000000130a067227 */ /* 0x000fe200078e00ff */
[----:B------:R-:W0:Y:S03]  /*a8e0*/  F2I.FTZ.U32.TRUNC.NTZ R9, R8 ;  /* 0x0000000800097305 */ /* 0x000e26000021f000 */
[----:B------:R-:W-:Y:S01]  /*a8f0*/  @!P0 IMAD.MOV R3, RZ, RZ, -R3 ;  /* 0x000000ffff038224 */ /* 0x000fe200078e0a03 */
[----:B------:R-:W-:Y:S01]  /*a900*/  ISETP.GT.U32.AND P0, PT, R18, R5, PT ;  /* 0x000000051200720c */ /* 0x000fe20003f04070 */
[----:B------:R-:W-:-:S02]  /*a910*/  IMAD.MOV R6, RZ, RZ, -R6 ;  /* 0x000000ffff067224 */ /* 0x000fc400078e0a06 */
[----:B------:R-:W-:Y:S01]  /*a920*/  IMAD.HI.U32 R4, R10, R16, RZ ;  /* 0x000000100a047227 */ /* 0x000fe200078e00ff */
[----:B------:R1:W-:Y:S03]  /*a930*/  STL [R1+0xd4], R3 ;  /* 0x0000d40301007387 */ /* 0x0003e60000100800 */
[----:B------:R-:W-:Y:S02]  /*a940*/  IMAD R19, R18, R6, R19 ;  /* 0x0000000612137224 */ /* 0x000fe400078e0213 */
[----:B------:R-:W-:Y:S02]  /*a950*/  IMAD.MOV R4, RZ, RZ, -R4 ;  /* 0x000000ffff047224 */ /* 0x000fe400078e0a04 */
[--C-:B------:R-:W-:Y:S02]  /*a960*/  @!P5 IMAD.IADD R12, R12, 0x1, -R18.reuse ;  /* 0x000000010c0cd824 */ /* 0x100fe400078e0a12 */
[----:B------:R-:W-:-:S02]  /*a970*/  @!P0 IMAD.IADD R5, R5, 0x1, -R18 ;  /* 0x0000000105058824 */ /* 0x000fc400078e0a12 */
[C---:B------:R-:W-:Y:S01]  /*a980*/  IMAD R16, R18.reuse, R4, R16 ;  /* 0x0000000412107224 */ /* 0x040fe200078e0210 */
[----:B------:R-:W-:Y:S01]  /*a990*/  ISETP.GT.U32.AND P5, PT, R18, R12, PT ;  /* 0x0000000c1200720c */ /* 0x000fe20003fa4070 */
[----:B------:R-:W-:Y:S01]  /*a9a0*/  IMAD.HI.U32 R4, R10, R15, RZ ;  /* 0x0000000f0a047227 */ /* 0x000fe200078e00ff */
[----:B------:R-:W-:-:S03]  /*a9b0*/  ISETP.GT.U32.AND P0, PT, R18, R5, PT ;  /* 0x000000051200720c */ /* 0x000fc60003f04070 */
[----:B------:R-:W-:Y:S02]  /*a9c0*/  IMAD.MOV R4, RZ, RZ, -R4 ;  /* 0x000000ffff047224 */ /* 0x000fe400078e0a04 */
[----:B------:R-:W-:Y:S02]  /*a9d0*/  VIADD R17, R27, 0x35 ;  /* 0x000000351b117836 */ /* 0x000fe40000000000 */
[----:B------:R-:W-:Y:S02]  /*a9e0*/  IMAD R15, R18, R4, R15 ;  /* 0x00000004120f7224 */ /* 0x000fe400078e020f */
[----:B0-----:R-:W-:Y:S01]  /*a9f0*/  IMAD.MOV R0, RZ, RZ, -R9 ;  /* 0x000000ffff007224 */ /* 0x001fe200078e0a09 */
[----:B------:R-:W-:Y:S01]  /*aa00*/  IABS R14, R17 ;  /* 0x00000011000e7213 */ /* 0x000fe20000000000 */
[--C-:B------:R-:W-:Y:S01]  /*aa10*/  @!P5 IMAD.IADD R12, R12, 0x1, -R18.reuse ;  /* 0x000000010c0cd824 */ /* 0x100fe200078e0a12 */
[C---:B------:R-:W-:Y:S01]  /*aa20*/  ISETP.GT.U32.AND P5, PT, R18.reuse, R16, PT ;  /* 0x000000101200720c */ /* 0x040fe20003fa4070 */
[----:B------:R-:W-:Y:S01]  /*aa30*/  @!P0 IMAD.IADD R5, R5, 0x1, -R18 ;  /* 0x0000000105058824 */ /* 0x000fe200078e0a12 */
[----:B------:R-:W-:Y:S01]  /*aa40*/  ISETP.GT.U32.AND P0, PT, R18, R19, PT ;  /* 0x000000131200720c */ /* 0x000fe20003f04070 */
[----:B------:R-:W-:-:S02]  /*aa50*/  IMAD.MOV.U32 R8, RZ, RZ, RZ ;  /* 0x000000ffff087224 */ /* 0x000fc400078e00ff */
[----:B------:R-:W-:Y:S02]  /*aa60*/  IMAD R6, R0, R7, RZ ;  /* 0x0000000700067224 */ /* 0x000fe400078e02ff */
[----:B-1----:R-:W-:Y:S02]  /*aa70*/  IMAD.MOV.U32 R3, RZ, RZ, R21 ;  /* 0x000000ffff037224 */ /* 0x002fe400078e0015 */
[----:B------:R-:W-:-:S04]  /*aa80*/  IMAD.HI.U32 R0, R10, R14, RZ ;  /* 0x0000000e0a007227 */ /* 0x000fc800078e00ff */
[----:B------:R-:W-:Y:S02]  /*aa90*/  VIADD R13, R27, 0x34 ;  /* 0x000000341b0d7836 */ /* 0x000fe40000000000 */
[----:B------:R-:W-:Y:S01]  /*aaa0*/  @!P0 IMAD.IADD R19, R19, 0x1, -R18 ;  /* 0x0000000113138824 */ /* 0x000fe200078e0a12 */
[----:B------:R-:W-:Y:S01]  /*aab0*/  ISETP.GT.U32.AND P0, PT, R18, R15, PT ;  /* 0x0000000f1200720c */ /* 0x000fe20003f04070 */
[----:B------:R-:W-:Y:S01]  /*aac0*/  IMAD.HI.U32 R9, R9, R6, R8 ;  /* 0x0000000609097227 */ /* 0x000fe200078e0008 */
[----:B------:R-:W-:-:S03]  /*aad0*/  IABS R4, R13 ;  /* 0x0000000d00047213 */ /* 0x000fc60000000000 */
[----:B------:R-:W-:Y:S01]  /*aae0*/  @!P2 IMAD.MOV R3, RZ, RZ, -R3 ;  /* 0x000000ffff03a224 */ /* 0x000fe200078e0a03 */
[----:B------:R-:W-:Y:S01]  /*aaf0*/  ISETP.GT.U32.AND P2, PT, R18, R19, PT ;  /* 0x000000131200720c */ /* 0x000fe20003f44070 */
[----:B------:R-:W-:Y:S01]  /*ab00*/  IMAD.MOV R6, RZ, RZ, -R0 ;  /* 0x000000ffff067224 */ /* 0x000fe200078e0a00 */
[----:B------:R-:W-:Y:S01]  /*ab10*/  IABS R0, R26 ;  /* 0x0000001a00007213 */ /* 0x000fe20000000000 */
[----:B------:R-:W-:Y:S01]  /*ab20*/  IMAD.HI.U32 R8, R10, R4, RZ ;  /* 0x000000040a087227 */ /* 0x000fe200078e00ff */
[----:B------:R0:W-:Y:S03]  /*ab30*/  STL [R1+0xd0], R3 ;  /* 0x0000d00301007387 */ /* 0x0001e60000100800 */
[----:B------:R-:W-:Y:S02]  /*ab40*/  IMAD R14, R18, R6, R14 ;  /* 0x00000006120e7224 */ /* 0x000fe400078e020e */
[----:B------:R-:W-:-:S02]  /*ab50*/  @!P0 IMAD.IADD R15, R15, 0x1, -R18 ;  /* 0x000000010f0f8824 */ /* 0x000fc400078e0a12 */
[----:B------:R-:W-:Y:S01]  /*ab60*/  @!P5 IMAD.IADD R16, R16, 0x1, -R18 ;  /* 0x000000011010d824 */ /* 0x000fe200078e0a12 */
[----:B------:R-:W-:Y:S01]  /*ab70*/  ISETP.GT.U32.AND P5, PT, R18, R14, PT ;  /* 0x0000000e1200720c */ /* 0x000fe20003fa4070 */
[----:B------:R-:W-:-:S03]  /*ab80*/  IMAD.HI.U32 R9, R9, R0, RZ ;  /* 0x0000000009097227 */ /* 0x000fc600078e00ff */
[C---:B------:R-:W-:Y:S01]  /*ab90*/  ISETP.GT.U32.AND P0, PT, R18.reuse, R16, PT ;  /* 0x000000101200720c */ /* 0x040fe20003f04070 */
[----:B0-----:R-:W-:Y:S02]  /*aba0*/  IMAD.MOV.U32 R3, RZ, RZ, R22 ;  /* 0x000000ffff037224 */ /* 0x001fe400078e0016 */
[----:B------:R-:W-:Y:S02]  /*abb0*/  IMAD.MOV R21, RZ, RZ, -R8 ;  /* 0x000000ffff157224 */ /* 0x000fe400078e0a08 */
[----:B------:R-:W-:Y:S01]  /*abc0*/  @!P6 IMAD.MOV R3, RZ, RZ, -R3 ;  /* 0x000000ffff03e224 */ /* 0x000fe200078e0a03 */
[C---:B------:R-:W-:Y:S01]  /*abd0*/  ISETP.GT.U32.AND P6, PT, R18.reuse, R15, PT ;  /* 0x0000000f1200720c */ /* 0x040fe20003fc4070 */
[----:B------:R-:W-:Y:S02]  /*abe0*/  IMAD.MOV R9, RZ, RZ, -R9 ;  /* 0x000000ffff097224 */ /* 0x000fe400078e0a09 */
[----:B------:R-:W-:Y:S01]  /*abf0*/  IMAD R4, R18, R21, R4 ;  /* 0x0000001512047224 */ /* 0x000fe200078e0204 */
[----:B------:R0:W-:Y:S01]  /*ac00*/  STL [R1+0xcc], R3 ;  /* 0x0000cc0301007387 */ /* 0x0001e20000100800 */
[----:B------:R-:W-:-:S02]  /*ac10*/  IMAD R0, R7, R9, R0 ;  /* 0x0000000907007224 */ /* 0x000fc400078e0200 */
[--C-:B------:R-:W-:Y:S01]  /*ac20*/  @!P2 IMAD.IADD R19, R19, 0x1, -R18.reuse ;  /* 0x000000011313a824 */ /* 0x100fe200078e0a12 */
[----:B------:R-:W-:Y:S01]  /*ac30*/  ISETP.GT.U32.AND P2, PT, R18, R4, PT ;  /* 0x000000041200720c */ /* 0x000fe20003f44070 */
[----:B------:R-:W-:Y:S02]  /*ac40*/  @!P5 IMAD.IADD R14, R14, 0x1, -R18 ;  /* 0x000000010e0ed824 */ /* 0x000fe400078e0a12 */
[----:B------:R-:W-:-:S03]  /*ac50*/  IMAD.HI.U32 R9, R10, R24, RZ ;  /* 0x000000180a097227 */ /* 0x000fc600078e00ff */
[----:B------:R-:W-:Y:S01]  /*ac60*/  ISETP.GT.U32.AND P5, PT, R18, R14, PT ;  /* 0x0000000e1200720c */ /* 0x000fe20003fa4070 */
[--C-:B------:R-:W-:Y:S01]  /*ac70*/  @!P6 IMAD.IADD R15, R15, 0x1, -R18.reuse ;  /* 0x000000010f0fe824 */ /* 0x100fe200078e0a12 */
[----:B------:R-:W-:Y:S01]  /*ac80*/  ISETP.GT.U32.AND P6, PT, R7, R0, PT ;  /* 0x000000000700720c */ /* 0x000fe20003fc4070 */
[----:B------:R-:W-:Y:S02]  /*ac90*/  VIADD R6, R27, 0x33 ;  /* 0x000000331b067836 */ /* 0x000fe40000000000 */
[----:B------:R-:W-:Y:S02]  /*aca0*/  IMAD.MOV R9, RZ, RZ, -R9 ;  /* 0x000000ffff097224 */ /* 0x000fe400078e0a09 */
[----:B------:R-:W-:Y:S01]  /*acb0*/  @!P2 IMAD.IADD R4, R4, 0x1, -R18 ;  /* 0x000000010404a824 */ /* 0x000fe200078e0a12 */
[----:B------:R-:W-:Y:S01]  /*acc0*/  IABS R8, R6 ;  /* 0x0000000600087213 */ /* 0x000fe20000000000 */
[----:B------:R-:W-:Y:S02]  /*acd0*/  IMAD R24, R18, R9, R24 ;  /* 0x0000000912187224 */ /* 0x000fe400078e0218 */
[----:B------:R-:W-:Y:S01]  /*ace0*/  @!P0 IMAD.IADD R16, R16, 0x1, -R18 ;  /* 0x0000000110108824 */ /* 0x000fe200078e0a12 */
[----:B------:R-:W-:Y:S01]  /*acf0*/  ISETP.GE.AND P0, PT, R11, RZ, PT ;  /* 0x000000ff0b00720c */ /* 0x000fe20003f06270 */
[----:B------:R-:W-:Y:S01]  /*ad00*/  IMAD.HI.U32 R11, R10, R8, RZ ;  /* 0x000000080a0b7227 */ /* 0x000fe200078e00ff */
[----:B------:R-:W-:-:S03]  /*ad10*/  ISETP.GT.U32.AND P2, PT, R18, R24, PT ;  /* 0x000000181200720c */ /* 0x000fc60003f44070 */
[----:B------:R-:W-:Y:S01]  /*ad20*/  @!P6 IMAD.IADD R0, R0, 0x1, -R7 ;  /* 0x000000010000e824 */ /* 0x000fe200078e0a07 */
[----:B------:R-:W-:Y:S01]  /*ad30*/  ISETP.GT.U32.AND P6, PT, R18, R4, PT ;  /* 0x000000041200720c */ /* 0x000fe20003fc4070 */
[--C-:B------:R-:W-:Y:S01]  /*ad40*/  @!P5 IMAD.IADD R14, R14, 0x1, -R18.reuse ;  /* 0x000000010e0ed824 */ /* 0x100fe200078e0a12 */
[----:B------:R-:W-:Y:S01]  /*ad50*/  ISETP.GE.AND P5, PT, R20, RZ, PT ;  /* 0x000000ff1400720c */ /* 0x000fe20003fa6270 */
[----:B0-----:R-:W-:Y:S02]  /*ad60*/  IMAD.MOV.U32 R3, RZ, RZ, R5 ;  /* 0x000000ffff037224 */ /* 0x001fe400078e0005 */
[----:B------:R-:W-:Y:S02]  /*ad70*/  IMAD.MOV R20, RZ, RZ, -R11 ;  /* 0x000000ffff147224 */ /* 0x000fe400078e0a0b */
[----:B------:R-:W-:Y:S02]  /*ad80*/  VIADD R11, R27, 0x31 ;  /* 0x000000311b0b7836 */ /* 0x000fe40000000000 */
[----:B------:R-:W-:Y:S01]  /*ad90*/  @!P4 IMAD.MOV R3, RZ, RZ, -R3 ;  /* 0x000000ffff03c224 */ /* 0x000fe200078e0a03 */
[----:B------:R-:W-:Y:S01]  /*ada0*/  ISETP.GT.U32.AND P4, PT, R7, R0, PT ;  /* 0x000000000700720c */ /* 0x000fe20003f84070 */
[--C-:B------:R-:W-:Y:S01]  /*adb0*/  @!P2 IMAD.IADD R24, R24, 0x1, -R18.reuse ;  /* 0x000000011818a824 */ /* 0x100fe200078e0a12 */
[----:B------:R-:W-:Y:S01]  /*adc0*/  IABS R5, R11 ;  /* 0x0000000b00057213 */ /* 0x000fe20000000000 */
[----:B------:R-:W-:Y:S01]  /*add0*/  @!P6 IMAD.IADD R4, R4, 0x1, -R18 ;  /* 0x000000010404e824 */ /* 0x000fe200078e0a12 */
[----:B------:R-:W-:Y:S01]  /*ade0*/  ISETP.GE.AND P2, PT, R26, RZ, PT ;  /* 0x000000ff1a00720c */ /* 0x000fe20003f46270 */
[----:B------:R-:W-:Y:S01]  /*adf0*/  VIADD R9, R27, 0x32 ;  /* 0x000000321b097836 */ /* 0x000fe20000000000 */
[----:B------:R-:W-:Y:S01]  /*ae00*/  ISETP.NE.AND P6, PT, R2, RZ, PT ;  /* 0x000000ff0200720c */ /* 0x000fe20003fc5270 */
[----:B------:R-:W-:Y:S01]  /*ae10*/  IMAD.HI.U32 R21, R10, R5, RZ ;  /* 0x000000050a157227 */ /* 0x000fe200078e00ff */
[----:B------:R0:W-:Y:S02]  /*ae20*/  STL [R1+0xc8], R3 ;  /* 0x0000c80301007387 */ /* 0x0001e40000100800 */
[----:B------:R-:W-:Y:S01]  /*ae30*/  IABS R22, R9 ;  /* 0x0000000900167213 */ /* 0x000fe20000000000 */
[----:B------:R-:W-:-:S02]  /*ae40*/  IMAD R8, R18, R20, R8 ;  /* 0x0000001412087224 */ /* 0x000fc400078e0208 */
[----:B------:R-:W-:Y:S02]  /*ae50*/  IMAD.MOV R21, RZ, RZ, -R21 ;  /* 0x000000ffff157224 */ /* 0x000fe400078e0a15 */
[----:B------:R-:W-:Y:S01]  /*ae60*/  @!P4 IMAD.IADD R0, R0, 0x1, -R7 ;  /* 0x000000010000c824 */ /* 0x000fe200078e0a07 */
[C---:B------:R-:W-:Y:S01]  /*ae70*/  ISETP.GT.U32.AND P4, PT, R18.reuse, R8, PT ;  /* 0x000000081200720c */ /* 0x040fe20003f84070 */
[C---:B------:R-:W-:Y:S02]  /*ae80*/  IMAD R5, R18.reuse, R21, R5 ;  /* 0x0000001512057224 */ /* 0x040fe400078e0205 */
[----:B0-----:R-:W-:Y:S02]  /*ae90*/  IMAD.MOV.U32 R3, RZ, RZ, R12 ;  /* 0x000000ffff037224 */ /* 0x001fe400078e000c */
[----:B------:R-:W-:Y:S02]  /*aea0*/  VIADD R12, R27, 0x30 ;  /* 0x000000301b0c7836 */ /* 0x000fe40000000000 */
[----:B------:R-:W-:Y:S01]  /*aeb0*/  @!P1 IMAD.MOV R3, RZ, RZ, -R3 ;  /* 0x000000ffff039224 */ /* 0x000fe200078e0a03 */
[----:B------:R-:W-:Y:S01]  /*aec0*/  ISETP.GT.U32.AND P1, PT, R18, R24, PT ;  /* 0x000000181200720c */ /* 0x000fe20003f24070 */
[----:B------:R-:W-:Y:S01]  /*aed0*/  @!P2 IMAD.MOV R0, RZ, RZ, -R0 ;  /* 0x000000ffff00a224 */ /* 0x000fe200078e0a00 */
[----:B------:R-:W-:Y:S01]  /*aee0*/  IABS R20, R12 ;  /* 0x0000000c00147213 */ /* 0x000fe20000000000 */
[----:B------:R-:W-:Y:S01]  /*aef0*/  IMAD.HI.U32 R23, R10, R22, RZ ;  /* 0x000000160a177227 */ /* 0x000fe200078e00ff */
[----:B------:R0:W-:Y:S01]  /*af00*/  STL [R1+0xc4], R3 ;  /* 0x0000c40301007387 */ /* 0x0001e20000100800 */
[----:B------:R-:W-:-:S02]  /*af10*/  @!P6 LOP3.LUT R0, RZ, R2, RZ, 0x33, !PT ;  /* 0x00000002ff00e212 */ /* 0x000fc400078e33ff */
[----:B------:R-:W-:Y:S01]  /*af20*/  ISETP.GT.U32.AND P6, PT, R18, R5, PT ;  /* 0x000000051200720c */ /* 0x000fe20003fc4070 */
[----:B------:R-:W-:Y:S01]  /*af30*/  IMAD.MOV R23, RZ, RZ, -R23 ;  /* 0x000000ffff177224 */ /* 0x000fe200078e0a17 */
[----:B------:R-:W-:Y:S01]  /*af40*/  STL [R1+0x1cac], R4 ;  /* 0x001cac0401007387 */ /* 0x000fe20000100800 */
[----:B------:R-:W-:Y:S01]  /*af50*/  @!P4 IMAD.IADD R8, R8, 0x1, -R18 ;  /* 0x000000010808c824 */ /* 0x000fe200078e0a12 */
[----:B------:R-:W-:Y:S01]  /*af60*/  ISETP.GE.AND P2, PT, R17, RZ, PT ;  /* 0x000000ff1100720c */ /* 0x000fe20003f46270 */
[----:B------:R-:W-:Y:S01]  /*af70*/  IMAD R7, R18, R23, R22 ;  /* 0x0000001712077224 */ /* 0x000fe200078e0216 */
[----:B------:R1:W-:Y:S01]  /*af80*/  STL [R1+0x1bf4], R0 ;  /* 0x001bf40001007387 */ /* 0x0003e20000100800 */
[----:B0-----:R-:W-:Y:S01]  /*af90*/  IMAD.MOV.U32 R3, RZ, RZ, R19 ;  /* 0x000000ffff037224 */ /* 0x001fe200078e0013 */
[----:B------:R-:W-:Y:S01]  /*afa0*/  ISETP.GE.AND P4, PT, R6, RZ, PT ;  /* 0x000000ff0600720c */ /* 0x000fe20003f86270 */
[----:B------:R-:W-:-:S04]  /*afb0*/  IMAD.HI.U32 R19, R10, R20, RZ ;  /* 0x000000140a137227 */ /* 0x000fc800078e00ff */
[----:B------:R-:W-:Y:S01]  /*afc0*/  @!P3 IMAD.MOV R3, RZ, RZ, -R3 ;  /* 0x000000ffff03b224 */ /* 0x000fe200078e0a03 */
[----:B------:R-:W-:Y:S01]  /*afd0*/  ISETP.GE.AND P3, PT, R13, RZ, PT ;  /* 0x000000ff0d00720c */ /* 0x000fe20003f66270 */
[----:B------:R-:W-:Y:S02]  /*afe0*/  IMAD.MOV R19, RZ, RZ, -R19 ;  /* 0x000000ffff137224 */ /* 0x000fe400078e0a13 */
[----:B------:R-:W-:Y:S01]  /*aff0*/  VIADD R13, R27, 0x2f ;  /* 0x0000002f1b0d7836 */ /* 0x000fe20000000000 */
[----:B------:R0:W-:Y:S01]  /*b000*/  STL [R1+0xc0], R3 ;  /* 0x0000c00301007387 */ /* 0x0001e20000100800 */
[----:B-1----:R-:W-:Y:S02]  /*b010*/  IMAD.MOV.U32 R0, RZ, RZ, R16 ;  /* 0x000000ffff007224 */ /* 0x002fe400078e0010 */
[----:B------:R-:W-:Y:S01]  /*b020*/  IMAD R2, R18, R19, R20 ;  /* 0x0000001312027224 */ /* 0x000fe200078e0214 */
[----:B------:R-:W-:Y:S01]  /*b030*/  IABS R17, R13 ;  /* 0x0000000d00117213 */ /* 0x000fe20000000000 */
[----:B------:R-:W-:Y:S01]  /*b040*/  @!P1 IMAD.IADD R24, R24, 0x1, -R18 ;  /* 0x0000000118189824 */ /* 0x000fe200078e0a12 */
[C---:B------:R-:W-:Y:S01]  /*b050*/  ISETP.GT.U32.AND P1, PT, R18.reuse, R7, PT ;  /* 0x000000071200720c */ /* 0x040fe20003f24070 */
[----:B------:R-:W-:Y:S01]  /*b060*/  @!P0 IMAD.MOV R0, RZ, RZ, -R0 ;  /* 0x000000ffff008224 */ /* 0x000fe200078e0a00 */
[C---:B------:R-:W-:Y:S01]  /*b070*/  ISETP.GT.U32.AND P0, PT, R18.reuse, R8, PT ;  /* 0x000000081200720c */ /* 0x040fe20003f04070 */
[----:B------:R-:W-:Y:S01]  /*b080*/  @!P6 IMAD.IADD R5, R5, 0x1, -R18 ;  /* 0x000000010505e824 */ /* 0x000fe200078e0a12 */
[----:B------:R-:W-:Y:S01]  /*b090*/  ISETP.GT.U32.AND P6, PT, R18, R2, PT ;  /* 0x000000021200720c */ /* 0x000fe20003fc4070 */
[----:B------:R-:W-:Y:S01]  /*b0a0*/  IMAD.MOV.U32 R16, RZ, RZ, R17 ;  /* 0x000000ffff107224 */ /* 0x000fe200078e0011 */
[----:B------:R1:W-:Y:S01]  /*b0b0*/  STL [R1+0xbc], R0 ;  /* 0x0000bc0001007387 */ /* 0x0003e20000100800 */
[----:B------:R-:W-:-:S02]  /*b0c0*/  VIADD R6, R27, 0x2e ;  /* 0x0000002e1b067836 */ /* 0x000fc40000000000 */
[----:B0-----:R-:W-:Y:S02]  /*b0d0*/  IMAD.MOV.U32 R3, RZ, RZ, R15 ;  /* 0x000000ffff037224 */ /* 0x001fe400078e000f */
[----:B------:R-:W-:Y:S01]  /*b0e0*/  VIADD R20, R27, 0x22 ;  /* 0x000000221b147836 */ /* 0x000fe20000000000 */
[----:B------:R-:W-:Y:S01]  /*b0f0*/  IABS R15, R6 ;  /* 0x00000006000f7213 */ /* 0x000fe20000000000 */
[--C-:B------:R-:W-:Y:S01]  /*b100*/  @!P1 IMAD.IADD R7, R7, 0x1, -R18.reuse ;  /* 0x0000000107079824 */ /* 0x100fe200078e0a12 */
[----:B------:R-:W-:Y:S01]  /*b110*/  ISETP.GE.AND P1, PT, R27, RZ, PT ;  /* 0x000000ff1b00720c */ /* 0x000fe20003f26270 */
[----:B------:R-:W-:Y:S01]  /*b120*/  @!P0 IMAD.IADD R8, R8, 0x1, -R18 ;  /* 0x0000000108088824 */ /* 0x000fe200078e0a12 */
[----:B------:R-:W-:Y:S01]  /*b130*/  ISETP.GE.AND P0, PT, R11, RZ, PT ;  /* 0x000000ff0b00720c */ /* 0x000fe20003f06270 */
[----:B-1----:R-:W-:Y:S02]  /*b140*/  IMAD.MOV.U32 R0, RZ, RZ, R14 ;  /* 0x000000ffff007224 */ /* 0x002fe400078e000e */
[----:B------:R-:W-:-:S04]  /*b150*/  IMAD.HI.U32 R14, R10, R16, RZ ;  /* 0x000000100a0e7227 */ /* 0x000fc800078e00ff */
[----:B------:R-:W-:Y:S02]  /*b160*/  IMAD.MOV R14, RZ, RZ, -R14 ;  /* 0x000000ffff0e7224 */ /* 0x000fe400078e0a0e */
[----:B------:R-:W-:Y:S02]  /*b170*/  @!P6 IMAD.IADD R2, R2, 0x1, -R18 ;  /* 0x000000010202e824 */ /* 0x000fe400078e0a12 */
[C---:B------:R-:W-:Y:S02]  /*b180*/  IMAD R16, R18.reuse, R14, R16 ;  /* 0x0000000e12107224 */ /* 0x040fe400078e0210 */
[----:B------:R-:W-:Y:S01]  /*b190*/  IMAD.MOV.U32 R4, RZ, RZ, R8 ;  /* 0x000000ffff047224 */ /* 0x000fe200078e0008 */
[C---:B------:R-:W-:Y:S01]  /*b1a0*/  ISETP.GT.U32.AND P6, PT, R18.reuse, R2, PT ;  /* 0x000000021200720c */ /* 0x040fe20003fc4070 */
[----:B------:R-:W-:Y:S01]  /*b1b0*/  @!P5 IMAD.MOV R3, RZ, RZ, -R3 ;  /* 0x000000ffff03d224 */ /* 0x000fe200078e0a03 */
[----:B------:R-:W-:Y:S01]  /*b1c0*/  ISETP.GT.U32.AND P5, PT, R18, R7, PT ;  /* 0x000000071200720c */ /* 0x000fe20003fa4070 */
[----:B------:R-:W-:-:S03]  /*b1d0*/  IMAD.HI.U32 R11, R10, R15, RZ ;  /* 0x0000000f0a0b7227 */ /* 0x000fc600078e00ff */
[----:B------:R0:W-:Y:S01]  /*b1e0*/  STL [R1+0xb8], R3 ;  /* 0x0000b80301007387 */ /* 0x0001e20000100800 */
[----:B------:R-:W-:Y:S01]  /*b1f0*/  @!P4 IMAD.MOV R4, RZ, RZ, -R4 ;  /* 0x000000ffff04c224 */ /* 0x000fe200078e0a04 */
[C---:B------:R-:W-:Y:S01]  /*b200*/  ISETP.GT.U32.AND P4, PT, R18.reuse, R16, PT ;  /* 0x000000101200720c */ /* 0x040fe20003f84070 */
[----:B------:R-:W-:Y:S01]  /*b210*/  @!P2 IMAD.MOV R0, RZ, RZ, -R0 ;  /* 0x000000ffff00a224 */ /* 0x000fe200078e0a00 */
[C---:B------:R-:W-:Y:S01]  /*b220*/  ISETP.GT.U32.AND P2, PT, R18.reuse, R5, PT ;  /* 0x000000051200720c */ /* 0x040fe20003f44070 */
[----:B------:R-:W-:Y:S02]  /*b230*/  IMAD.MOV R11, RZ, RZ, -R11 ;  /* 0x000000ffff0b7224 */ /* 0x000fe400078e0a0b */
[----:B------:R-:W-:Y:S01]  /*b240*/  @!P1 IMAD.MOV R24, RZ, RZ, -R24 ;  /* 0x000000ffff189224 */ /* 0x000fe200078e0a18 */
[----:B------:R-:W-:Y:S01]  /*b250*/  ISETP.GE.AND P1, PT, R9, RZ, PT ;  /* 0x000000ff0900720c */ /* 0x000fe20003f26270 */
[----:B------:R-:W-:Y:S01]  /*b260*/  IMAD R15, R18, R11, R15 ;  /* 0x0000000b120f7224 */ /* 0x000fe200078e020f */
[----:B------:R1:W-:Y:S01]  /*b270*/  STL [R1+0xb4], R0 ;  /* 0x0000b40001007387 */ /* 0x0003e20000100800 */
[----:B------:R-:W-:-:S02]  /*b280*/  VIADD R9, R27, 0x2d ;  /* 0x0000002d1b097836 */ /* 0x000fc40000000000 */
[--C-:B------:R-:W-:Y:S01]  /*b290*/  @!P5 IMAD.IADD R7, R7, 0x1, -R18.reuse ;  /* 0x000000010707d824 */ /* 0x100fe200078e0a12 */
[----:B------:R-:W-:Y:S01]  /*b2a0*/  ISETP.GE.AND P5, PT, R12, RZ, PT ;  /* 0x000000ff0c00720c */ /* 0x000fe20003fa6270 */
[--C-:B------:R-:W-:Y:S01]  /*b2b0*/  @!P6 IMAD.IADD R2, R2, 0x1, -R18.reuse ;  /* 0x000000010202e824 */ /* 0x100fe200078e0a12 */
[----:B------:R-:W-:Y:S01]  /*b2c0*/  ISETP.GT.U32.AND P6, PT, R18, R15, PT ;  /* 0x0000000f1200720c */ /* 0x000fe20003fc4070 */
[--C-:B------:R-:W-:Y:S01]  /*b2d0*/  @!P4 IMAD.IADD R16, R16, 0x1, -R18.reuse ;  /* 0x000000011010c824 */ /* 0x100fe200078e0a12 */
[----:B------:R-:W-:Y:S01]  /*b2e0*/  IABS R14, R9 ;  /* 0x00000009000e7213 */ /* 0x000fe20000000000 */
[----:B0-----:R-:W-:Y:S01]  /*b2f0*/  IMAD.MOV.U32 R3, RZ, RZ, R7 ;  /* 0x000000ffff037224 */ /* 0x001fe200078e0007 */
[----:B------:R2:W-:Y:S01]  /*b300*/  STL [R1+0x1c6c], R24 ;  /* 0x001c6c1801007387 */ /* 0x0005e20000100800 */
[----:B------:R-:W-:Y:S01]  /*b310*/  @!P2 IMAD.IADD R5, R5, 0x1, -R18 ;  /* 0x000000010505a824 */ /* 0x000fe200078e0a12 */
[----:B------:R-:W-:Y:S01]  /*b320*/  ISETP.GT.U32.AND P4, PT, R18, R16, PT ;  /* 0x000000101200720c */ /* 0x000fe20003f84070 */
[----:B------:R-:W-:Y:S01]  /*b330*/  @!P1 IMAD.MOV R3, RZ, RZ, -R3 ;  /* 0x000000ffff039224 */ /* 0x000fe200078e0a03 */
[----:B------:R-:W-:Y:S01]  /*b340*/  ISETP.GE.AND P1, PT, R6, RZ, PT ;  /* 0x000000ff0600720c */ /* 0x000fe20003f26270 */
[----:B------:R-:W-:Y:S01]  /*b350*/  IMAD.HI.U32 R8, R10, R14, RZ ;  /* 0x0000000e0a087227 */ /* 0x000fe200078e00ff */
[----:B------:R-:W-:Y:S01]  /*b360*/  STL [R1+0xb0], R4 ;  /* 0x0000b00401007387 */ /* 0x000fe20000100800 */
[----:B------:R-:W-:-:S02]  /*b370*/  ISETP.GE.AND P2, PT, R13, RZ, PT ;  /* 0x000000ff0d00720c */ /* 0x000fc40003f46270 */
[----:B-1----:R-:W-:Y:S01]  /*b380*/  IMAD.MOV.U32 R0, RZ, RZ, R5 ;  /* 0x000000ffff007224 */ /* 0x002fe200078e0005 */
[----:B------:R-:W-:Y:S01]  /*b390*/  STL [R1+0xac], R3 ;  /* 0x0000ac0301007387 */ /* 0x000fe20000100800 */
[----:B------:R-:W-:Y:S02]  /*b3a0*/  VIADD R6, R27, 0x2c ;  /* 0x0000002c1b067836 */ /* 0x000fe40000000000 */
[----:B------:R-:W-:Y:S02]  /*b3b0*/  IMAD.MOV R8, RZ, RZ, -R8 ;  /* 0x000000ffff087224 */ /* 0x000fe400078e0a08 */
[----:B------:R-:W-:Y:S01]  /*b3c0*/  @!P0 IMAD.MOV R0, RZ, RZ, -R0 ;  /* 0x000000ffff008224 */ /* 0x000fe200078e0a00 */
[----:B------:R-:W-:Y:S01]  /*b3d0*/  IABS R5, R6 ;  /* 0x0000000600057213 */ /* 0x000fe20000000000 */
[----:B------:R-:W-:Y:S01]  /*b3e0*/  @!P6 IMAD.IADD R15, R15, 0x1, -R18 ;  /* 0x000000010f0fe824 */ /* 0x000fe200078e0a12 */
[----:B------:R-:W-:Y:S01]  /*b3f0*/  ISETP.GE.AND P0, PT, R9, RZ, PT ;  /* 0x000000ff0900720c */ /* 0x000fe20003f06270 */
[C---:B------:R-:W-:Y:S01]  /*b400*/  IMAD R14, R18.reuse, R8, R14 ;  /* 0x00000008120e7224 */ /* 0x040fe200078e020e */
[----:B------:R0:W-:Y:S01]  /*b410*/  STL [R1+0xa8], R0 ;  /* 0x0000a80001007387 */ /* 0x0001e20000100800 */
[C---:B------:R-:W-:Y:S01]  /*b420*/  VIADD R7, R27.reuse, 0x2b ;  /* 0x0000002b1b077836 */ /* 0x040fe20000000000 */
[----:B------:R-:W-:Y:S01]  /*b430*/  ISETP.GT.U32.AND P6, PT, R18, R15, PT ;  /* 0x0000000f1200720c */ /* 0x000fe20003fc4070 */
[----:B------:R-:W-:Y:S01]  /*b440*/  @!P4 IMAD.IADD R16, R16, 0x1, -R18 ;  /* 0x000000011010c824 */ /* 0x000fe200078e0a12 */
[----:B------:R-:W-:Y:S01]  /*b450*/  ISETP.GT.U32.AND P4, PT, R18, R14, PT ;  /* 0x0000000e1200720c */ /* 0x000fe20003f84070 */
[C---:B------:R-:W-:Y:S01]  /*b460*/  VIADD R13, R27.reuse, 0x29 ;  /* 0x000000291b0d7836 */ /* 0x040fe20000000000 */
[----:B------:R-:W-:Y:S01]  /*b470*/  IABS R11, R7 ;  /* 0x00000007000b7213 */ /* 0x000fe20000000000 */
[----:B------:R-:W-:-:S02]  /*b480*/  VIADD R21, R27, 0x21 ;  /* 0x000000211b157836 */ /* 0x000fc40000000000 */
[----:B--2---:R-:W-:Y:S01]  /*b490*/  IMAD R24, RZ, RZ, -UR7 ;  /* 0x80000007ff187e24 */ /* 0x004fe2000f8e02ff */
[----:B------:R-:W-:Y:S01]  /*b4a0*/  IABS R12, R13 ;  /* 0x0000000d000c7213 */ /* 0x000fe20000000000 */
[----:B0-----:R-:W-:Y:S01]  /*b4b0*/  IMAD.MOV.U32 R0, RZ, RZ, R2 ;  /* 0x000000ffff007224 */ /* 0x001fe200078e0002 */
[----:B------:R-:W-:Y:S01]  /*b4c0*/  IABS R19, R21 ;  /* 0x0000001500137213 */ /* 0x000fe20000000000 */
[----:B------:R-:W-:-:S04]  /*b4d0*/  IMAD.HI.U32 R2, R10, R5, RZ ;  /* 0x000000050a027227 */ /* 0x000fc800078e00ff */
[----:B------:R-:W-:Y:S02]  /*b4e0*/  IMAD.MOV R2, RZ, RZ, -R2 ;  /* 0x000000ffff027224 */ /* 0x000fe400078e0a02 */
[----:B------:R-:W-:Y:S01]  /*b4f0*/  @!P5 IMAD.MOV R0, RZ, RZ, -R0 ;  /* 0x000000ffff00d224 */ /* 0x000fe200078e0a00 */
[----:B------:R-:W-:Y:S01]  /*b500*/  ISETP.GE.AND P5, PT, R6, RZ, PT ;  /* 0x000000ff0600720c */ /* 0x000fe20003fa6270 */
[----:B------:R-:W-:Y:S02]  /*b510*/  IMAD R5, R18, R2, R5 ;  /* 0x0000000212057224 */ /* 0x000fe400078e0205 */
[----:B------:R-:W-:Y:S01]  /*b520*/  IMAD.HI.U32 R8, R10, R11, RZ ;  /* 0x0000000b0a087227 */ /* 0x000fe200078e00ff */
[----:B------:R0:W-:Y:S03]  /*b530*/  STL [R1+0xa4], R0 ;  /* 0x0000a40001007387 */ /* 0x0001e60000100800 */
[----:B------:R-:W-:-:S02]  /*b540*/  VIADD R6, R27, 0x2a ;  /* 0x0000002a1b067836 */ /* 0x000fc40000000000 */
[----:B------:R-:W-:Y:S01]  /*b550*/  @!P6 IMAD.IADD R15, R15, 0x1, -R18 ;  /* 0x000000010f0fe824 */ /* 0x000fe200078e0a12 */
[----:B------:R-:W-:Y:S01]  /*b560*/  ISETP.GT.U32.AND P6, PT, R18, R5, PT ;  /* 0x000000051200720c */ /* 0x000fe20003fc4070 */
[----:B------:R-:W-:Y:S01]  /*b570*/  IMAD.MOV R8, RZ, RZ, -R8 ;  /* 0x000000ffff087224 */ /* 0x000fe200078e0a08 */
[----:B------:R-:W-:Y:S01]  /*b580*/  IABS R9, R6 ;  /* 0x0000000600097213 */ /* 0x000fe20000000000 */
[----:B------:R-:W-:Y:S02]  /*b590*/  @!P4 IMAD.IADD R14, R14, 0x1, -R18 ;  /* 0x000000010e0ec824 */ /* 0x000fe400078e0a12 */
[----:B0-----:R-:W-:Y:S02]  /*b5a0*/  IMAD.MOV.U32 R0, RZ, RZ, R16 ;  /* 0x000000ffff007224 */ /* 0x001fe400078e0010 */
[C---:B------:R-:W-:Y:S01]  /*b5b0*/  IMAD R11, R18.reuse, R8, R11 ;  /* 0x00000008120b7224 */ /* 0x040fe200078e020b */
[----:B------:R-:W-:Y:S01]  /*b5c0*/  ISETP.GT.U32.AND P4, PT, R18, R14, PT ;  /* 0x0000000e1200720c */ /* 0x000fe20003f84070 */
[----:B------:R-:W-:-:S02]  /*b5d0*/  @!P2 IMAD.MOV R0, RZ, RZ, -R0 ;  /* 0x000000ffff00a224 */ /* 0x000fc400078e0a00 */
[----:B------:R-:W-:Y:S01]  /*b5e0*/  IMAD.HI.U32 R16, R10, R9, RZ ;  /* 0x000000090a107227 */ /* 0x000fe200078e00ff */
[----:B------:R-:W-:Y:S02]  /*b5f0*/  ISETP.GT.U32.AND P2, PT, R18, R11, PT ;  /* 0x0000000b1200720c */ /* 0x000fe40003f44070 */
[----:B------:R0:W-:Y:S01]  /*b600*/  STL [R1+0xa0], R0 ;  /* 0x0000a00001007387 */ /* 0x0001e20000100800 */
[----:B------:R-:W-:Y:S02]  /*b610*/  IMAD.MOV R16, RZ, RZ, -R16 ;  /* 0x000000ffff107224 */ /* 0x000fe400078e0a10 */
[--C-:B------:R-:W-:Y:S02]  /*b620*/  @!P6 IMAD.IADD R5, R5, 0x1, -R18.reuse ;  /* 0x000000010505e824 */ /* 0x100fe400078e0a12 */
[----:B------:R-:W-:Y:S02]  /*b630*/  VIADD R2, R27, 0x28 ;  /* 0x000000281b027836 */ /* 0x000fe40000000000 */
[--C-:B------:R-:W-:Y:S01]  /*b640*/  @!P4 IMAD.IADD R14, R14, 0x1, -R18.reuse ;  /* 0x000000010e0ec824 */ /* 0x100fe200078e0a12 */
[----:B------:R-:W-:Y:S01]  /*b650*/  ISETP.GT.U32.AND P6, PT, R18, R5, PT ;  /* 0x000000051200720c */ /* 0x000fe20003fc4070 */
[----:B0-----:R-:W-:Y:S01]  /*b660*/  IMAD.MOV.U32 R0, RZ, RZ, R15 ;  /* 0x000000ffff007224 */ /* 0x001fe200078e000f */
[----:B------:R-:W-:Y:S01]  /*b670*/  IABS R8, R2 ;  /* 0x0000000200087213 */ /* 0x000fe20000000000 */
[----:B------:R-:W-:-:S02]  /*b680*/  @!P2 IMAD.IADD R11, R11, 0x1, -R18 ;  /* 0x000000010b0ba824 */ /* 0x000fc400078e0a12 */
[----:B------:R-:W-:Y:S01]  /*b690*/  @!P1 IMAD.MOV R0, RZ, RZ, -R0 ;  /* 0x000000ffff009224 */ /* 0x000fe200078e0a00 */
[----:B------:R-:W-:Y:S01]  /*b6a0*/  ISETP.GE.AND P1, PT, R7, RZ, PT ;  /* 0x000000ff0700720c */ /* 0x000fe20003f26270 */
[C---:B------:R-:W-:Y:S01]  /*b6b0*/  IMAD R7, R18.reuse, R16, R9 ;  /* 0x0000001012077224 */ /* 0x040fe200078e0209 */
[----:B------:R-:W-:Y:S01]  /*b6c0*/  ISETP.GT.U32.AND P2, PT, R18, R11, PT ;  /* 0x0000000b1200720c */ /* 0x000fe20003f44070 */
[----:B------:R-:W-:Y:S01]  /*b6d0*/  IMAD.HI.U32 R15, R10, R12, RZ ;  /* 0x0000000c0a0f7227 */ /* 0x000fe200078e00ff */
[----:B------:R0:W-:Y:S02]  /*b6e0*/  STL [R1+0x9c], R0 ;  /* 0x00009c0001007387 */ /* 0x0001e40000100800 */
[----:B------:R-:W-:Y:S01]  /*b6f0*/  ISETP.GT.U32.AND P4, PT, R18, R7, PT ;  /* 0x000000071200720c */ /* 0x000fe20003f84070 */
[----:B------:R-:W-:-:S04]  /*b700*/  IMAD.HI.U32 R9, R10, R8, RZ ;  /* 0x000000080a097227 */ /* 0x000fc800078e00ff */
[----:B------:R-:W-:Y:S02]  /*b710*/  IMAD.MOV R15, RZ, RZ, -R15 ;  /* 0x000000ffff0f7224 */ /* 0x000fe400078e0a0f */
[----:B------:R-:W-:Y:S02]  /*b720*/  @!P6 IMAD.IADD R5, R5, 0x1, -R18 ;  /* 0x000000010505e824 */ /* 0x000fe400078e0a12 */
[----:B0-----:R-:W-:Y:S02]  /*b730*/  IMAD.MOV.U32 R0, RZ, RZ, R14 ;  /* 0x000000ffff007224 */ /* 0x001fe400078e000e */
[----:B------:R-:W-:Y:S02]  /*b740*/  IMAD.MOV R14, RZ, RZ, -R9 ;  /* 0x000000ffff0e7224 */ /* 0x000fe400078e0a09 */
[----:B------:R-:W-:Y:S01]  /*b750*/  @!P0 IMAD.MOV R0, RZ, RZ, -R0 ;  /* 0x000000ffff008224 */ /* 0x000fe200078e0a00 */
[----:B------:R-:W-:Y:S01]  /*b760*/  ISETP.GE.AND P0, PT, R6, RZ, PT ;  /* 0x000000ff0600720c */ /* 0x000fe20003f06270 */
[----:B------:R-:W-:-:S02]  /*b770*/  VIADD R9, R27, 0x27 ;  /* 0x000000271b097836 */ /* 0x000fc40000000000 */
[----:B------:R-:W-:Y:S01]  /*b780*/  @!P4 IMAD.IADD R7, R7, 0x1, -R18 ;  /* 0x000000010707c824 */ /* 0x000fe200078e0a12 */
[----:B------:R0:W-:Y:S01]  /*b790*/  STL [R1+0x98], R0 ;  /* 0x0000980001007387 */ /* 0x0001e20000100800 */
[C---:B------:R-:W-:Y:S02]  /*b7a0*/  IMAD R12, R18.reuse, R15, R12 ;  /* 0x0000000f120c7224 */ /* 0x040fe400078e020c */
[C---:B------:R-:W-:Y:S01]  /*b7b0*/  IMAD R6, R18.reuse, R14, R8 ;  /* 0x0000000e12067224 */ /* 0x040fe200078e0208 */
[----:B------:R-:W-:Y:S01]  /*b7c0*/  IABS R14, R9 ;  /* 0x00000009000e7213 */ /* 0x000fe20000000000 */
[----:B------:R-:W-:Y:S01]  /*b7d0*/  @!P2 IMAD.IADD R11, R11, 0x1, -R18 ;  /* 0x000000010b0ba824 */ /* 0x000fe200078e0a12 */
[C---:B------:R-:W-:Y:S01]  /*b7e0*/  ISETP.GT.U32.AND P4, PT, R18.reuse, R7, PT ;  /* 0x000000071200720c */ /* 0x040fe20003f84070 */
[C---:B------:R-:W-:Y:S01]  /*b7f0*/  VIADD R8, R27.reuse, 0x26 ;  /* 0x000000261b087836 */ /* 0x040fe20000000000 */
[C---:B------:R-:W-:Y:S01]  /*b800*/  ISETP.GT.U32.AND P6, PT, R18.reuse, R12, PT ;  /* 0x0000000c1200720c */ /* 0x040fe20003fc4070 */
[----:B------:R-:W-:Y:S01]  /*b810*/  VIADD R15, R27, 0x1d ;  /* 0x0000001d1b0f7836 */ /* 0x000fe20000000000 */
[----:B------:R-:W-:Y:S01]  /*b820*/  ISETP.GT.U32.AND P2, PT, R18, R6, PT ;  /* 0x000000061200720c */ /* 0x000fe20003f44070 */
[----:B0-----:R-:W-:-:S02]  /*b830*/  IMAD.MOV.U32 R0, RZ, RZ, R5 ;  /* 0x000000ffff007224 */ /* 0x001fc400078e0005 */
[----:B------:R-:W-:Y:S02]  /*b840*/  IMAD.MOV.U32 R5, RZ, RZ, R14 ;  /* 0x000000ffff057224 */ /* 0x000fe400078e000e */
[----:B------:R-:W-:Y:S01]  /*b850*/  @!P5 IMAD.MOV R0, RZ, RZ, -R0 ;  /* 0x000000ffff00d224 */ /* 0x000fe200078e0a00 */
[----:B------:R-:W-:Y:S02]  /*b860*/  ISETP.GE.AND P5, PT, R13, RZ, PT ;  /* 0x000000ff0d00720c */ /* 0x000fe40003fa6270 */
[----:B------:R-:W-:Y:S01]  /*b870*/  IABS R13, R8 ;  /* 0x00000008000d7213 */ /* 0x000fe20000000000 */
[--C-:B------:R-:W-:Y:S01]  /*b880*/  @!P4 IMAD.IADD R7, R7, 0x1, -R18.reuse ;  /* 0x000000010707c824 */ /* 0x100fe200078e0a12 */
[----:B------:R0:W-:Y:S01]  /*b890*/  STL [R1+0x94], R0 ;  /* 0x0000940001007387 */ /* 0x0001e20000100800 */
[--C-:B------:R-:W-:Y:S01]  /*b8a0*/  @!P6 IMAD.IADD R12, R12, 0x1, -R18.reuse ;  /* 0x000000010c0ce824 */ /* 0x100fe200078e0a12 */
[----:B------:R-:W-:Y:S01]  /*b8b0*/  ISETP.GE.AND P6, PT, R2, RZ, PT ;  /* 0x000000ff0200720c */ /* 0x000fe20003fc6270 */
[----:B------:R-:W-:Y:S01]  /*b8c0*/  @!P2 IMAD.IADD R6, R6, 0x1, -R18 ;  /* 0x000000010606a824 */ /* 0x000fe200078e0a12 */
[----:B------:R-:W-:Y:S01]  /*b8d0*/  ISETP.GE.AND P4, PT, R9, RZ, PT ;  /* 0x000000ff0900720c */ /* 0x000fe20003f86270 */
[----:B------:R-:W-:-:S03]  /*b8e0*/  IMAD.MOV.U32 R2, RZ, RZ, R13 ;  /* 0x000000ffff027224 */ /* 0x000fc600078e000d */
[----:B------:R-:W-:Y:S01]  /*b8f0*/  ISETP.GT.U32.AND P2, PT, R18, R6, PT ;  /* 0x000000061200720c */ /* 0x000fe20003f44070 */
[----:B------:R-:W-:-:S04]  /*b900*/  IMAD.HI.U32 R13, R10, R2, RZ ;  /* 0x000000020a0d7227 */ /* 0x000fc800078e00ff */
        /* <DEDUP_REMOVED lines=8> */
[----:B------:R-:W-:Y:S02]  /*b990*/  IMAD R2, R18, R13, R2 ;  /* 0x0000000d12027224 */ /* 0x000fe400078e0202 */
[----:B------:R-:W-:-:S02]  /*b9a0*/  @!P2 IMAD.IADD R6, R6, 0x1, -R18 ;  /* 0x000000010606a824 */ /* 0x000fc400078e0a12 */
[C---:B------:R-:W-:Y:S01]  /*b9b0*/  VIADD R11, R27.reuse, 0x24 ;  /* 0x000000241b0b7836 */ /* 0x040fe20000000000 */
[----:B------:R-:W-:Y:S01]  /*b9c0*/  ISETP.GT.U32.AND P2, PT, R18, R2, PT ;  /* 0x000000021200720c */ /* 0x000fe20003f44070 */
[----:B------:R-:W-:Y:S01]  /*b9d0*/  @!P1 IMAD.IADD R12, R12, 0x1, -R18 ;  /* 0x000000010c0c9824 */ /* 0x000fe200078e0a12 */
[----:B------:R-:W-:Y:S01]  /*b9e0*/  ISETP.GE.AND P1, PT, R8, RZ, PT ;  /* 0x000000ff0800720c */ /* 0x000fe20003f26270 */
[----:B0-----:R-:W-:Y:S01]  /*b9f0*/  IMAD.MOV.U32 R0, RZ, RZ, R7 ;  /* 0x000000ffff007224 */ /* 0x001fe200078e0007 */
[----:B------:R-:W-:Y:S01]  /*ba00*/  IABS R22, R11 ;  /* 0x0000000b00167213 */ /* 0x000fe20000000000 */
[C---:B------:R-:W-:Y:S02]  /*ba10*/  VIADD R7, R27.reuse, 0x25 ;  /* 0x000000251b077836 */ /* 0x040fe40000000000 */
[----:B------:R-:W-:Y:S01]  /*ba20*/  @!P0 IMAD.MOV R0, RZ, RZ, -R0 ;  /* 0x000000ffff008224 */ /* 0x000fe200078e0a00 */
[----:B------:R-:W-:Y:S01]  /*ba30*/  ISETP.GT.U32.AND P0, PT, R18, R5, PT ;  /* 0x000000051200720c */ /* 0x000fe20003f04070 */
[C---:B------:R-:W-:Y:S01]  /*ba40*/  VIADD R8, R27.reuse, 0x23 ;  /* 0x000000231b087836 */ /* 0x040fe20000000000 */
[----:B------:R-:W-:Y:S01]  /*ba50*/  IABS R9, R7 ;  /* 0x0000000700097213 */ /* 0x000fe20000000000 */
[----:B------:R-:W-:Y:S01]  /*ba60*/  VIADD R13, R27, 0x1f ;  /* 0x0000001f1b0d7836 */ /* 0x000fe20000000000 */
[----:B------:R0:W-:Y:S01]  /*ba70*/  STL [R1+0x88], R0 ;  /* 0x0000880001007387 */ /* 0x0001e20000100800 */
[----:B------:R-:W-:Y:S01]  /*ba80*/  @!P2 IMAD.IADD R2, R2, 0x1, -R18 ;  /* 0x000000010202a824 */ /* 0x000fe200078e0a12 */
[----:B------:R-:W-:-:S02]  /*ba90*/  IABS R25, R8 ;  /* 0x0000000800197213 */ /* 0x000fc40000000000 */
[----:B------:R-:W-:Y:S02]  /*baa0*/  IABS R16, R13 ;  /* 0x0000000d00107213 */ /* 0x000fe40000000000 */
[----:B------:R-:W-:-:S03]  /*bab0*/  ISETP.GT.U32.AND P2, PT, R18, R2, PT ;  /* 0x000000021200720c */ /* 0x000fc60003f44070 */
[----:B------:R-:W-:Y:S02]  /*bac0*/  @!P0 IMAD.IADD R5, R5, 0x1, -R18 ;  /* 0x0000000105058824 */ /* 0x000fe400078e0a12 */
[----:B0-----:R-:W-:Y:S02]  /*bad0*/  IMAD.MOV.U32 R0, RZ, RZ, R12 ;  /* 0x000000ffff007224 */ /* 0x001fe400078e000c */
[----:B------:R-:W-:Y:S01]  /*bae0*/  IMAD.HI.U32 R12, R10, R9, RZ ;  /* 0x000000090a0c7227 */ /* 0x000fe200078e00ff */
[----:B------:R-:W-:-:S03]  /*baf0*/  ISETP.GT.U32.AND P0, PT, R18, R5, PT ;  /* 0x000000051200720c */ /* 0x000fc60003f04070 */
        /* <DEDUP_REMOVED lines=8> */
[----:B------:R-:W-:Y:S01]  /*bb80*/  IABS R20, R20 ;  /* 0x0000001400147213 */ /* 0x000fe20000000000 */
[----:B------:R-:W-:Y:S01]  /*bb90*/  IMAD R22, R18, R7, R22 ;  /* 0x0000000712167224 */ /* 0x000fe200078e0216 */
[----:B------:R-:W-:Y:S01]  /*bba0*/  ISETP.GE.AND P0, PT, R8, RZ, PT ;  /* 0x000000ff0800720c */ /* 0x000fe20003f06270 */
[----:B------:R-:W-:-:S04]  /*bbb0*/  IMAD.HI.U32 R7, R10, R19, RZ ;  /* 0x000000130a077227 */ /* 0x000fc800078e00ff */
[----:B0-----:R-:W-:Y:S02]  /*bbc0*/  IMAD.MOV.U32 R0, RZ, RZ, R6 ;  /* 0x000000ffff007224 */ /* 0x001fe400078e0006 */
[----:B------:R-:W-:-:S04]  /*bbd0*/  IMAD.HI.U32 R6, R10, R25, RZ ;  /* 0x000000190a067227 */ /* 0x000fc800078e00ff */
[----:B------:R-:W-:Y:S01]  /*bbe0*/  @!P6 IMAD.MOV R0, RZ, RZ, -R0 ;  /* 0x000000ffff00e224 */ /* 0x000fe200078e0a00 */
[----:B------:R-:W-:Y:S01]  /*bbf0*/  ISETP.GE.AND P6, PT, R11, RZ, PT ;  /* 0x000000ff0b00720c */ /* 0x000fe20003fc6270 */
[----:B------:R-:W-:Y:S02]  /*bc00*/  IMAD.MOV R11, RZ, RZ, -R12 ;  /* 0x000000ffff0b7224 */ /* 0x000fe400078e0a0c */
[----:B------:R-:W-:Y:S01]  /*bc10*/  IMAD.MOV R6, RZ, RZ, -R6 ;  /* 0x000000ffff067224 */ /* 0x000fe200078e0a06 */
[----:B------:R0:W-:Y:S01]  /*bc20*/  STL [R1+0x80], R0 ;  /* 0x0000800001007387 */ /* 0x0001e20000100800 */
[C---:B------:R-:W-:Y:S02]  /*bc30*/  IMAD R9, R18.reuse, R11, R9 ;  /* 0x0000000b12097224 */ /* 0x040fe400078e0209 */
[----:B------:R-:W-:Y:S02]  /*bc40*/  IMAD R25, R18, R6, R25 ;  /* 0x0000000612197224 */ /* 0x000fe400078e0219 */
[----:B------:R-:W-:-:S02]  /*bc50*/  VIADD R11, R27, 0x20 ;  /* 0x000000201b0b7836 */ /* 0x000fc40000000000 */
[----:B------:R-:W-:Y:S02]  /*bc60*/  VIADD R12, R27, 0x1e ;  /* 0x0000001e1b0c7836 */ /* 0x000fe40000000000 */
[----:B------:R-:W-:Y:S01]  /*bc70*/  IMAD.MOV R7, RZ, RZ, -R7 ;  /* 0x000000ffff077224 */ /* 0x000fe200078e0a07 */
[----:B------:R-:W-:Y:S01]  /*bc80*/  IABS R17, R11 ;  /* 0x0000000b00117213 */ /* 0x000fe20000000000 */
[----:B0-----:R-:W-:Y:S01]  /*bc90*/  IMAD.MOV.U32 R0, RZ, RZ, R5 ;  /* 0x000000ffff007224 */ /* 0x001fe200078e0005 */
[----:B------:R-:W-:Y:S01]  /*bca0*/  IABS R14, R12 ;  /* 0x0000000c000e7213 */ /* 0x000fe20000000000 */
[----:B------:R-:W-:-:S04]  /*bcb0*/  IMAD.HI.U32 R5, R10, R16, RZ ;  /* 0x000000100a057227 */ /* 0x000fc800078e00ff */
[----:B------:R-:W-:Y:S01]  /*bcc0*/  @!P4 IMAD.MOV R0, RZ, RZ, -R0 ;  /* 0x000000ffff00c224 */ /* 0x000fe200078e0a00 */
[----:B------:R-:W-:Y:S01]  /*bcd0*/  ISETP.GT.U32.AND P4, PT, R18, R9, PT ;  /* 0x000000091200720c */ /* 0x000fe20003f84070 */
[----:B------:R-:W-:-:S03]  /*bce0*/  IMAD.HI.U32 R6, R10, R17, RZ ;  /* 0x000000110a067227 */ /* 0x000fc600078e00ff */
[----:B------:R0:W-:Y:S01]  /*bcf0*/  STL [R1+0x7c], R0 ;  /* 0x00007c0001007387 */ /* 0x0001e20000100800 */
[----:B------:R-:W-:Y:S02]  /*bd00*/  IMAD.MOV R5, RZ, RZ, -R5 ;  /* 0x000000ffff057224 */ /* 0x000fe400078e0a05 */
[----:B------:R-:W-:Y:S02]  /*bd10*/  IMAD.MOV R6, RZ, RZ, -R6 ;  /* 0x000000ffff067224 */ /* 0x000fe400078e0a06 */
[C---:B------:R-:W-:Y:S02]  /*bd20*/  IMAD R19, R18.reuse, R7, R19 ;  /* 0x0000000712137224 */ /* 0x040fe400078e0213 */
[----:B------:R-:W-:Y:S02]  /*bd30*/  IMAD R16, R18, R5, R16 ;  /* 0x0000000512107224 */ /* 0x000fe400078e0210 */
[----:B------:R-:W-:Y:S02]  /*bd40*/  @!P4 IMAD.IADD R9, R9, 0x1, -R18 ;  /* 0x000000010909c824 */ /* 0x000fe400078e0a12 */
[----:B0-----:R-:W-:-:S02]  /*bd50*/  IMAD.MOV.U32 R0, RZ, RZ, R2 ;  /* 0x000000ffff007224 */ /* 0x001fc400078e0002 */
[----:B------:R-:W-:Y:S01]  /*bd60*/  IMAD.HI.U32 R2, R10, R20, RZ ;  /* 0x000000140a027227 */ /* 0x000fe200078e00ff */
[----:B------:R-:W-:-:S03]  /*bd70*/  ISETP.GT.U32.AND P4, PT, R18, R9, PT ;  /* 0x000000091200720c */ /* 0x000fc60003f84070 */
[----:B------:R-:W-:Y:S01]  /*bd80*/  @!P1 IMAD.MOV R0, RZ, RZ, -R0 ;  /* 0x000000ffff009224 */ /* 0x000fe200078e0a00 */
[C---:B------:R-:W-:Y:S01]  /*bd90*/  ISETP.GT.U32.AND P1, PT, R18.reuse, R22, PT ;  /* 0x000000161200720c */ /* 0x040fe20003f24070 */
[----:B------:R-:W-:Y:S02]  /*bda0*/  IMAD.MOV R2, RZ, RZ, -R2 ;  /* 0x000000ffff027224 */ /* 0x000fe400078e0a02 */
[C---:B------:R-:W-:Y:S01]  /*bdb0*/  IMAD R17, R18.reuse, R6, R17 ;  /* 0x0000000612117224 */ /* 0x040fe200078e0211 */
[----:B------:R0:W-:Y:S01]  /*bdc0*/  STL [R1+0x78], R0 ;  /* 0x0000780001007387 */ /* 0x0001e20000100800 */
[----:B------:R-:W-:Y:S01]  /*bdd0*/  IMAD R20, R18, R2, R20 ;  /* 0x0000000212147224 */ /* 0x000fe200078e0214 */
[----:B------:R-:W-:Y:S01]  /*bde0*/  IABS R6, R15 ;  /* 0x0000000f00067213 */ /* 0x000fe20000000000 */
[----:B------:R-:W-:-:S04]  /*bdf0*/  IMAD.HI.U32 R2, R10, R14, RZ ;  /* 0x0000000e0a027227 */ /* 0x000fc800078e00ff */
[--C-:B------:R-:W-:Y:S01]  /*be00*/  @!P4 IMAD.IADD R9, R9, 0x1, -R18.reuse ;  /* 0x000000010909c824 */ /* 0x100fe200078e0a12 */
[----:B------:R-:W-:Y:S01]  /*be10*/  ISETP.GT.U32.AND P4, PT, R18, R25, PT ;  /* 0x000000191200720c */ /* 0x000fe20003f84070 */
[----:B------:R-:W-:Y:S02]  /*be20*/  @!P1 IMAD.IADD R22, R22, 0x1, -R18 ;  /* 0x0000000116169824 */ /* 0x000fe400078e0a12 */
[----:B------:R-:W-:Y:S02]  /*be30*/  IMAD.MOV R2, RZ, RZ, -R2 ;  /* 0x000000ffff027224 */ /* 0x000fe400078e0a02 */
[----:B------:R-:W-:Y:S01]  /*be40*/  IMAD.MOV.U32 R3, RZ, RZ, R9 ;  /* 0x000000ffff037224 */ /* 0x000fe200078e0009 */
[C---:B------:R-:W-:Y:S01]  /*be50*/  ISETP.GT.U32.AND P1, PT, R18.reuse, R22, PT ;  /* 0x000000161200720c */ /* 0x040fe20003f24070 */
[C---:B------:R-:W-:Y:S02]  /*be60*/  IMAD R14, R18.reuse, R2, R14 ;  /* 0x00000002120e7224 */ /* 0x040fe400078e020e */
[----:B------:R-:W-:Y:S01]  /*be70*/  @!P5 IMAD.MOV R3, RZ, RZ, -R3 ;  /* 0x000000ffff03d224 */ /* 0x000fe200078e0a03 */
[----:B------:R-:W-:Y:S01]  /*be80*/  ISETP.GT.U32.AND P5, PT, R18, R19, PT ;  /* 0x000000131200720c */ /* 0x000fe20003fa4070 */
[----:B------:R-:W-:-:S02]  /*be90*/  VIADD R7, R27, 0x1c ;  /* 0x0000001c1b077836 */ /* 0x000fc40000000000 */
[--C-:B------:R-:W-:Y:S01]  /*bea0*/  @!P4 IMAD.IADD R25, R25, 0x1, -R18.reuse ;  /* 0x000000011919c824 */ /* 0x100fe200078e0a12 */
[----:B------:R-:W-:Y:S01]  /*beb0*/  STL [R1+0x74], R3 ;  /* 0x0000740301007387 */ /* 0x000fe20000100800 */
[----:B------:R-:W-:Y:S01]  /*bec0*/  VIADD R8, R27, 0x1b ;  /* 0x0000001b1b087836 */ /* 0x000fe20000000000 */
[----:B------:R-:W-:Y:S01]  /*bed0*/  IABS R5, R7 ;  /* 0x0000000700057213 */ /* 0x000fe20000000000 */
[----:B------:R-:W-:Y:S01]  /*bee0*/  IMAD.HI.U32 R9, R10, R6, RZ ;  /* 0x000000060a097227 */ /* 0x000fe200078e00ff */
[----:B------:R-:W-:Y:S02]  /*bef0*/  ISETP.GT.U32.AND P4, PT, R18, R25, PT ;  /* 0x000000191200720c */ /* 0x000fe40003f84070 */
[----:B------:R-:W-:Y:S01]  /*bf00*/  IABS R2, R8 ;  /* 0x0000000800027213 */ /* 0x000fe20000000000 */
[--C-:B------:R-:W-:Y:S01]  /*bf10*/  @!P1 IMAD.IADD R22, R22, 0x1, -R18.reuse ;  /* 0x0000000116169824 */ /* 0x100fe200078e0a12 */
[----:B------:R-:W-:Y:S01]  /*bf20*/  ISETP.GT.U32.AND P1, PT, R18, R20, PT ;  /* 0x000000141200720c */ /* 0x000fe20003f24070 */
[----:B------:R-:W-:-:S02]  /*bf30*/  @!P5 IMAD.IADD R19, R19, 0x1, -R18 ;  /* 0x000000011313d824 */ /* 0x000fc400078e0a12 */
[----:B0-----:R-:W-:Y:S02]  /*bf40*/  IMAD.MOV.U32 R0, RZ, RZ, R22 ;  /* 0x000000ffff007224 */ /* 0x001fe400078e0016 */
[----:B------:R-:W-:-:S04]  /*bf50*/  IMAD.HI.U32 R22, R10, R5, RZ ;  /* 0x000000050a167227 */ /* 0x000fc800078e00ff */
[----:B------:R-:W-:Y:S01]  /*bf60*/  @!P4 IMAD.IADD R25, R25, 0x1, -R18 ;  /* 0x000000011919c824 */ /* 0x000fe200078e0a12 */
[C---:B------:R-:W-:Y:S01]  /*bf70*/  ISETP.GT.U32.AND P4, PT, R18.reuse, R16, PT ;  /* 0x000000101200720c */ /* 0x040fe20003f84070 */
[----:B------:R-:W-:Y:S01]  /*bf80*/  @!P6 IMAD.MOV R0, RZ, RZ, -R0 ;  /* 0x000000ffff00e224 */ /* 0x000fe200078e0a00 */
[----:B------:R-:W-:Y:S01]  /*bf90*/  ISETP.GT.U32.AND P6, PT, R18, R17, PT ;  /* 0x000000111200720c */ /* 0x000fe20003fc4070 */
[----:B------:R-:W-:Y:S01]  /*bfa0*/  @!P1 IMAD.IADD R20, R20, 0x1, -R18 ;  /* 0x0000000114149824 */ /* 0x000fe200078e0a12 */
[----:B------:R-:W-:Y:S01]  /*bfb0*/  ISETP.GT.U32.AND P1, PT, R18, R14, PT ;  /* 0x0000000e1200720c */ /* 0x000fe20003f24070 */
[----:B------:R-:W-:Y:S01]  /*bfc0*/  IMAD.MOV R9, RZ, RZ, -R9 ;  /* 0x000000ffff097224 */ /* 0x000fe200078e0a09 */
[----:B------:R0:W-:Y:S01]  /*bfd0*/  STL [R1+0x70], R0 ;  /* 0x0000700001007387 */ /* 0x0001e20000100800 */
[----:B------:R-:W-:Y:S01]  /*bfe0*/  IMAD.HI.U32 R23, R10, R2, RZ ;  /* 0x000000020a177227 */ /* 0x000fe200078e00ff */
[----:B------:R-:W-:-:S03]  /*bff0*/  ISETP.GT.U32.AND P5, PT, R18, R20, PT ;  /* 0x000000141200720c */ /* 0x000fc60003fa4070 */
[----:B------:R-:W-:Y:S02]  /*c000*/  IMAD.MOV R22, RZ, RZ, -R22 ;  /* 0x000000ffff167224 */ /* 0x000fe400078e0a16 */
[--C-:B------:R-:W-:Y:S02]  /*c010*/  @!P4 IMAD.IADD R16, R16, 0x1, -R18.reuse ;  /* 0x000000011010c824 */ /* 0x100fe400078e0a12 */
[--C-:B------:R-:W-:Y:S01]  /*c020*/  @!P6 IMAD.IADD R17, R17, 0x1, -R18.reuse ;  /* 0x000000011111e824 */ /* 0x100fe200078e0a12 */
[----:B------:R-:W-:Y:S01]  /*c030*/  ISETP.GT.U32.AND P6, PT, R18, R19, PT ;  /* 0x000000131200720c */ /* 0x000fe20003fc4070 */
[----:B0-----:R-:W-:Y:S02]  /*c040*/  IMAD.MOV.U32 R0, RZ, RZ, R25 ;  /* 0x000000ffff007224 */ /* 0x001fe400078e0019 */
[----:B------:R-:W-:Y:S01]  /*c050*/  @!P1 IMAD.IADD R14, R14, 0x1, -R18 ;  /* 0x000000010e0e9824 */ /* 0x000fe200078e0a12 */
[C---:B------:R-:W-:Y:S01]  /*c060*/  ISETP.GT.U32.AND P4, PT, R18.reuse, R17, PT ;  /* 0x000000111200720c */ /* 0x040fe20003f84070 */
[----:B------:R-:W-:Y:S01]  /*c070*/  @!P0 IMAD.MOV R0, RZ, RZ, -R0 ;  /* 0x000000ffff008224 */ /* 0x000fe200078e0a00 */
[C---:B------:R-:W-:Y:S01]  /*c080*/  ISETP.GT.U32.AND P0, PT, R18.reuse, R16, PT ;  /* 0x000000101200720c */ /* 0x040fe20003f04070 */
[C---:B------:R-:W-:Y:S01]  /*c090*/  IMAD R6, R18.reuse, R9, R6 ;  /* 0x0000000912067224 */ /* 0x040fe200078e0206 */
[C---:B------:R-:W-:Y:S01]  /*c0a0*/  ISETP.GT.U32.AND P1, PT, R18.reuse, R14, PT ;  /* 0x0000000e1200720c */ /* 0x040fe20003f24070 */
[----:B------:R-:W-:Y:S01]  /*c0b0*/  IMAD.MOV R23, RZ, RZ, -R23 ;  /* 0x000000ffff177224 */ /* 0x000fe200078e0a17 */
[----:B------:R0:W-:Y:S01]  /*c0c0*/  STL [R1+0x6c], R0 ;  /* 0x00006c0001007387 */ /* 0x0001e20000100800 */
[----:B------:R-:W-:-:S02]  /*c0d0*/  IMAD R5, R18, R22, R5 ;  /* 0x0000001612057224 */ /* 0x000fc400078e0205 */
[----:B------:R-:W-:Y:S02]  /*c0e0*/  IMAD R2, R18, R23, R2 ;  /* 0x0000001712027224 */ /* 0x000fe400078e0202 */
[--C-:B------:R-:W-:Y:S01]  /*c0f0*/  @!P5 IMAD.IADD R20, R20, 0x1, -R18.reuse ;  /* 0x000000011414d824 */ /* 0x100fe200078e0a12 */
[C---:B------:R-:W-:Y:S01]  /*c100*/  ISETP.GT.U32.AND P5, PT, R18.reuse, R6, PT ;  /* 0x000000061200720c */ /* 0x040fe20003fa4070 */
[--C-:B------:R-:W-:Y:S01]  /*c110*/  @!P6 IMAD.IADD R19, R19, 0x1, -R18.reuse ;  /* 0x000000011313e824 */ /* 0x100fe200078e0a12 */
[----:B------:R-:W-:Y:S01]  /*c120*/  ISETP.GT.U32.AND P6, PT, R18, R5, PT ;  /* 0x000000051200720c */ /* 0x000fe20003fc4070 */
[--C-:B------:R-:W-:Y:S01]  /*c130*/  @!P0 IMAD.IADD R16, R16, 0x1, -R18.reuse ;  /* 0x0000000110108824 */ /* 0x100fe200078e0a12 */
[----:B------:R-:W-:Y:S01]  /*c140*/  ISETP.GT.U32.AND P0, PT, R18, R2, PT ;  /* 0x000000021200720c */ /* 0x000fe20003f04070 */
[--C-:B------:R-:W-:Y:S01]  /*c150*/  @!P4 IMAD.IADD R17, R17, 0x1, -R18.reuse ;  /* 0x000000011111c824 */ /* 0x100fe200078e0a12 */
[----:B------:R-:W-:Y:S01]  /*c160*/  ISETP.GE.AND P4, PT, R21, RZ, PT ;  /* 0x000000ff1500720c */ /* 0x000fe20003f86270 */
[----:B------:R-:W-:Y:S01]  /*c170*/  @!P1 IMAD.IADD R14, R14, 0x1, -R18 ;  /* 0x000000010e0e9824 */ /* 0x000fe200078e0a12 */
[----:B------:R-:W-:Y:S01]  /*c180*/  ISETP.GE.AND P1, PT, R11, RZ, PT ;  /* 0x000000ff0b00720c */ /* 0x000fe20003f26270 */
[----:B------:R-:W-:-:S02]  /*c190*/  VIADD R9, R27, 0x1a ;  /* 0x0000001a1b097836 */ /* 0x000fc40000000000 */
[----:B------:R-:W-:Y:S02]  /*c1a0*/  IMAD.MOV.U32 R4, RZ, RZ, R20 ;  /* 0x000000ffff047224 */ /* 0x000fe400078e0014 */
[--C-:B------:R-:W-:Y:S01]  /*c1b0*/  @!P5 IMAD.IADD R6, R6, 0x1, -R18.reuse ;  /* 0x000000010606d824 */ /* 0x100fe200078e0a12 */
[----:B------:R-:W-:Y:S01]  /*c1c0*/  IABS R22, R9 ;  /* 0x0000000900167213 */ /* 0x000fe20000000000 */
[----:B------:R-:W-:Y:S01]  /*c1d0*/  IMAD.MOV.U32 R3, RZ, RZ, R19 ;  /* 0x000000ffff037224 */ /* 0x000fe200078e0013 */
[----:B------:R-:W-:Y:S01]  /*c1e0*/  ISETP.GE.AND P5, PT, R13, RZ, PT ;  /* 0x000000ff0d00720c */ /* 0x000fe20003fa6270 */
[--C-:B------:R-:W-:Y:S01]  /*c1f0*/  @!P6 IMAD.IADD R5, R5, 0x1, -R18.reuse ;  /* 0x000000010505e824 */ /* 0x100fe200078e0a12 */
[----:B------:R-:W-:Y:S01]  /*c200*/  ISETP.GE.AND P6, PT, R12, RZ, PT ;  /* 0x000000ff0c00720c */ /* 0x000fe20003fc6270 */
[----:B0-----:R-:W-:Y:S02]  /*c210*/  IMAD.MOV.U32 R0, RZ, RZ, R17 ;  /* 0x000000ffff007224 */ /* 0x001fe400078e0011 */
[----:B------:R-:W-:Y:S01]  /*c220*/  @!P0 IMAD.IADD R2, R2, 0x1, -R18 ;  /* 0x0000000102028824 */ /* 0x000fe200078e0a12 */
[C---:B------:R-:W-:Y:S01]  /*c230*/  ISETP.GT.U32.AND P0, PT, R18.reuse, R6, PT ;  /* 0x000000061200720c */ /* 0x040fe20003f04070 */
[----:B------:R-:W-:Y:S01]  /*c240*/  @!P2 IMAD.MOV R4, RZ, RZ, -R4 ;  /* 0x000000ffff04a224 */ /* 0x000fe200078e0a04 */
[----:B------:R-:W-:Y:S01]  /*c250*/  ISETP.GT.U32.AND P2, PT, R18, R5, PT ;  /* 0x000000051200720c */ /* 0x000fe20003f44070 */
[----:B------:R-:W-:Y:S01]  /*c260*/  @!P4 IMAD.MOV R3, RZ, RZ, -R3 ;  /* 0x000000ffff03c224 */ /* 0x000fe200078e0a03 */
[----:B------:R-:W-:Y:S01]  /*c270*/  ISETP.GE.AND P4, PT, R15, RZ, PT ;  /* 0x000000ff0f00720c */ /* 0x000fe20003f86270 */
[----:B------:R-:W-:Y:S01]  /*c280*/  IMAD.HI.U32 R21, R10, R22, RZ ;  /* 0x000000160a157227 */ /* 0x000fe200078e00ff */
[----:B------:R-:W-:Y:S03]  /*c290*/  STL [R1+0x68], R4 ;  /* 0x0000680401007387 */ /* 0x000fe60000100800 */
[----:B------:R-:W-:Y:S01]  /*c2a0*/  @!P1 IMAD.MOV R0, RZ, RZ, -R0 ;  /* 0x000000ffff009224 */ /* 0x000fe200078e0a00 */
[----:B------:R0:W-:Y:S01]  /*c2b0*/  STL [R1+0x64], R3 ;  /* 0x0000640301007387 */ /* 0x0001e20000100800 */
[C---:B------:R-:W-:Y:S01]  /*c2c0*/  VIADD R11, R27.reuse, 0x19 ;  /* 0x000000191b0b7836 */ /* 0x040fe20000000000 */
        /* <DEDUP_REMOVED lines=8> */
[----:B0-----:R-:W-:Y:S02]  /*c350*/  IMAD.MOV.U32 R3, RZ, RZ, R16 ;  /* 0x000000ffff037224 */ /* 0x001fe400078e0010 */
[----:B------:R-:W-:Y:S02]  /*c360*/  IMAD.MOV.U32 R12, RZ, RZ, R23 ;  /* 0x000000ffff0c7224 */ /* 0x000fe400078e0017 */
[----:B-1----:R-:W-:Y:S02]  /*c370*/  IMAD.MOV.U32 R0, RZ, RZ, R14 ;  /* 0x000000ffff007224 */ /* 0x002fe400078e000e */
[----:B------:R-:W-:Y:S01]  /*c380*/  @!P5 IMAD.MOV R3, RZ, RZ, -R3 ;  /* 0x000000ffff03d224 */ /* 0x000fe200078e0a03 */
[----:B------:R-:W-:Y:S01]  /*c390*/  ISETP.GT.U32.AND P5, PT, R18, R13, PT ;  /* 0x0000000d1200720c */ /* 0x000fe20003fa4070 */
[----:B------:R-:W-:Y:S01]  /*c3a0*/  @!P6 IMAD.MOV R0, RZ, RZ, -R0 ;  /* 0x000000ffff00e224 */ /* 0x000fe200078e0a00 */
[----:B------:R-:W-:Y:S01]  /*c3b0*/  ISETP.GE.AND P6, PT, R7, RZ, PT ;  /* 0x000000ff0700720c */ /* 0x000fe20003fc6270 */
[----:B------:R-:W-:Y:S01]  /*c3c0*/  IMAD.HI.U32 R14, R10, R12, RZ ;  /* 0x0000000c0a0e7227 */ /* 0x000fe200078e00ff */
[----:B------:R-:W-:Y:S03]  /*c3d0*/  STL [R1+0x5c], R3 ;  /* 0x00005c0301007387 */ /* 0x000fe60000100800 */
[----:B------:R-:W-:Y:S01]  /*c3e0*/  IMAD.MOV R14, RZ, RZ, -R14 ;  /* 0x000000ffff0e7224 */ /* 0x000fe200078e0a0e */
[----:B------:R0:W-:Y:S01]  /*c3f0*/  STL [R1+0x58], R0 ;  /* 0x0000580001007387 */ /* 0x0001e20000100800 */
[----:B------:R-:W-:Y:S01]  /*c400*/  @!P1 IMAD.IADD R2, R2, 0x1, -R18 ;  /* 0x0000000102029824 */ /* 0x000fe200078e0a12 */
[----:B------:R-:W-:Y:S01]  /*c410*/  ISETP.GE.AND P1, PT, R11, RZ, PT ;  /* 0x000000ff0b00720c */ /* 0x000fe20003f26270 */
[----:B------:R-:W-:-:S02]  /*c420*/  IMAD R8, R18, R14, R12 ;  /* 0x0000000e12087224 */ /* 0x000fc400078e020c */
[--C-:B------:R-:W-:Y:S01]  /*c430*/  @!P5 IMAD.IADD R13, R13, 0x1, -R18.reuse ;  /* 0x000000010d0dd824 */ /* 0x100fe200078e0a12 */
[----:B------:R-:W-:Y:S01]  /*c440*/  ISETP.GE.AND P5, PT, R22, RZ, PT ;  /* 0x000000ff1600720c */ /* 0x000fe20003fa6270 */
[----:B------:R-:W-:Y:S01]  /*c450*/  @!P2 IMAD.IADD R5, R5, 0x1, -R18 ;  /* 0x000000010505a824 */ /* 0x000fe200078e0a12 */
[----:B------:R-:W-:Y:S01]  /*c460*/  IABS R22, R22 ;  /* 0x0000001600167213 */ /* 0x000fe20000000000 */
[----:B------:R-:W-:Y:S01]  /*c470*/  VIADD R21, R27, 0x17 ;  /* 0x000000171b157836 */ /* 0x000fe20000000000 */
[----:B------:R-:W-:Y:S01]  /*c480*/  ISETP.GE.AND P2, PT, R9, RZ, PT ;  /* 0x000000ff0900720c */ /* 0x000fe20003f46270 */
[----:B0-----:R-:W-:Y:S02]  /*c490*/  IMAD.MOV.U32 R0, RZ, RZ, R6 ;  /* 0x000000ffff007224 */ /* 0x001fe400078e0006 */
[----:B------:R-:W-:Y:S02]  /*c4a0*/  IMAD.MOV.U32 R3, RZ, RZ, R5 ;  /* 0x000000ffff037224 */ /* 0x000fe400078e0005 */
[----:B------:R-:W-:Y:S01]  /*c4b0*/  @!P4 IMAD.MOV R0, RZ, RZ, -R0 ;  /* 0x000000ffff00c224 */ /* 0x000fe200078e0a00 */
[----:B------:R-:W-:Y:S01]  /*c4c0*/  ISETP.GT.U32.AND P4, PT, R18, R13, PT ;  /* 0x0000000d1200720c */ /* 0x000fe20003f84070 */
[----:B------:R-:W-:Y:S01]  /*c4d0*/  @!P6 IMAD.MOV R3, RZ, RZ, -R3 ;  /* 0x000000ffff03e224 */ /* 0x000fe200078e0a03 */
[----:B------:R-:W-:Y:S01]  /*c4e0*/  ISETP.GE.AND P6, PT, R21, RZ, PT ;  /* 0x000000ff1500720c */ /* 0x000fe20003fc6270 */
[C---:B------:R-:W-:Y:S01]  /*c4f0*/  VIADD R9, R27.reuse, 0x16 ;  /* 0x000000161b097836 */ /* 0x040fe20000000000 */
[----:B------:R0:W-:Y:S01]  /*c500*/  STL [R1+0x54], R0 ;  /* 0x0000540001007387 */ /* 0x0001e20000100800 */
[----:B------:R-:W-:Y:S01]  /*c510*/  IABS R21, R21 ;  /* 0x0000001500157213 */ /* 0x000fe20000000000 */
[----:B------:R-:W-:-:S02]  /*c520*/  VIADD R12, R27, 0x15 ;  /* 0x000000151b0c7836 */ /* 0x000fc40000000000 */
[----:B------:R-:W-:Y:S01]  /*c530*/  STL [R1+0x50], R3 ;  /* 0x0000500301007387 */ /* 0x000fe20000100800 */
[----:B------:R-:W-:Y:S02]  /*c540*/  VIADD R7, R27, 0x14 ;  /* 0x000000141b077836 */ /* 0x000fe40000000000 */
[C---:B------:R-:W-:Y:S01]  /*c550*/  IMAD.HI.U32 R11, R10.reuse, R21, RZ ;  /* 0x000000150a0b7227 */ /* 0x040fe200078e00ff */
[----:B------:R-:W-:Y:S02]  /*c560*/  IABS R14, R12 ;  /* 0x0000000c000e7213 */ /* 0x000fe40000000000 */
[----:B------:R-:W-:Y:S01]  /*c570*/  IABS R17, R7 ;  /* 0x0000000700117213 */ /* 0x000fe20000000000 */
[----:B0-----:R-:W-:Y:S02]  /*c580*/  IMAD.MOV.U32 R0, RZ, RZ, R2 ;  /* 0x000000ffff007224 */ /* 0x001fe400078e0002 */
[----:B------:R-:W-:-:S04]  /*c590*/  IMAD.HI.U32 R2, R10, R22, RZ ;  /* 0x000000160a027227 */ /* 0x000fc800078e00ff */
[----:B------:R-:W-:Y:S01]  /*c5a0*/  @!P0 IMAD.MOV R0, RZ, RZ, -R0 ;  /* 0x000000ffff008224 */ /* 0x000fe200078e0a00 */
[C---:B------:R-:W-:Y:S01]  /*c5b0*/  ISETP.GT.U32.AND P0, PT, R18.reuse, R8, PT ;  /* 0x000000081200720c */ /* 0x040fe20003f04070 */
[----:B------:R-:W-:Y:S01]  /*c5c0*/  @!P4 IMAD.IADD R13, R13, 0x1, -R18 ;  /* 0x000000010d0dc824 */ /* 0x000fe200078e0a12 */
[----:B------:R-:W-:Y:S01]  /*c5d0*/  ISETP.GE.AND P4, PT, R9, RZ, PT ;  /* 0x000000ff0900720c */ /* 0x000fe20003f86270 */
[----:B------:R-:W-:Y:S01]  /*c5e0*/  IMAD.MOV R2, RZ, RZ, -R2 ;  /* 0x000000ffff027224 */ /* 0x000fe200078e0a02 */
[----:B------:R0:W-:Y:S01]  /*c5f0*/  STL [R1+0x4c], R0 ;  /* 0x00004c0001007387 */ /* 0x0001e20000100800 */
[----:B------:R-:W-:Y:S01]  /*c600*/  IABS R9, R9 ;  /* 0x0000000900097213 */ /* 0x000fe20000000000 */
[----:B------:R-:W-:Y:S02]  /*c610*/  IMAD.MOV R11, RZ, RZ, -R11 ;  /* 0x000000ffff0b7224 */ /* 0x000fe400078e0a0b */
[----:B------:R-:W-:Y:S02]  /*c620*/  IMAD R22, R18, R2, R22 ;  /* 0x0000000212167224 */ /* 0x000fe400078e0216 */
[----:B------:R-:W-:-:S04]  /*c630*/  IMAD.HI.U32 R6, R10, R9, RZ ;  /* 0x000000090a067227 */ /* 0x000fc800078e00ff */
[----:B------:R-:W-:Y:S02]  /*c640*/  @!P0 IMAD.IADD R8, R8, 0x1, -R18 ;  /* 0x0000000108088824 */ /* 0x000fe400078e0a12 */
[----:B0-----:R-:W-:Y:S02]  /*c650*/  IMAD.MOV.U32 R0, RZ, RZ, R13 ;  /* 0x000000ffff007224 */ /* 0x001fe400078e000d */
[----:B------:R-:W-:Y:S01]  /*c660*/  IMAD.MOV R6, RZ, RZ, -R6 ;  /* 0x000000ffff067224 */ /* 0x000fe200078e0a06 */
[C---:B------:R-:W-:Y:S01]  /*c670*/  ISETP.GT.U32.AND P0, PT, R18.reuse, R8, PT ;  /* 0x000000081200720c */ /* 0x040fe20003f04070 */
[----:B------:R-:W-:Y:S01]  /*c680*/  @!P2 IMAD.MOV R0, RZ, RZ, -R0 ;  /* 0x000000ffff00a224 */ /* 0x000fe200078e0a00 */
[C---:B------:R-:W-:Y:S01]  /*c690*/  ISETP.GT.U32.AND P2, PT, R18.reuse, R22, PT ;  /* 0x000000161200720c */ /* 0x040fe20003f44070 */
[C---:B------:R-:W-:Y:S02]  /*c6a0*/  IMAD R21, R18.reuse, R11, R21 ;  /* 0x0000000b12157224 */ /* 0x040fe400078e0215 */
[----:B------:R-:W-:Y:S01]  /*c6b0*/  IMAD R9, R18, R6, R9 ;  /* 0x0000000612097224 */ /* 0x000fe200078e0209 */
[----:B------:R0:W-:Y:S01]  /*c6c0*/  STL [R1+0x38], R0 ;  /* 0x0000380001007387 */ /* 0x0001e20000100800 */
[----:B------:R-:W-:-:S04]  /*c6d0*/  IMAD.HI.U32 R5, R10, R14, RZ ;  /* 0x0000000e0a057227 */ /* 0x000fc800078e00ff */
[----:B------:R-:W-:Y:S02]  /*c6e0*/  IMAD.MOV R5, RZ, RZ, -R5 ;  /* 0x000000ffff057224 */ /* 0x000fe400078e0a05 */
[--C-:B------:R-:W-:Y:S01]  /*c6f0*/  @!P0 IMAD.IADD R8, R8, 0x1, -R18.reuse ;  /* 0x0000000108088824 */ /* 0x100fe200078e0a12 */
[----:B------:R-:W-:Y:S01]  /*c700*/  ISETP.GT.U32.AND P0, PT, R18, R21, PT ;  /* 0x000000151200720c */ /* 0x000fe20003f04070 */
[----:B------:R-:W-:Y:S01]  /*c710*/  @!P2 IMAD.IADD R22, R22, 0x1, -R18 ;  /* 0x000000011616a824 */ /* 0x000fe200078e0a12 */
[C---:B------:R-:W-:Y:S01]  /*c720*/  ISETP.GT.U32.AND P2, PT, R18.reuse, R9, PT ;  /* 0x000000091200720c */ /* 0x040fe20003f44070 */
[----:B0-----:R-:W-:Y:S02]  /*c730*/  IMAD.MOV.U32 R0, RZ, RZ, R8 ;  /* 0x000000ffff007224 */ /* 0x001fe400078e0008 */
[C---:B------:R-:W-:Y:S02]  /*c740*/  IMAD R14, R18.reuse, R5, R14 ;  /* 0x00000005120e7224 */ /* 0x040fe400078e020e */
[----:B------:R-:W-:Y:S01]  /*c750*/  @!P1 IMAD.MOV R0, RZ, RZ, -R0 ;  /* 0x000000ffff009224 */ /* 0x000fe200078e0a00 */
[----:B------:R-:W-:Y:S01]  /*c760*/  ISETP.GT.U32.AND P1, PT, R18, R22, PT ;  /* 0x000000161200720c */ /* 0x000fe20003f24070 */
[----:B------:R-:W-:-:S02]  /*c770*/  VIADD R5, R27, 0x13 ;  /* 0x000000131b057836 */ /* 0x000fc40000000000 */
[----:B------:R-:W-:Y:S01]  /*c780*/  VIADD R19, R27, 0x12 ;  /* 0x000000121b137836 */ /* 0x000fe20000000000 */
[----:B------:R0:W-:Y:S01]  /*c790*/  STL [R1+0x34], R0 ;  /* 0x0000340001007387 */ /* 0x0001e20000100800 */
[--C-:B------:R-:W-:Y:S01]  /*c7a0*/  @!P0 IMAD.IADD R21, R21, 0x1, -R18.reuse ;  /* 0x0000000115158824 */ /* 0x100fe200078e0a12 */
[----:B------:R-:W-:Y:S01]  /*c7b0*/  IABS R16, R5 ;  /* 0x0000000500107213 */ /* 0x000fe20000000000 */
[----:B------:R-:W-:Y:S01]  /*c7c0*/  @!P2 IMAD.IADD R9, R9, 0x1, -R18 ;  /* 0x000000010909a824 */ /* 0x000fe200078e0a12 */
[----:B------:R-:W-:Y:S01]  /*c7d0*/  IABS R15, R19 ;  /* 0x00000013000f7213 */ /* 0x000fe20000000000 */
[----:B------:R-:W-:Y:S01]  /*c7e0*/  IMAD.HI.U32 R2, R10, R17, RZ ;  /* 0x000000110a027227 */ /* 0x000fe200078e00ff */
[C---:B------:R-:W-:Y:S02]  /*c7f0*/  ISETP.GT.U32.AND P0, PT, R18.reuse, R21, PT ;  /* 0x000000151200720c */ /* 0x040fe40003f04070 */
[----:B------:R-:W-:Y:S01]  /*c800*/  ISETP.GT.U32.AND P2, PT, R18, R9, PT ;  /* 0x000000091200720c */ /* 0x000fe20003f44070 */
[----:B------:R-:W-:-:S02]  /*c810*/  IMAD.MOV R2, RZ, RZ, -R2 ;  /* 0x000000ffff027224 */ /* 0x000fc400078e0a02 */
[----:B------:R-:W-:-:S04]  /*c820*/  IMAD.HI.U32 R23, R10, R16, RZ ;  /* 0x000000100a177227 */ /* 0x000fc800078e00ff */
[----:B------:R-:W-:Y:S01]  /*c830*/  @!P1 IMAD.IADD R22, R22, 0x1, -R18 ;  /* 0x0000000116169824 */ /* 0x000fe200078e0a12 */
[C---:B------:R-:W-:Y:S01]  /*c840*/  ISETP.GT.U32.AND P1, PT, R18.reuse, R14, PT ;  /* 0x0000000e1200720c */ /* 0x040fe20003f24070 */
[----:B------:R-:W-:Y:S02]  /*c850*/  IMAD R17, R18, R2, R17 ;  /* 0x0000000212117224 */ /* 0x000fe400078e0211 */
[----:B------:R-:W-:-:S04]  /*c860*/  IMAD.HI.U32 R8, R10, R15, RZ ;  /* 0x0000000f0a087227 */ /* 0x000fc800078e00ff */
[----:B------:R-:W-:Y:S02]  /*c870*/  IMAD.MOV R23, RZ, RZ, -R23 ;  /* 0x000000ffff177224 */ /* 0x000fe400078e0a17 */
[----:B------:R-:W-:Y:S02]  /*c880*/  IMAD.MOV R8, RZ, RZ, -R8 ;  /* 0x000000ffff087224 */ /* 0x000fe400078e0a08 */
[----:B------:R-:W-:Y:S01]  /*c890*/  @!P0 IMAD.IADD R21, R21, 0x1, -R18 ;  /* 0x0000000115158824 */ /* 0x000fe200078e0a12 */
[C---:B------:R-:W-:Y:S01]  /*c8a0*/  ISETP.GT.U32.AND P0, PT, R18.reuse, R17, PT ;  /* 0x000000111200720c */ /* 0x040fe20003f04070 */
[C---:B------:R-:W-:Y:S02]  /*c8b0*/  IMAD R16, R18.reuse, R23, R16 ;  /* 0x0000001712107224 */ /* 0x040fe400078e0210 */
[C---:B------:R-:W-:Y:S02]  /*c8c0*/  IMAD R15, R18.reuse, R8, R15 ;  /* 0x00000008120f7224 */ /* 0x040fe400078e020f */
[----:B------:R-:W-:Y:S01]  /*c8d0*/  @!P2 IMAD.IADD R9, R9, 0x1, -R18 ;  /* 0x000000010909a824 */ /* 0x000fe200078e0a12 */
[----:B------:R-:W-:Y:S01]  /*c8e0*/  ISETP.GT.U32.AND P2, PT, R18, R16, PT ;  /* 0x000000101200720c */ /* 0x000fe20003f44070 */
[----:B0-----:R-:W-:-:S02]  /*c8f0*/  IMAD.MOV.U32 R0, RZ, RZ, R22 ;  /* 0x000000ffff007224 */ /* 0x001fc400078e0016 */
[C---:B------:R-:W-:Y:S02]  /*c900*/  VIADD R20, R27.reuse, 0x11 ;  /* 0x000000111b147836 */ /* 0x040fe40000000000 */
[----:B------:R-:W-:Y:S02]  /*c910*/  VIADD R2, R27, 0x10 ;  /* 0x000000101b027836 */ /* 0x000fe40000000000 */
[----:B------:R-:W-:Y:S01]  /*c920*/  @!P1 IMAD.IADD R14, R14, 0x1, -R18 ;  /* 0x000000010e0e9824 */ /* 0x000fe200078e0a12 */
[C---:B------:R-:W-:Y:S01]  /*c930*/  ISETP.GT.U32.AND P1, PT, R18.reuse, R15, PT ;  /* 0x0000000f1200720c */ /* 0x040fe20003f24070 */
[----:B------:R-:W-:Y:S01]  /*c940*/  @!P5 IMAD.MOV R0, RZ, RZ, -R0 ;  /* 0x000000ffff00d224 */ /* 0x000fe200078e0a00 */
[----:B------:R-:W-:Y:S01]  /*c950*/  IABS R25, R20 ;  /* 0x0000001400197213 */ /* 0x000fe20000000000 */
[----:B------:R-:W-:Y:S01]  /*c960*/  @!P0 IMAD.IADD R17, R17, 0x1, -R18 ;  /* 0x0000000111118824 */ /* 0x000fe200078e0a12 */
[----:B------:R-:W-:Y:S01]  /*c970*/  IABS R11, R2 ;  /* 0x00000002000b7213 */ /* 0x000fe20000000000 */
[----:B------:R-:W-:Y:S01]  /*c980*/  VIADD R6, R27, 0xf ;  /* 0x0000000f1b067836 */ /* 0x000fe20000000000 */
[----:B------:R0:W-:Y:S01]  /*c990*/  STL [R1+0x30], R0 ;  /* 0x0000300001007387 */ /* 0x0001e20000100800 */
[----:B------:R-:W-:Y:S01]  /*c9a0*/  ISETP.GT.U32.AND P5, PT, R18, R14, PT ;  /* 0x0000000e1200720c */ /* 0x000fe20003fa4070 */
[----:B---3--:R-:W-:Y:S01]  /*c9b0*/  IMAD.HI.U32 R26, R10, R25, RZ ;  /* 0x000000190a1a7227 */ /* 0x008fe200078e00ff */
[----:B------:R-:W-:-:S02]  /*c9c0*/  ISETP.GE.AND P0, PT, R12, RZ, PT ;  /* 0x000000ff0c00720c */ /* 0x000fc40003f06270 */
[----:B------:R-:W-:Y:S01]  /*c9d0*/  IABS R13, R6 ;  /* 0x00000006000d7213 */ /* 0x000fe20000000000 */
[----:B------:R-:W-:-:S04]  /*c9e0*/  IMAD.HI.U32 R23, R10, R11, RZ ;  /* 0x0000000b0a177227 */ /* 0x000fc800078e00ff */
[----:B0-----:R-:W-:Y:S02]  /*c9f0*/  IMAD.MOV.U32 R0, RZ, RZ, R21 ;  /* 0x000000ffff007224 */ /* 0x001fe400078e0015 */
[----:B------:R-:W-:Y:S01]  /*ca00*/  @!P2 IMAD.IADD R16, R16, 0x1, -R18 ;  /* 0x000000011010a824 */ /* 0x000fe200078e0a12 */
[C---:B------:R-:W-:Y:S01]  /*ca10*/  ISETP.GT.U32.AND P2, PT, R18.reuse, R17, PT ;  /* 0x000000111200720c */ /* 0x040fe20003f44070 */
[----:B------:R-:W-:Y:S02]  /*ca20*/  @!P6 IMAD.MOV R0, RZ, RZ, -R0 ;  /* 0x000000ffff00e224 */ /* 0x000fe400078e0a00 */
[----:B------:R-:W-:Y:S01]  /*ca30*/  IMAD.MOV R26, RZ, RZ, -R26 ;  /* 0x000000ffff1a7224 */ /* 0x000fe200078e0a1a */
[----:B------:R-:W-:Y:S01]  /*ca40*/  ISETP.GT.U32.AND P6, PT, R18, R16, PT ;  /* 0x000000101200720c */ /* 0x000fe20003fc4070 */
[----:B------:R-:W-:Y:S01]  /*ca50*/  IMAD.MOV R23, RZ, RZ, -R23 ;  /* 0x000000ffff177224 */ /* 0x000fe200078e0a17 */
[----:B------:R0:W-:Y:S01]  /*ca60*/  STL [R1+0x2c], R0 ;  /* 0x00002c0001007387 */ /* 0x0001e20000100800 */
[----:B------:R-:W-:-:S02]  /*ca70*/  @!P1 IMAD.IADD R15, R15, 0x1, -R18 ;  /* 0x000000010f0f9824 */ /* 0x000fc400078e0a12 */
[C---:B------:R-:W-:Y:S02]  /*ca80*/  IMAD R12, R18.reuse, R26, R25 ;  /* 0x0000001a120c7224 */ /* 0x040fe400078e0219 */
[C---:B------:R-:W-:Y:S01]  /*ca90*/  IMAD R11, R18.reuse, R23, R11 ;  /* 0x00000017120b7224 */ /* 0x040fe200078e020b */
[----:B------:R-:W-:Y:S01]  /*caa0*/  ISETP.GT.U32.AND P1, PT, R18, R15, PT ;  /* 0x0000000f1200720c */ /* 0x000fe20003f24070 */
        /* <DEDUP_REMOVED lines=8> */
[----:B------:R-:W-:Y:S01]  /*cb30*/  ISETP.GE.AND P2, PT, R7, RZ, PT ;  /* 0x000000ff0700720c */ /* 0x000fe20003f46270 */
[----:B------:R-:W-:Y:S01]  /*cb40*/  IMAD R13, R18, R8, R13 ;  /* 0x00000008120d7224 */ /* 0x000fe200078e020d */
[----:B------:R0:W-:Y:S01]  /*cb50*/  STL [R1+0x28], R0 ;  /* 0x0000280001007387 */ /* 0x0001e20000100800 */
[----:B------:R-:W-:-:S02]  /*cb60*/  VIADD R8, R27, 0xe ;  /* 0x0000000e1b087836 */ /* 0x000fc40000000000 */
[----:B------:R-:W-:Y:S02]  /*cb70*/  VIADD R9, R27, 0xd ;  /* 0x0000000d1b097836 */ /* 0x000fe40000000000 */
[--C-:B------:R-:W-:Y:S01]  /*cb80*/  @!P6 IMAD.IADD R16, R16, 0x1, -R18.reuse ;  /* 0x000000011010e824 */ /* 0x100fe200078e0a12 */
[----:B------:R-:W-:Y:S01]  /*cb90*/  IABS R21, R8 ;  /* 0x0000000800157213 */ /* 0x000fe20000000000 */
[----:B------:R-:W-:Y:S01]  /*cba0*/  @!P1 IMAD.IADD R15, R15, 0x1, -R18 ;  /* 0x000000010f0f9824 */ /* 0x000fe200078e0a12 */
[----:B------:R-:W-:Y:S01]  /*cbb0*/  ISETP.GT.U32.AND P6, PT, R18, R13, PT ;  /* 0x0000000d1200720c */ /* 0x000fe20003fc4070 */
[----:B------:R-:W-:Y:S01]  /*cbc0*/  IMAD.MOV.U32 R3, RZ, RZ, R14 ;  /* 0x000000ffff037224 */ /* 0x000fe200078e000e */
[----:B------:R-:W-:Y:S01]  /*cbd0*/  ISETP.GE.AND P1, PT, R5, RZ, PT ;  /* 0x000000ff0500720c */ /* 0x000fe20003f26270 */
[--C-:B------:R-:W-:Y:S01]  /*cbe0*/  @!P4 IMAD.IADD R12, R12, 0x1, -R18.reuse ;  /* 0x000000010c0cc824 */ /* 0x100fe200078e0a12 */
[----:B------:R-:W-:Y:S01]  /*cbf0*/  IABS R7, R9 ;  /* 0x0000000900077213 */ /* 0x000fe20000000000 */
[----:B------:R-:W-:Y:S01]  /*cc00*/  @!P5 IMAD.IADD R11, R11, 0x1, -R18 ;  /* 0x000000010b0bd824 */ /* 0x000fe200078e0a12 */
[----:B------:R-:W-:Y:S01]  /*cc10*/  ISETP.GE.AND P4, PT, R19, RZ, PT ;  /* 0x000000ff1300720c */ /* 0x000fe20003f86270 */
[----:B0-----:R-:W-:Y:S01]  /*cc20*/  IMAD.MOV.U32 R0, RZ, RZ, R17 ;  /* 0x000000ffff007224 */ /* 0x001fe200078e0011 */
[----:B------:R-:W-:Y:S01]  /*cc30*/  ISETP.GE.AND P5, PT, R20, RZ, PT ;  /* 0x000000ff1400720c */ /* 0x000fe20003fa6270 */
[----:B------:R-:W-:-:S04]  /*cc40*/  IMAD.HI.U32 R22, R10, R21, RZ ;  /* 0x000000150a167227 */ /* 0x000fc800078e00ff */
        /* <DEDUP_REMOVED lines=8> */
[C---:B------:R-:W-:Y:S02]  /*ccd0*/  IMAD R5, R18.reuse, R22, R21 ;  /* 0x0000001612057224 */ /* 0x040fe400078e0215 */
[----:B------:R-:W-:Y:S02]  /*cce0*/  IMAD.MOV R14, RZ, RZ, -R19 ;  /* 0x000000ffff0e7224 */ /* 0x000fe400078e0a13 */
[----:B------:R-:W-:Y:S02]  /*ccf0*/  @!P6 IMAD.IADD R13, R13, 0x1, -R18 ;  /* 0x000000010d0de824 */ /* 0x000fe400078e0a12 */
[----:B0-----:R-:W-:Y:S02]  /*cd00*/  IMAD.MOV.U32 R3, RZ, RZ, R16 ;  /* 0x000000ffff037224 */ /* 0x001fe400078e0010 */
[C---:B------:R-:W-:Y:S01]  /*cd10*/  IMAD R7, R18.reuse, R14, R7 ;  /* 0x0000000e12077224 */ /* 0x040fe200078e0207 */
[----:B------:R-:W-:Y:S01]  /*cd20*/  ISETP.GT.U32.AND P6, PT, R18, R13, PT ;  /* 0x0000000d1200720c */ /* 0x000fe20003fc4070 */
[----:B-1----:R-:W-:-:S02]  /*cd30*/  IMAD.MOV.U32 R0, RZ, RZ, R15 ;  /* 0x000000ffff007224 */ /* 0x002fc400078e000f */
[----:B------:R-:W-:Y:S01]  /*cd40*/  @!P1 IMAD.MOV R3, RZ, RZ, -R3 ;  /* 0x000000ffff039224 */ /* 0x000fe200078e0a03 */
[----:B------:R-:W-:Y:S01]  /*cd50*/  ISETP.GE.AND P1, PT, R2, RZ, PT ;  /* 0x000000ff0200720c */ /* 0x000fe20003f26270 */
[----:B------:R-:W-:Y:S02]  /*cd60*/  VIADD R2, R27, 0xc ;  /* 0x0000000c1b027836 */ /* 0x000fe40000000000 */
[----:B------:R-:W-:Y:S01]  /*cd70*/  @!P4 IMAD.MOV R0, RZ, RZ, -R0 ;  /* 0x000000ffff00c224 */ /* 0x000fe200078e0a00 */
[----:B------:R-:W-:Y:S01]  /*cd80*/  ISETP.GT.U32.AND P4, PT, R18, R5, PT ;  /* 0x000000051200720c */ /* 0x000fe20003f84070 */
[--C-:B------:R-:W-:Y:S01]  /*cd90*/  @!P0 IMAD.IADD R12, R12, 0x1, -R18.reuse ;  /* 0x000000010c0c8824 */ /* 0x100fe200078e0a12 */
[----:B------:R-:W-:Y:S01]  /*cda0*/  IABS R29, R2 ;  /* 0x00000002001d7213 */ /* 0x000fe20000000000 */
[----:B------:R-:W-:Y:S01]  /*cdb0*/  @!P2 IMAD.IADD R11, R11, 0x1, -R18 ;  /* 0x000000010b0ba824 */ /* 0x000fe200078e0a12 */
[----:B------:R-:W-:Y:S01]  /*cdc0*/  ISETP.GT.U32.AND P2, PT, R18, R7, PT ;  /* 0x000000071200720c */ /* 0x000fe20003f44070 */
[----:B------:R-:W-:Y:S01]  /*cdd0*/  STL [R1+0x18], R3 ;  /* 0x0000180301007387 */ /* 0x000fe20000100800 */
[----:B------:R-:W-:Y:S01]  /*cde0*/  ISETP.GE.AND P0, PT, R6, RZ, PT ;  /* 0x000000ff0600720c */ /* 0x000fe20003f06270 */
[----:B------:R-:W-:-:S02]  /*cdf0*/  IMAD.HI.U32 R14, R10, R29, RZ ;  /* 0x0000001d0a0e7227 */ /* 0x000fc400078e00ff */
[----:B------:R0:W-:Y:S02]  /*ce00*/  STL [R1+0x14], R0 ;  /* 0x0000140001007387 */ /* 0x0001e40000100800 */
[--C-:B------:R-:W-:Y:S01]  /*ce10*/  @!P6 IMAD.IADD R13, R13, 0x1, -R18.reuse ;  /* 0x000000010d0de824 */ /* 0x100fe200078e0a12 */
[----:B------:R-:W-:Y:S01]  /*ce20*/  ISETP.GE.AND P6, PT, R8, RZ, PT ;  /* 0x000000ff0800720c */ /* 0x000fe20003fc6270 */
[----:B------:R-:W-:Y:S01]  /*ce30*/  @!P4 IMAD.IADD R5, R5, 0x1, -R18 ;  /* 0x000000010505c824 */ /* 0x000fe200078e0a12 */
[----:B------:R-:W-:Y:S01]  /*ce40*/  ISETP.GE.AND P4, PT, R9, RZ, PT ;  /* 0x000000ff0900720c */ /* 0x000fe20003f86270 */
[----:B------:R-:W-:Y:S02]  /*ce50*/  IMAD.MOV R14, RZ, RZ, -R14 ;  /* 0x000000ffff0e7224 */ /* 0x000fe400078e0a0e */
[----:B------:R-:W-:Y:S01]  /*ce60*/  @!P2 IMAD.IADD R7, R7, 0x1, -R18 ;  /* 0x000000010707a824 */ /* 0x000fe200078e0a12 */
[----:B------:R-:W-:Y:S01]  /*ce70*/  ISETP.GT.U32.AND P2, PT, R18, R5, PT ;  /* 0x000000051200720c */ /* 0x000fe20003f44070 */
[----:B0-----:R-:W-:-:S02]  /*ce80*/  IMAD.MOV.U32 R0, RZ, RZ, R12 ;  /* 0x000000ffff007224 */ /* 0x001fc400078e000c */
[C---:B------:R-:W-:Y:S02]  /*ce90*/  IMAD R29, R18.reuse, R14, R29 ;  /* 0x0000000e121d7224 */ /* 0x040fe400078e021d */
[----:B------:R-:W-:Y:S01]  /*cea0*/  @!P5 IMAD.MOV R0, RZ, RZ, -R0 ;  /* 0x000000ffff00d224 */ /* 0x000fe200078e0a00 */
[----:B------:R-:W-:Y:S01]  /*ceb0*/  ISETP.GT.U32.AND P5, PT, R18, R7, PT ;  /* 0x000000071200720c */ /* 0x000fe20003fa4070 */
[----:B------:R-:W-:Y:S02]  /*cec0*/  IMAD.MOV.U32 R3, RZ, RZ, R11 ;  /* 0x000000ffff037224 */ /* 0x000fe400078e000b */
[----:B------:R-:W-:Y:S01]  /*ced0*/  VIADD R6, R27, 0xb ;  /* 0x0000000b1b067836 */ /* 0x000fe20000000000 */
[----:B------:R0:W-:Y:S01]  /*cee0*/  STL [R1+0x10], R0 ;  /* 0x0000100001007387 */ /* 0x0001e20000100800 */
[----:B------:R-:W-:Y:S01]  /*cef0*/  @!P1 IMAD.MOV R3, RZ, RZ, -R3 ;  /* 0x000000ffff039224 */ /* 0x000fe200078e0a03 */
[----:B------:R-:W-:Y:S01]  /*cf00*/  ISETP.GE.AND P1, PT, R2, RZ, PT ;  /* 0x000000ff0200720c */ /* 0x000fe20003f26270 */
[----:B------:R-:W-:Y:S01]  /*cf10*/  @!P2 IMAD.IADD R5, R5, 0x1, -R18 ;  /* 0x000000010505a824 */ /* 0x000fe200078e0a12 */
[----:B------:R-:W-:Y:S01]  /*cf20*/  IABS R15, R6 ;  /* 0x00000006000f7213 */ /* 0x000fe20000000000 */
[C---:B------:R-:W-:Y:S01]  /*cf30*/  VIADD R8, R27.reuse, 0xa ;  /* 0x0000000a1b087836 */ /* 0x040fe20000000000 */
[----:B------:R-:W-:Y:S01]  /*cf40*/  STL [R1+0xc], R3 ;  /* 0x00000c0301007387 */ /* 0x000fe20000100800 */
[----:B------:R-:W-:Y:S01]  /*cf50*/  VIADD R22, R27, 0x9 ;  /* 0x000000091b167836 */ /* 0x000fe20000000000 */
[----:B------:R-:W-:Y:S01]  /*cf60*/  ISETP.GE.AND P2, PT, R6, RZ, PT ;  /* 0x000000ff0600720c */ /* 0x000fe20003f46270 */
[----:B------:R-:W-:Y:S01]  /*cf70*/  IMAD.MOV.U32 R9, RZ, RZ, R15 ;  /* 0x000000ffff097224 */ /* 0x000fe200078e000f */
[----:B------:R-:W-:Y:S01]  /*cf80*/  IABS R23, R8 ;  /* 0x0000000800177213 */ /* 0x000fe20000000000 */
[----:B0-----:R-:W-:-:S02]  /*cf90*/  IMAD.MOV.U32 R0, RZ, RZ, R13 ;  /* 0x000000ffff007224 */ /* 0x001fc400078e000d */
[----:B------:R-:W-:-:S04]  /*cfa0*/  IMAD.HI.U32 R11, R10, R9, RZ ;  /* 0x000000090a0b7227 */ /* 0x000fc800078e00ff */
        /* <DEDUP_REMOVED lines=8> */
[----:B------:R-:W-:Y:S01]  /*d030*/  ISETP.GE.AND P5, PT, R8, RZ, PT ;  /* 0x000000ff0800720c */ /* 0x000fe20003fa6270 */
[----:B------:R-:W-:Y:S01]  /*d040*/  @!P0 IMAD.IADD R29, R29, 0x1, -R18 ;  /* 0x000000011d1d8824 */ /* 0x000fe200078e0a12 */
[----:B------:R-:W-:Y:S01]  /*d050*/  ISETP.GE.AND P0, PT, R22, RZ, PT ;  /* 0x000000ff1600720c */ /* 0x000fe20003f06270 */
[----:B0-----:R-:W-:Y:S01]  /*d060*/  IMAD.MOV.U32 R0, RZ, RZ, R5 ;  /* 0x000000ffff007224 */ /* 0x001fe200078e0005 */
[----:B------:R-:W-:Y:S01]  /*d070*/  IABS R22, R22 ;  /* 0x0000001600167213 */ /* 0x000fe20000000000 */
[C---:B------:R-:W-:Y:S02]  /*d080*/  IMAD R23, R18.reuse, R12, R23 ;  /* 0x0000000c12177224 */ /* 0x040fe400078e0217 */
[----:B------:R-:W-:Y:S01]  /*d090*/  @!P6 IMAD.MOV R0, RZ, RZ, -R0 ;  /* 0x000000ffff00e224 */ /* 0x000fe200078e0a00 */
[----:B------:R-:W-:Y:S01]  /*d0a0*/  ISETP.GT.U32.AND P6, PT, R18, R29, PT ;  /* 0x0000001d1200720c */ /* 0x000fe20003fc4070 */
[----:B------:R-:W-:-:S02]  /*d0b0*/  VIADD R12, R27, 0x8 ;  /* 0x000000081b0c7836 */ /* 0x000fc40000000000 */
[C---:B------:R-:W-:Y:S01]  /*d0c0*/  VIADD R13, R27.reuse, 0x7 ;  /* 0x000000071b0d7836 */ /* 0x040fe20000000000 */
[----:B------:R0:W-:Y:S01]  /*d0d0*/  STL [R1+0x4], R0 ;  /* 0x0000040001007387 */ /* 0x0001e20000100800 */
[----:B------:R-:W-:Y:S01]  /*d0e0*/  VIADD R4, R27, 0x6 ;  /* 0x000000061b047836 */ /* 0x000fe20000000000 */
[----:B------:R-:W-:Y:S01]  /*d0f0*/  IABS R20, R12 ;  /* 0x0000000c00147213 */ /* 0x000fe20000000000 */
[C---:B------:R-:W-:Y:S01]  /*d100*/  IMAD.HI.U32 R11, R10.reuse, R22, RZ ;  /* 0x000000160a0b7227 */ /* 0x040fe200078e00ff */
[----:B------:R-:W-:Y:S02]  /*d110*/  IABS R25, R13 ;  /* 0x0000000d00197213 */ /* 0x000fe40000000000 */
[----:B------:R-:W-:Y:S01]  /*d120*/  IABS R26, R4 ;  /* 0x00000004001a7213 */ /* 0x000fe20000000000 */
[----:B------:R-:W-:-:S04]  /*d130*/  IMAD.HI.U32 R9, R10, R20, RZ ;  /* 0x000000140a097227 */ /* 0x000fc800078e00ff */
[----:B------:R-:W-:Y:S01]  /*d140*/  @!P6 IMAD.IADD R29, R29, 0x1, -R18 ;  /* 0x000000011d1de824 */ /* 0x000fe200078e0a12 */
[----:B------:R-:W-:Y:S01]  /*d150*/  ISETP.GT.U32.AND P6, PT, R18, R2, PT ;  /* 0x000000021200720c */ /* 0x000fe20003fc4070 */
[----:B0-----:R-:W-:Y:S02]  /*d160*/  IMAD.MOV.U32 R0, RZ, RZ, R7 ;  /* 0x000000ffff007224 */ /* 0x001fe400078e0007 */
[----:B------:R-:W-:-:S04]  /*d170*/  IMAD.HI.U32 R8, R10, R25, RZ ;  /* 0x000000190a087227 */ /* 0x000fc800078e00ff */
[----:B------:R-:W-:Y:S02]  /*d180*/  @!P4 IMAD.MOV R0, RZ, RZ, -R0 ;  /* 0x000000ffff00c224 */ /* 0x000fe400078e0a00 */
[----:B------:R-:W-:Y:S02]  /*d190*/  IMAD.MOV R9, RZ, RZ, -R9 ;  /* 0x000000ffff097224 */ /* 0x000fe400078e0a09 */
[----:B------:R-:W-:Y:S01]  /*d1a0*/  IMAD.MOV R8, RZ, RZ, -R8 ;  /* 0x000000ffff087224 */ /* 0x000fe200078e0a08 */
[----:B------:R-:W-:Y:S01]  /*d1b0*/  STL [R1+0x1bf8], R0 ;  /* 0x001bf80001007387 */ /* 0x000fe20000100800 */
[----:B------:R-:W-:Y:S01]  /*d1c0*/  @!P6 IMAD.IADD R2, R2, 0x1, -R18 ;  /* 0x000000010202e824 */ /* 0x000fe200078e0a12 */
[C---:B------:R-:W-:Y:S01]  /*d1d0*/  ISETP.GT.U32.AND P6, PT, R18.reuse, R23, PT ;  /* 0x000000171200720c */ /* 0x040fe20003fc4070 */
[----:B------:R-:W-:Y:S02]  /*d1e0*/  IMAD R20, R18, R9, R20 ;  /* 0x0000000912147224 */ /* 0x000fe400078e0214 */
[----:B------:R-:W-:-:S04]  /*d1f0*/  IMAD.HI.U32 R6, R10, R26, RZ ;  /* 0x0000001a0a067227 */ /* 0x000fc800078e00ff */
[C---:B------:R-:W-:Y:S02]  /*d200*/  IMAD R25, R18.reuse, R8, R25 ;  /* 0x0000000812197224 */ /* 0x040fe400078e0219 */
[----:B------:R-:W-:Y:S02]  /*d210*/  IMAD.MOV R6, RZ, RZ, -R6 ;  /* 0x000000ffff067224 */ /* 0x000fe400078e0a06 */
[----:B------:R-:W-:Y:S02]  /*d220*/  IMAD.MOV R11, RZ, RZ, -R11 ;  /* 0x000000ffff0b7224 */ /* 0x000fe400078e0a0b */
[----:B------:R-:W-:Y:S01]  /*d230*/  @!P6 IMAD.IADD R23, R23, 0x1, -R18 ;  /* 0x000000011717e824 */ /* 0x000fe200078e0a12 */
[C---:B------:R-:W-:Y:S01]  /*d240*/  ISETP.GT.U32.AND P6, PT, R18.reuse, R2, PT ;  /* 0x000000021200720c */ /* 0x040fe20003fc4070 */
[----:B------:R-:W-:Y:S01]  /*d250*/  IMAD R26, R18, R6, R26 ;  /* 0x00000006121a7224 */ /* 0x000fe200078e021a */
[----:B------:R-:W-:Y:S01]  /*d260*/  LOP3.LUT R6, R28, 0xf0, RZ, 0xfc, !PT ;  /* 0x000000f01c067812 */ /* 0x000fe200078efcff */
[C---:B------:R-:W-:Y:S01]  /*d270*/  IMAD R22, R18.reuse, R11, R22 ;  /* 0x0000000b12167224 */ /* 0x040fe200078e0216 */
[----:B------:R-:W-:Y:S01]  /*d280*/  ISETP.GT.U32.AND P4, PT, R18, R23, PT ;  /* 0x000000171200720c */ /* 0x000fe20003f84070 */
[----:B------:R-:W-:-:S02]  /*d290*/  VIADD R3, R27, 0x5 ;  /* 0x000000051b037836 */ /* 0x000fc40000000000 */
[C---:B------:R-:W-:Y:S02]  /*d2a0*/  VIADD R16, R27.reuse, 0x3 ;  /* 0x000000031b107836 */ /* 0x040fe40000000000 */
[----:B------:R-:W-:Y:S01]  /*d2b0*/  @!P1 IMAD.MOV R29, RZ, RZ, -R29 ;  /* 0x000000ffff1d9224 */ /* 0x000fe200078e0a1d */
[----:B------:R-:W-:Y:S01]  /*d2c0*/  ISETP.GT.U32.AND P1, PT, R18, R22, PT ;  /* 0x000000161200720c */ /* 0x000fe20003f24070 */
[----:B------:R-:W-:Y:S01]  /*d2d0*/  IMAD R6, R6, UR7, RZ ;  /* 0x0000000706067c24 */ /* 0x000fe2000f8e02ff */
[----:B------:R-:W-:Y:S01]  /*d2e0*/  IABS R17, R3 ;  /* 0x0000000300117213 */ /* 0x000fe20000000000 */
        /* <DEDUP_REMOVED lines=8> */
[----:B------:R-:W-:Y:S01]  /*d370*/  VIADD R28, R27, 0x1 ;  /* 0x000000011b1c7836 */ /* 0x000fe20000000000 */
[----:B------:R-:W-:Y:S01]  /*d380*/  IABS R27, R16 ;  /* 0x00000010001b7213 */ /* 0x000fe20000000000 */
[----:B------:R-:W-:Y:S01]  /*d390*/  IMAD R8, R24, 0x8, R6 ;  /* 0x0000000818087824 */ /* 0x000fe200078e0206 */
[----:B------:R-:W-:Y:S01]  /*d3a0*/  STL [R1+0x1bfc], R29 ;  /* 0x001bfc1d01007387 */ /* 0x000fe20000100800 */
[----:B------:R-:W-:Y:S01]  /*d3b0*/  IMAD.HI.U32 R5, R10, R17, RZ ;  /* 0x000000110a057227 */ /* 0x000fe200078e00ff */
[----:B------:R-:W-:Y:S01]  /*d3c0*/  IABS R21, R28 ;  /* 0x0000001c00157213 */ /* 0x000fe20000000000 */
[----:B0-----:R-:W0:Y:S02]  /*d3d0*/  LDC R6, c[0x0][0x3ac] ;  /* 0x0000eb00ff067b82 */ /* 0x001e240000000800 */
[----:B------:R-:W-:-:S02]  /*d3e0*/  @!P6 IMAD.IADD R20, R20, 0x1, -R18 ;  /* 0x000000011414e824 */ /* 0x000fc400078e0a12 */
[----:B------:R-:W-:Y:S02]  /*d3f0*/  @!P4 IMAD.IADD R25, R25, 0x1, -R18 ;  /* 0x000000011919c824 */ /* 0x000fe400078e0a12 */
[----:B------:R-:W-:Y:S01]  /*d400*/  IMAD R0, R24, 0x8, R8 ;  /* 0x0000000818007824 */ /* 0x000fe200078e0208 */
[----:B------:R-:W-:Y:S01]  /*d410*/  ISETP.GT.U32.AND P4, PT, R18, R20, PT ;  /* 0x000000141200720c */ /* 0x000fe20003f84070 */
[----:B------:R-:W-:-:S03]  /*d420*/  IMAD.HI.U32 R8, R10, R27, RZ ;  /* 0x0000001b0a087227 */ /* 0x000fc600078e00ff */
[----:B------:R1:W-:Y:S01]  /*d430*/  STL [R1+0x90], R0 ;  /* 0x0000900001007387 */ /* 0x0003e20000100800 */
[----:B------:R-:W-:Y:S02]  /*d440*/  IMAD.MOV R5, RZ, RZ, -R5 ;  /* 0x000000ffff057224 */ /* 0x000fe400078e0a05 */
[----:B------:R-:W-:Y:S02]  /*d450*/  IMAD.MOV R8, RZ, RZ, -R8 ;  /* 0x000000ffff087224 */ /* 0x000fe400078e0a08 */
[----:B------:R-:W-:Y:S01]  /*d460*/  @!P1 IMAD.IADD R22, R22, 0x1, -R18 ;  /* 0x0000000116169824 */ /* 0x000fe200078e0a12 */
[C---:B------:R-:W-:Y:S01]  /*d470*/  ISETP.GT.U32.AND P1, PT, R18.reuse, R26, PT ;  /* 0x0000001a1200720c */ /* 0x040fe20003f24070 */
[C---:B------:R-:W-:Y:S01]  /*d480*/  IMAD R17, R18.reuse, R5, R17 ;  /* 0x0000000512117224 */ /* 0x040fe200078e0211 */
[----:B------:R-:W-:Y:S01]  /*d490*/  IABS R5, R15 ;  /* 0x0000000f00057213 */ /* 0x000fe20000000000 */
[C---:B------:R-:W-:Y:S01]  /*d4a0*/  IMAD R27, R18.reuse, R8, R27 ;  /* 0x00000008121b7224 */ /* 0x040fe200078e021b */
[C---:B------:R-:W-:Y:S01]  /*d4b0*/  ISETP.GT.U32.AND P6, PT, R18.reuse, R22, PT ;  /* 0x000000161200720c */ /* 0x040fe20003fc4070 */
[----:B------:R-:W-:Y:S01]  /*d4c0*/  @!P2 IMAD.MOV R2, RZ, RZ, -R2 ;  /* 0x000000ffff02a224 */ /* 0x000fe200078e0a02 */
[C---:B------:R-:W-:Y:S01]  /*d4d0*/  ISETP.GT.U32.AND P2, PT, R18.reuse, R25, PT ;  /* 0x000000191200720c */ /* 0x040fe20003f44070 */
[----:B------:R-:W-:Y:S01]  /*d4e0*/  @!P5 IMAD.MOV R23, RZ, RZ, -R23 ;  /* 0x000000ffff17d224 */ /* 0x000fe200078e0a17 */
[----:B------:R-:W-:Y:S01]  /*d4f0*/  ISETP.GT.U32.AND P5, PT, R18, R17, PT ;  /* 0x000000111200720c */ /* 0x000fe20003fa4070 */
[----:B------:R-:W-:Y:S01]  /*d500*/  @!P4 IMAD.IADD R20, R20, 0x1, -R18 ;  /* 0x000000011414c824 */ /* 0x000fe200078e0a12 */
[----:B------:R-:W-:Y:S01]  /*d510*/  ISETP.GT.U32.AND P4, PT, R18, R27, PT ;  /* 0x0000001b1200720c */ /* 0x000fe20003f84070 */
[----:B------:R-:W-:-:S04]  /*d520*/  IMAD.HI.U32 R7, R10, R19, RZ ;  /* 0x000000130a077227 */ /* 0x000fc800078e00ff */
[----:B-1----:R-:W-:Y:S02]  /*d530*/  IMAD R0, R24, 0x8, R0 ;  /* 0x0000000818007824 */ /* 0x002fe400078e0200 */
[----:B------:R-:W-:Y:S02]  /*d540*/  IMAD.MOV R9, RZ, RZ, -R7 ;  /* 0x000000ffff097224 */ /* 0x000fe400078e0a07 */
[----:B------:R-:W-:Y:S01]  /*d550*/  @!P1 IMAD.IADD R26, R26, 0x1, -R18 ;  /* 0x000000011a1a9824 */ /* 0x000fe200078e0a12 */
[----:B------:R-:W-:Y:S01]  /*d560*/  STL [R1+0x24], R0 ;  /* 0x0000240001007387 */ /* 0x000fe20000100800 */
[----:B------:R-:W-:-:S03]  /*d570*/  IMAD.HI.U32 R11, R10, R5, RZ ;  /* 0x000000050a0b7227 */ /* 0x000fc600078e00ff */
[----:B------:R-:W-:Y:S01]  /*d580*/  ISETP.GT.U32.AND P1, PT, R18, R26, PT ;  /* 0x0000001a1200720c */ /* 0x000fe20003f24070 */
[----:B------:R-:W-:Y:S02]  /*d590*/  IMAD R7, R24, 0x8, R0 ;  /* 0x0000000818077824 */ /* 0x000fe400078e0200 */
[----:B------:R-:W-:Y:S02]  /*d5a0*/  IMAD R19, R18, R9, R19 ;  /* 0x0000000912137224 */ /* 0x000fe400078e0213 */
[----:B------:R-:W-:Y:S01]  /*d5b0*/  IMAD.MOV R9, RZ, RZ, -R11 ;  /* 0x000000ffff097224 */ /* 0x000fe200078e0a0b */
[----:B------:R-:W-:Y:S01]  /*d5c0*/  STL [R1+0x1bec], R7 ;  /* 0x001bec0701007387 */ /* 0x000fe20000100800 */
[----:B------:R-:W-:Y:S02]  /*d5d0*/  IMAD R8, R24, 0x8, R7 ;  /* 0x0000000818087824 */ /* 0x000fe400078e0207 */
[--C-:B------:R-:W-:Y:S01]  /*d5e0*/  @!P2 IMAD.IADD R25, R25, 0x1, -R18.reuse ;  /* 0x000000011919a824 */ /* 0x100fe200078e0a12 */
[----:B------:R-:W-:Y:S01]  /*d5f0*/  ISETP.GE.AND P2, PT, R12, RZ, PT ;  /* 0x000000ff0c00720c */ /* 0x000fe20003f46270 */
[--C-:B------:R-:W-:Y:S01]  /*d600*/  @!P5 IMAD.IADD R17, R17, 0x1, -R18.reuse ;  /* 0x000000011111d824 */ /* 0x100fe200078e0a12 */
[----:B------:R-:W-:Y:S01]  /*d610*/  ISETP.GE.AND P5, PT, R13, RZ, PT ;  /* 0x000000ff0d00720c */ /* 0x000fe20003fa6270 */
[----:B------:R-:W-:Y:S01]  /*d620*/  @!P4 IMAD.IADD R27, R27, 0x1, -R18 ;  /* 0x000000011b1bc824 */ /* 0x000fe200078e0a12 */
[----:B------:R-:W-:Y:S01]  /*d630*/  ISETP.GE.AND P4, PT, R4, RZ, PT ;  /* 0x000000ff0400720c */ /* 0x000fe20003f86270 */
[----:B------:R-:W-:Y:S01]  /*d640*/  IMAD R5, R18, R9, R5 ;  /* 0x0000000912057224 */ /* 0x000fe200078e0205 */
[----:B------:R-:W-:Y:S01]  /*d650*/  STL [R1+0x1c00], R2 ;  /* 0x001c000201007387 */ /* 0x000fe20000100800 */
[----:B------:R-:W-:-:S03]  /*d660*/  IMAD.HI.U32 R10, R10, R21, RZ ;  /* 0x000000150a0a7227 */ /* 0x000fc600078e00ff */
[----:B------:R-:W-:Y:S01]  /*d670*/  STL [R1+0x1c04], R8 ;  /* 0x001c040801007387 */ /* 0x000fe20000100800 */
[C---:B------:R-:W-:Y:S02]  /*d680*/  IMAD R9, R24.reuse, 0x8, R8 ;  /* 0x0000000818097824 */ /* 0x040fe400078e0208 */
[----:B------:R-:W-:Y:S01]  /*d690*/  IMAD.MOV R11, RZ, RZ, -R10 ;  /* 0x000000ffff0b7224 */ /* 0x000fe200078e0a0a */
[----:B------:R-:W-:Y:S01]  /*d6a0*/  STL [R1+0x1c08], R23 ;  /* 0x001c081701007387 */ /* 0x000fe20000100800 */
[----:B------:R-:W-:Y:S02]  /*d6b0*/  IMAD R10, R24, 0x10, R9 ;  /* 0x00000010180a7824 */ /* 0x000fe400078e0209 */
[--C-:B------:R-:W-:Y:S01]  /*d6c0*/  @!P6 IMAD.IADD R22, R22, 0x1, -R18.reuse ;  /* 0x000000011616e824 */ /* 0x100fe200078e0a12 */
[----:B------:R-:W-:Y:S01]  /*d6d0*/  STL [R1+0x1c0c], R9 ;  /* 0x001c0c0901007387 */ /* 0x000fe20000100800 */
[C---:B------:R-:W-:Y:S01]  /*d6e0*/  IMAD R21, R18.reuse, R11, R21 ;  /* 0x0000000b12157224 */ /* 0x040fe200078e0215 */
[----:B------:R-:W-:Y:S01]  /*d6f0*/  ISETP.GT.U32.AND P6, PT, R18, R19, PT ;  /* 0x000000131200720c */ /* 0x000fe20003fc4070 */
[----:B------:R-:W-:Y:S01]  /*d700*/  @!P1 IMAD.IADD R26, R26, 0x1, -R18 ;  /* 0x000000011a1a9824 */ /* 0x000fe200078e0a12 */
[----:B------:R-:W-:Y:S01]  /*d710*/  STL [R1+0x1c10], R10 ;  /* 0x001c100a01007387 */ /* 0x000fe20000100800 */
[----:B------:R-:W-:Y:S01]  /*d720*/  IMAD R11, R24, 0x8, R10 ;  /* 0x00000008180b7824 */ /* 0x000fe200078e020a */
[----:B------:R-:W-:Y:S01]  /*d730*/  ISETP.GT.U32.AND P1, PT, R18, R5, PT ;  /* 0x000000051200720c */ /* 0x000fe20003f24070 */
[----:B------:R-:W-:Y:S01]  /*d740*/  @!P0 IMAD.MOV R22, RZ, RZ, -R22 ;  /* 0x000000ffff168224 */ /* 0x000fe200078e0a16 */
[----:B------:R-:W2:Y:S01]  /*d750*/  LDL.LU R4, [R1+0x1cac] ;  /* 0x001cac0001047983 */ /* 0x000ea20000300800 */
[----:B------:R-:W-:-:S02]  /*d760*/  @!P2 IMAD.MOV R20, RZ, RZ, -R20 ;  /* 0x000000ffff14a224 */ /* 0x000fc400078e0a14 */
[----:B------:R-:W-:Y:S01]  /*d770*/  @!P5 IMAD.MOV R25, RZ, RZ, -R25 ;  /* 0x000000ffff19d224 */ /* 0x000fe200078e0a19 */
[----:B------:R-:W-:Y:S01]  /*d780*/  STL [R1+0x1c14], R11 ;  /* 0x001c140b01007387 */ /* 0x000fe20000100800 */
[----:B------:R-:W-:Y:S02]  /*d790*/  @!P4 IMAD.MOV R26, RZ, RZ, -R26 ;  /* 0x000000ffff1ac224 */ /* 0x000fe400078e0a1a */
[----:B------:R-:W-:Y:S01]  /*d7a0*/  @!P6 IMAD.IADD R19, R19, 0x1, -R18 ;  /* 0x000000011313e824 */ /* 0x000fe200078e0a12 */
[----:B------:R-:W-:Y:S01]  /*d7b0*/  STL [R1+0x1c18], R22 ;  /* 0x001c181601007387 */ /* 0x000fe20000100800 */
[----:B------:R-:W-:Y:S02]  /*d7c0*/  ISETP.GE.AND P4, PT, R3, RZ, PT ;  /* 0x000000ff0300720c */ /* 0x000fe40003f86270 */
[C---:B------:R-:W-:Y:S01]  /*d7d0*/  ISETP.GT.U32.AND P6, PT, R18.reuse, R21, PT ;  /* 0x000000151200720c */ /* 0x040fe20003fc4070 */
[----:B------:R-:W-:Y:S04]  /*d7e0*/  STL [R1+0x1c1c], R20 ;  /* 0x001c1c1401007387 */ /* 0x000fe80000100800 */
[----:B------:R-:W-:Y:S04]  /*d7f0*/  STL [R1+0x1c20], R25 ;  /* 0x001c201901007387 */ /* 0x000fe80000100800 */
[----:B------:R-:W-:Y:S04]  /*d800*/  STL [R1+0x1c24], R26 ;  /* 0x001c241a01007387 */ /* 0x000fe80000100800 */
[----:B------:R-:W3:Y:S01]  /*d810*/  LDL.LU R3, [R1+0x1ca8] ;  /* 0x001ca80001037983 */ /* 0x000ee20000300800 */
[----:B------:R-:W-:-:S02]  /*d820*/  ISETP.GT.U32.AND P0, PT, R18, R17, PT ;  /* 0x000000111200720c */ /* 0x000fc40003f04070 */
[----:B------:R-:W-:Y:S01]  /*d830*/  ISETP.GT.U32.AND P2, PT, R18, R27, PT ;  /* 0x0000001b1200720c */ /* 0x000fe20003f44070 */
[----:B------:R-:W-:Y:S02]  /*d840*/  IMAD R12, R24, 0x8, R11 ;  /* 0x00000008180c7824 */ /* 0x000fe400078e020b */
[--C-:B------:R-:W-:Y:S01]  /*d850*/  @!P1 IMAD.IADD R5, R5, 0x1, -R18.reuse ;  /* 0x0000000105059824 */ /* 0x100fe200078e0a12 */
[----:B------:R-:W-:Y:S01]  /*d860*/  ISETP.GT.U32.AND P1, PT, R18, R19, PT ;  /* 0x000000131200720c */ /* 0x000fe20003f24070 */
[----:B------:R-:W-:Y:S02]  /*d870*/  @!P6 IMAD.IADD R21, R21, 0x1, -R18 ;  /* 0x000000011515e824 */ /* 0x000fe400078e0a12 */
[----:B------:R-:W-:Y:S01]  /*d880*/  IMAD R13, R24, 0x8, R12 ;  /* 0x00000008180d7824 */ /* 0x000fe200078e020c */
[----:B------:R-:W-:-:S03]  /*d890*/  ISETP.GT.U32.AND P5, PT, R18, R5, PT ;  /* 0x000000051200720c */ /* 0x000fc60003fa4070 */
[--C-:B------:R-:W-:Y:S01]  /*d8a0*/  @!P0 IMAD.IADD R17, R17, 0x1, -R18.reuse ;  /* 0x0000000111118824 */ /* 0x100fe200078e0a12 */
[----:B------:R-:W-:Y:S01]  /*d8b0*/  ISETP.GE.AND P0, PT, R14, RZ, PT ;  /* 0x000000ff0e00720c */ /* 0x000fe20003f06270 */
[----:B------:R-:W-:Y:S01]  /*d8c0*/  IMAD R14, R24, 0x8, R13 ;  /* 0x00000008180e7824 */ /* 0x000fe200078e020d */
[----:B------:R-:W-:Y:S01]  /*d8d0*/  ISETP.GT.U32.AND P6, PT, R18, R21, PT ;  /* 0x000000151200720c */ /* 0x000fe20003fc4070 */
[----:B------:R-:W-:Y:S01]  /*d8e0*/  @!P2 IMAD.IADD R27, R27, 0x1, -R18 ;  /* 0x000000011b1ba824 */ /* 0x000fe200078e0a12 */
[----:B------:R-:W-:Y:S01]  /*d8f0*/  ISETP.GE.AND P2, PT, R15, RZ, PT ;  /* 0x000000ff0f00720c */ /* 0x000fe20003f46270 */
[----:B------:R-:W-:Y:S02]  /*d900*/  IMAD R15, R24, 0x8, R14 ;  /* 0x00000008180f7824 */ /* 0x000fe400078e020e */
[--C-:B------:R-:W-:Y:S01]  /*d910*/  @!P1 IMAD.IADD R19, R19, 0x1, -R18.reuse ;  /* 0x0000000113139824 */ /* 0x100fe200078e0a12 */
[----:B------:R-:W-:Y:S01]  /*d920*/  ISETP.GE.AND P1, PT, R16, RZ, PT ;  /* 0x000000ff1000720c */ /* 0x000fe20003f26270 */
[----:B------:R-:W-:Y:S01]  /*d930*/  IMAD R16, R24, 0x8, R15 ;  /* 0x0000000818107824 */ /* 0x000fe200078e020f */
[----:B------:R-:W-:Y:S04]  /*d940*/  STL [R1+0x1c28], R12 ;  /* 0x001c280c01007387 */ /* 0x000fe80000100800 */
[----:B------:R-:W-:Y:S01]  /*d950*/  STL [R1+0x1c2c], R13 ;  /* 0x001c2c0d01007387 */ /* 0x000fe20000100800 */
[----:B------:R-:W-:-:S03]  /*d960*/  @!P5 IMAD.IADD R5, R5, 0x1, -R18 ;  /* 0x000000010505d824 */ /* 0x000fc600078e0a12 */
[----:B------:R-:W-:Y:S01]  /*d970*/  STL [R1+0x1c30], R14 ;  /* 0x001c300e01007387 */ /* 0x000fe20000100800 */
[----:B------:R-:W-:-:S03]  /*d980*/  @!P6 IMAD.IADD R21, R21, 0x1, -R18 ;  /* 0x000000011515e824 */ /* 0x000fc600078e0a12 */
[----:B------:R-:W-:Y:S01]  /*d990*/  STL [R1+0x1c34], R15 ;  /* 0x001c340f01007387 */ /* 0x000fe20000100800 */
[----:B------:R-:W-:-:S03]  /*d9a0*/  IMAD R18, R24, 0x10, R16 ;  /* 0x0000001018127824 */ /* 0x000fc600078e0210 */
[----:B------:R-:W-:Y:S04]  /*d9b0*/  STL [R1+0x1c38], R16 ;  /* 0x001c381001007387 */ /* 0x000fe80000100800 */
[----:B0-----:R0:W-:Y:S04]  /*d9c0*/  STL [R1+0x1c3c], R6 ;  /* 0x001c3c0601007387 */ /* 0x0011e80000100800 */
[----:B0-----:R-:W2:Y:S04]  /*d9d0*/  LDL.LU R6, [R1+0xfc] ;  /* 0x0000fc0001067983 */ /* 0x001ea80000300800 */
[----:B------:R-:W2:Y:S04]  /*d9e0*/  LDL.LU R16, [R1+0x110] ;  /* 0x0001100001107983 */ /* 0x000ea80000300800 */
[----:B------:R-:W2:Y:S04]  /*d9f0*/  LDL.LU R15, [R1+0x11c] ;  /* 0x00011c00010f7983 */ /* 0x000ea80000300800 */
[----:B------:R-:W2:Y:S04]  /*da00*/  LDL.LU R14, [R1+0x128] ;  /* 0x00012800010e7983 */ /* 0x000ea80000300800 */
[----:B------:R-:W4:Y:S04]  /*da10*/  LDL.LU R13, [R1+0x12c] ;  /* 0x00012c00010d7983 */ /* 0x000f280000300800 */
[----:B------:R-:W4:Y:S04]  /*da20*/  LDL.LU R12, [R1+0x130] ;  /* 0x00013000010c7983 */ /* 0x000f280000300800 */
[----:B------:R-:W4:Y:S04]  /*da30*/  LDL.LU R26, [R1+0x148] ;  /* 0x00014800011a7983 */ /* 0x000f280000300800 */
[----:B------:R-:W4:Y:S04]  /*da40*/  LDL.LU R25, [R1+0x158] ;  /* 0x0001580001197983 */ /* 0x000f280000300800 */
[----:B------:R-:W4:Y:S04]  /*da50*/  LDL.LU R20, [R1+0x15c] ;  /* 0x00015c0001147983 */ /* 0x000f280000300800 */
[----:B------:R-:W4:Y:S01]  /*da60*/  LDL.LU R22, [R1+0x164] ;  /* 0x0001640001167983 */ /* 0x000f220000300800 */
[----:B------:R-:W-:-:S03]  /*da70*/  ISETP.GE.AND P5, PT, R28, RZ, PT ;  /* 0x000000ff1c00720c */ /* 0x000fc60003fa6270 */
[----:B------:R-:W4:Y:S04]  /*da80*/  LDL.LU R11, [R1+0x170] ;  /* 0x00017000010b7983 */ /* 0x000f280000300800 */
[----:B------:R-:W4:Y:S04]  /*da90*/  LDL.LU R10, [R1+0x174] ;  /* 0x00017400010a7983 */ /* 0x000f280000300800 */
[----:B------:R-:W4:Y:S04]  /*daa0*/  LDL.LU R9, [R1+0x178] ;  /* 0x0001780001097983 */ /* 0x000f280000300800 */
[----:B------:R-:W4:Y:S04]  /*dab0*/  LDL.LU R23, [R1+0x180] ;  /* 0x0001800001177983 */ /* 0x000f280000300800 */
[----:B------:R-:W4:Y:S04]  /*dac0*/  LDL.LU R8, [R1+0x184] ;  /* 0x0001840001087983 */ /* 0x000f280000300800 */
[----:B------:R-:W4:Y:S01]  /*dad0*/  LDL.LU R2, [R1+0x18c] ;  /* 0x00018c0001027983 */ /* 0x000f220000300800 */
[----:B------:R-:W-:-:S03]  /*dae0*/  @!P4 IMAD.MOV R17, RZ, RZ, -R17 ;  /* 0x000000ffff11c224 */ /* 0x000fc600078e0a11 */
[----:B------:R-:W5:Y:S04]  /*daf0*/  LDL.LU R7, [R1+0x198] ;  /* 0x0001980001077983 */ /* 0x000f680000300800 */
[----:B------:R-:W5:Y:S01]  /*db00*/  LDL.LU R29, [R1+0x19c] ;  /* 0x00019c00011d7983 */ /* 0x000f620000300800 */
[----:B------:R-:W-:-:S03]  /*db10*/  @!P0 IMAD.MOV R19, RZ, RZ, -R19 ;  /* 0x000000ffff138224 */ /* 0x000fc600078e0a13 */
[----:B------:R-:W5:Y:S01]  /*db20*/  LDL.LU R0, [R1+0x1a0] ;  /* 0x0001a00001007983 */ /* 0x000f620000300800 */
[----:B---3--:R-:W-:Y:S02]  /*db30*/  ISETP.NE.AND P6, PT, R3, RZ, PT ;  /* 0x000000ff0300720c */ /* 0x008fe40003fc5270 */
[----:B------:R-:W-:Y:S01]  /*db40*/  LOP3.LUT R28, RZ, R3, RZ, 0x33, !PT ;  /* 0x00000003ff1c7212 */ /* 0x000fe200078e33ff */
[----:B------:R-:W-:Y:S02]  /*db50*/  IMAD R3, R24, 0x8, R18 ;  /* 0x0000000818037824 */ /* 0x000fe400078e0212 */
[----:B------:R-:W3:Y:S04]  /*db60*/  LDL.LU R24, [R1+0x1b4] ;  /* 0x0001b40001187983 */ /* 0x000ee80000300800 */
[----:B------:R0:W-:Y:S04]  /*db70*/  STL [R1+0x1c44], R3 ;  /* 0x001c440301007387 */ /* 0x0001e80000100800 */
[----:B0-----:R-:W3:Y:S04]  /*db80*/  LDL.LU R3, [R1+0x100] ;  /* 0x0001000001037983 */ /* 0x001ee80000300800 */
[----:B------:R0:W-:Y:S04]  /*db90*/  STL [R1+0x1c40], R18 ;  /* 0x001c401201007387 */ /* 0x0001e80000100800 */
[----:B0-----:R-:W5:Y:S04]  /*dba0*/  LDL.LU R18, [R1+0x104] ;  /* 0x0001040001127983 */ /* 0x001f680000300800 */
[----:B------:R0:W-:Y:S04]  /*dbb0*/  STL [R1+0x1c48], R17 ;  /* 0x001c481101007387 */ /* 0x0001e80000100800 */
[----:B0-----:R-:W5:Y:S04]  /*dbc0*/  LDL.LU R17, [R1+0x108] ;  /* 0x0001080001117983 */ /* 0x001f680000300800 */
[----:B------:R0:W-:Y:S04]  /*dbd0*/  STL [R1+0x1c4c], R19 ;  /* 0x001c4c1301007387 */ /* 0x0001e80000100800 */
[----:B0-----:R-:W5:Y:S01]  /*dbe0*/  LDL.LU R19, [R1+0x10c] ;  /* 0x00010c0001137983 */ /* 0x001f620000300800 */
[----:B------:R-:W-:-:S02]  /*dbf0*/  @!P1 IMAD.MOV R27, RZ, RZ, -R27 ;  /* 0x000000ffff1b9224 */ /* 0x000fc400078e0a1b */
[----:B------:R-:W-:Y:S02]  /*dc00*/  @!P2 IMAD.MOV R5, RZ, RZ, -R5 ;  /* 0x000000ffff05a224 */ /* 0x000fe400078e0a05 */
[----:B------:R-:W-:Y:S02]  /*dc10*/  @!P5 IMAD.MOV R21, RZ, RZ, -R21 ;  /* 0x000000ffff15d224 */ /* 0x000fe400078e0a15 */
[----:B--2---:R-:W-:Y:S01]  /*dc20*/  @!P3 IMAD.MOV R4, RZ, RZ, -R4 ;  /* 0x000000ffff04b224 */ /* 0x004fe200078e0a04 */
[----:B------:R-:W-:Y:S04]  /*dc30*/  STL [R1+0x1c50], R27 ;  /* 0x001c501b01007387 */ /* 0x000fe80000100800 */
[----:B------:R-:W-:Y:S04]  /*dc40*/  STL [R1+0x1c54], R5 ;  /* 0x001c540501007387 */ /* 0x000fe80000100800 */
[----:B------:R-:W-:Y:S04]  /*dc50*/  STL [R1+0x1c58], R21 ;  /* 0x001c581501007387 */ /* 0x000fe80000100800 */
[----:B------:R5:W-:Y:S01]  /*dc60*/  STL [R1+0x1c5c], R4 ;  /* 0x001c5c0401007387 */ /* 0x000be20000100800 */
[----:B----4-:R-:W-:-:S02]  /*dc70*/  SEL R2, R28, R2, !P6 ;  /* 0x000000021c027207 */ /* 0x010fc40007000000 */
[C---:B---3--:R-:W-:Y:S02]  /*dc80*/  SEL R3, R28.reuse, R3, !P6 ;  /* 0x000000031c037207 */ /* 0x048fe40007000000 */
[C---:B-----5:R-:W-:Y:S02]  /*dc90*/  SEL R4, R28.reuse, R18, !P6 ;  /* 0x000000121c047207 */ /* 0x060fe40007000000 */
[C---:B------:R-:W-:Y:S02]  /*dca0*/  SEL R5, R28.reuse, R17, !P6 ;  /* 0x000000111c057207 */ /* 0x040fe40007000000 */
[----:B------:R-:W-:-:S05]  /*dcb0*/  SEL R19, R28, R19, !P6 ;  /* 0x000000131c137207 */ /* 0x000fca0007000000 */
[----:B------:R-:W-:Y:S04]  /*dcc0*/  STL [R1+0x10c], R19 ;  /* 0x00010c1301007387 */ /* 0x000fe80000100800 */
[----:B------:R0:W-:Y:S04]  /*dcd0*/  STL [R1+0x108], R5 ;  /* 0x0001080501007387 */ /* 0x0001e80000100800 */
[----:B------:R1:W-:Y:S04]  /*dce0*/  STL [R1+0x104], R4 ;  /* 0x0001040401007387 */ /* 0x0003e80000100800 */
[----:B------:R2:W-:Y:S01]  /*dcf0*/  STL [R1+0x100], R3 ;  /* 0x0001000301007387 */ /* 0x0005e20000100800 */
[----:B0-----:R-:W-:-:S02]  /*dd00*/  SEL R5, R28, R6, !P6 ;  /* 0x000000061c057207 */ /* 0x001fc40007000000 */
[----:B-1----:R-:W-:-:S03]  /*dd10*/  SEL R4, R28, R16, !P6 ;  /* 0x000000101c047207 */ /* 0x002fc60007000000 */
[----:B------:R0:W-:Y:S01]  /*dd20*/  STL [R1+0xfc], R5 ;  /* 0x0000fc0501007387 */ /* 0x0001e20000100800 */
[----:B--2---:R-:W-:-:S03]  /*dd30*/  SEL R3, R28, R15, !P6 ;  /* 0x0000000f1c037207 */ /* 0x004fc60007000000 */
[----:B------:R1:W-:Y:S04]  /*dd40*/  STL [R1+0x110], R4 ;  /* 0x0001100401007387 */ /* 0x0003e80000100800 */
[----:B------:R2:W-:Y:S01]  /*dd50*/  STL [R1+0x11c], R3 ;  /* 0x00011c0301007387 */ /* 0x0005e20000100800 */
[C---:B0-----:R-:W-:Y:S02]  /*dd60*/  SEL R5, R28.reuse, R14, !P6 ;  /* 0x0000000e1c057207 */ /* 0x041fe40007000000 */
        /* <DEDUP_REMOVED lines=19> */
[----:B------:R-:W-:Y:S01]  /*dea0*/  STL [R1+0x178], R5 ;  /* 0x0001780501007387 */ /* 0x000fe20000100800 */
[----:B--2---:R-:W-:-:S03]  /*deb0*/  SEL R3, R28, R8, !P6 ;  /* 0x000000081c037207 */ /* 0x004fc60007000000 */
[----:B------:R0:W-:Y:S04]  /*dec0*/  STL [R1+0x180], R4 ;  /* 0x0001800401007387 */ /* 0x0001e80000100800 */
[----:B------:R1:W-:Y:S01]  /*ded0*/  STL [R1+0x184], R3 ;  /* 0x0001840301007387 */ /* 0x0003e20000100800 */
[----:B0-----:R-:W-:-:S03]  /*dee0*/  SEL R4, R28, R7, !P6 ;  /* 0x000000071c047207 */ /* 0x001fc60007000000 */
[----:B------:R-:W-:Y:S01]  /*def0*/  STL [R1+0x18c], R2 ;  /* 0x00018c0201007387 */ /* 0x000fe20000100800 */
[----:B-1----:R-:W-:-:S03]  /*df00*/  SEL R3, R28, R29, !P6 ;  /* 0x0000001d1c037207 */ /* 0x002fc60007000000 */
[----:B------:R0:W-:Y:S04]  /*df10*/  STL [R1+0x198], R4 ;  /* 0x0001980401007387 */ /* 0x0001e80000100800 */
[----:B------:R-:W-:Y:S04]  /*df20*/  STL [R1+0x19c], R3 ;  /* 0x00019c0301007387 */ /* 0x000fe80000100800 */
[----:B0-----:R-:W2:Y:S01]  /*df30*/  LDL.LU R4, [R1+0x1e0] ;  /* 0x0001e00001047983 */ /* 0x001ea20000300800 */
[C---:B------:R-:W-:Y:S02]  /*df40*/  SEL R2, R28.reuse, R0, !P6 ;  /* 0x000000001c027207 */ /* 0x040fe40007000000 */
[----:B------:R-:W-:-:S03]  /*df50*/  SEL R0, R28, R24, !P6 ;  /* 0x000000181c007207 */ /* 0x000fc60007000000 */
[----:B------:R-:W-:Y:S04]  /*df60*/  STL [R1+0x1a0], R2 ;  /* 0x0001a00201007387 */ /* 0x000fe80000100800 */
[----:B--2---:R0:W-:Y:S04]  /*df70*/  STL [R1+0x1c9c], R4 ;  /* 0x001c9c0401007387 */ /* 0x0041e80000100800 */
[----:B------:R-:W-:Y:S04]  /*df80*/  STL [R1+0x1b4], R0 ;  /* 0x0001b40001007387 */ /* 0x000fe80000100800 */
[----:B0-----:R-:W2:Y:S04]  /*df90*/  LDL.LU R4, [R1+0x1c8] ;  /* 0x0001c80001047983 */ /* 0x001ea80000300800 */
[----:B--2---:R0:W-:Y:S04]  /*dfa0*/  STL [R1+0x1ca0], R4 ;  /* 0x001ca00401007387 */ /* 0x0041e80000100800 */
[----:B0-----:R-:W2:Y:S04]  /*dfb0*/  LDL.LU R4, [R1+0x1c4] ;  /* 0x0001c40001047983 */ /* 0x001ea80000300800 */
[----:B--2---:R0:W-:Y:S04]  /*dfc0*/  STL [R1+0x1ca4], R4 ;  /* 0x001ca40401007387 */ /* 0x0041e80000100800 */
[----:B0-----:R-:W2:Y:S04]  /*dfd0*/  LDL.LU R4, [R1+0x1bc] ;  /* 0x0001bc0001047983 */ /* 0x001ea80000300800 */
[----:B------:R-:W3:Y:S04]  /*dfe0*/  LDL.LU R21, [R1+0x1ec] ;  /* 0x0001ec0001157983 */ /* 0x000ee80000300800 */
[----:B------:R-:W4:Y:S04]  /*dff0*/  LDL.LU R5, [R1+0x1f0] ;  /* 0x0001f00001057983 */ /* 0x000f280000300800 */
[----:B------:R-:W5:Y:S04]  /*e000*/  LDL.LU R27, [R1+0x1f8] ;  /* 0x0001f800011b7983 */ /* 0x000f680000300800 */
[----:B------:R-:W3:Y:S04]  /*e010*/  LDL.LU R19, [R1+0x204] ;  /* 0x0002040001137983 */ /* 0x000ee80000300800 */
        /* <DEDUP_REMOVED lines=22> */
[----:B------:R-:W3:Y:S01]  /*e180*/  LDL.LU R24, [R1+0x2f0] ;  /* 0x0002f00001187983 */ /* 0x000ee20000300800 */
[----:B--2---:R-:W-:-:S05]  /*e190*/  SEL R4, R28, R4, !P6 ;  /* 0x000000041c047207 */ /* 0x004fca0007000000 */
[----:B------:R0:W-:Y:S04]  /*e1a0*/  STL [R1+0x1bc], R4 ;  /* 0x0001bc0401007387 */ /* 0x0001e80000100800 */
[----:B0-----:R-:W2:Y:S02]  /*e1b0*/  LDL.LU R4, [R1+0x1ca4] ;  /* 0x001ca40001047983 */ /* 0x001ea40000300800 */
[----:B--2---:R-:W-:-:S05]  /*e1c0*/  SEL R4, R28, R4, !P6 ;  /* 0x000000041c047207 */ /* 0x004fca0007000000 */
[----:B------:R0:W-:Y:S04]  /*e1d0*/  STL [R1+0x1c4], R4 ;  /* 0x0001c40401007387 */ /* 0x0001e80000100800 */
[----:B0-----:R-:W2:Y:S02]  /*e1e0*/  LDL.LU R4, [R1+0x1ca0] ;  /* 0x001ca00001047983 */ /* 0x001ea40000300800 */
[----:B--2---:R-:W-:-:S05]  /*e1f0*/  SEL R4, R28, R4, !P6 ;  /* 0x000000041c047207 */ /* 0x004fca0007000000 */
[----:B------:R0:W-:Y:S04]  /*e200*/  STL [R1+0x1c8], R4 ;  /* 0x0001c80401007387 */ /* 0x0001e80000100800 */
[----:B0-----:R-:W2:Y:S01]  /*e210*/  LDL.LU R4, [R1+0x1c9c] ;  /* 0x001c9c0001047983 */ /* 0x001ea20000300800 */
[C---:B---3--:R-:W-:Y:S02]  /*e220*/  SEL R21, R28.reuse, R21, !P6 ;  /* 0x000000151c157207 */ /* 0x048fe40007000000 */
[C---:B----4-:R-:W-:Y:S02]  /*e230*/  SEL R5, R28.reuse, R5, !P6 ;  /* 0x000000051c057207 */ /* 0x050fe40007000000 */
[C---:B------:R-:W-:Y:S02]  /*e240*/  SEL R19, R28.reuse, R19, !P6 ;  /* 0x000000131c137207 */ /* 0x040fe40007000000 */
[----:B------:R-:W-:-:S02]  /*e250*/  SEL R3, R28, R3, !P6 ;  /* 0x000000031c037207 */ /* 0x000fc40007000000 */
[C---:B------:R-:W-:Y:S02]  /*e260*/  SEL R2, R28.reuse, R2, !P6 ;  /* 0x000000021c027207 */ /* 0x040fe40007000000 */
[----:B--2---:R-:W-:-:S05]  /*e270*/  SEL R4, R28, R4, !P6 ;  /* 0x000000041c047207 */ /* 0x004fca0007000000 */
[----:B------:R5:W-:Y:S04]  /*e280*/  STL [R1+0x1e0], R4 ;  /* 0x0001e00401007387 */ /* 0x000be80000100800 */
[----:B------:R-:W-:Y:S01]  /*e290*/  STL [R1+0x1ec], R21 ;  /* 0x0001ec1501007387 */ /* 0x000fe20000100800 */
[----:B-----5:R-:W-:-:S03]  /*e2a0*/  SEL R4, R28, R27, !P6 ;  /* 0x0000001b1c047207 */ /* 0x020fc60007000000 */
[----:B------:R0:W-:Y:S04]  /*e2b0*/  STL [R1+0x1f0], R5 ;  /* 0x0001f00501007387 */ /* 0x0001e80000100800 */
[----:B------:R1:W-:Y:S01]  /*e2c0*/  STL [R1+0x1f8], R4 ;  /* 0x0001f80401007387 */ /* 0x0003e20000100800 */
[----:B0-----:R-:W-:-:S03]  /*e2d0*/  SEL R5, R28, R17, !P6 ;  /* 0x000000111c057207 */ /* 0x001fc60007000000 */
[----:B------:R-:W-:Y:S01]  /*e2e0*/  STL [R1+0x204], R19 ;  /* 0x0002041301007387 */ /* 0x000fe20000100800 */
[----:B-1----:R-:W-:-:S03]  /*e2f0*/  SEL R4, R28, R18, !P6 ;  /* 0x000000121c047207 */ /* 0x002fc60007000000 */
[----:B------:R0:W-:Y:S04]  /*e300*/  STL [R1+0x20c], R5 ;  /* 0x00020c0501007387 */ /* 0x0001e80000100800 */
        /* <DEDUP_REMOVED lines=130> */
[----:B------:R1:W-:Y:S04]  /*eb30*/  STL [R1+0x414], R3 ;  /* 0x0004140301007387 */ /* 0x0003e80000100800 */
[----:B------:R2:W-:Y:S01]  /*eb40*/  STL [R1+0x410], R2 ;  /* 0x0004100201007387 */ /* 0x0005e20000100800 */
[C---:B0-----:R-:W-:Y:S02]  /*eb50*/  SEL R4, R28.reuse, R7, !P6 ;  /* 0x000000071c047207 */ /* 0x041fe40007000000 */
[----:B-1----:R-:W-:-:S03]  /*eb60*/  SEL R3, R28, R29, !P6 ;  /* 0x0000001d1c037207 */ /* 0x002fc60007000000 */
[----:B------:R0:W-:Y:S01]  /*eb70*/  STL [R1+0x40c], R4 ;  /* 0x00040c0401007387 */ /* 0x0001e20000100800 */
[----:B--2---:R-:W-:-:S03]  /*eb80*/  SEL R2, R28, R0, !P6 ;  /* 0x000000001c027207 */ /* 0x004fc60007000000 */
[----:B------:R-:W-:Y:S01]  /*eb90*/  STL [R1+0x408], R3 ;  /* 0x0004080301007387 */ /* 0x000fe20000100800 */
[----:B------:R-:W-:-:S03]  /*eba0*/  SEL R0, R28, R24, !P6 ;  /* 0x000000181c007207 */ /* 0x000fc60007000000 */
[----:B------:R-:W2:Y:S04]  /*ebb0*/  LDL.LU R24, [R1+0x380] ;  /* 0x0003800001187983 */ /* 0x000ea80000300800 */
[----:B------:R-:W-:Y:S04]  /*ebc0*/  STL [R1+0x404], R2 ;  /* 0x0004040201007387 */ /* 0x000fe80000100800 */
[----:B0-----:R-:W3:Y:S04]  /*ebd0*/  LDL.LU R4, [R1+0x38c] ;  /* 0x00038c0001047983 */ /* 0x001ee80000300800 */
[----:B------:R-:W-:Y:S04]  /*ebe0*/  STL [R1+0x400], R0 ;  /* 0x0004000001007387 */ /* 0x000fe80000100800 */
[----:B---3--:R0:W-:Y:S04]  /*ebf0*/  STL [R1+0x1c88], R4 ;  /* 0x001c880401007387 */ /* 0x0081e80000100800 */
[----:B0-----:R-:W3:Y:S01]  /*ec00*/  LDL.LU R4, [R1+0x388] ;  /* 0x0003880001047983 */ /* 0x001ee20000300800 */
[----:B--2---:R-:W-:-:S03]  /*ec10*/  SEL R24, R28, R24, !P6 ;  /* 0x000000181c187207 */ /* 0x004fc60007000000 */
[----:B---3--:R0:W-:Y:S04]  /*ec20*/  STL [R1+0x1c8c], R4 ;  /* 0x001c8c0401007387 */ /* 0x0081e80000100800 */
        /* <DEDUP_REMOVED lines=27> */
[----:B------:R0:W-:Y:S04]  /*ede0*/  STL [R1+0x3fc], R24 ;  /* 0x0003fc1801007387 */ /* 0x0001e80000100800 */
[----:B0-----:R-:W3:Y:S01]  /*edf0*/  LDL.LU R24, [R1+0x2e0] ;  /* 0x0002e00001187983 */ /* 0x001ee20000300800 */
[----:B--2---:R-:W-:-:S05]  /*ee00*/  SEL R4, R28, R4, !P6 ;  /* 0x000000041c047207 */ /* 0x004fca0007000000 */
[----:B------:R0:W-:Y:S04]  /*ee10*/  STL [R1+0x3f8], R4 ;  /* 0x0003f80401007387 */ /* 0x0001e80000100800 */
[----:B0-----:R-:W2:Y:S02]  /*ee20*/  LDL.LU R4, [R1+0x1c8c] ;  /* 0x001c8c0001047983 */ /* 0x001ea40000300800 */
[----:B--2---:R-:W-:-:S05]  /*ee30*/  SEL R4, R28, R4, !P6 ;  /* 0x000000041c047207 */ /* 0x004fca0007000000 */
[----:B------:R0:W-:Y:S04]  /*ee40*/  STL [R1+0x3f4], R4 ;  /* 0x0003f40401007387 */ /* 0x0001e80000100800 */
[----:B0-----:R-:W2:Y:S01]  /*ee50*/  LDL.LU R4, [R1+0x1c88] ;  /* 0x001c880001047983 */ /* 0x001ea20000300800 */
[C---:B---3--:R-:W-:Y:S02]  /*ee60*/  SEL R17, R28.reuse, R17, !P6 ;  /* 0x000000111c117207 */ /* 0x048fe40007000000 */
[----:B--2---:R-:W-:-:S05]  /*ee70*/  SEL R4, R28, R4, !P6 ;  /* 0x000000041c047207 */ /* 0x004fca0007000000 */
[----:B------:R0:W-:Y:S02]  /*ee80*/  STL [R1+0x3f0], R4 ;  /* 0x0003f00401007387 */ /* 0x0001e40000100800 */
[C---:B0-----:R-:W-:Y:S02]  /*ee90*/  SEL R4, R28.reuse, R21, !P6 ;  /* 0x000000151c047207 */ /* 0x041fe40007000000 */
[----:B----4-:R-:W-:-:S03]  /*eea0*/  SEL R21, R28, R5, !P6 ;  /* 0x000000051c157207 */ /* 0x010fc60007000000 */
[----:B------:R5:W-:Y:S01]  /*eeb0*/  STL [R1+0x3ec], R4 ;  /* 0x0003ec0401007387 */ /* 0x000be20000100800 */
[----:B------:R-:W-:-:S03]  /*eec0*/  SEL R5, R28, R19, !P6 ;  /* 0x000000131c057207 */ /* 0x000fc60007000000 */
[----:B------:R-:W-:Y:S01]  /*eed0*/  STL [R1+0x3dc], R21 ;  /* 0x0003dc1501007387 */ /* 0x000fe20000100800 */
[----:B-----5:R-:W-:-:S05]  /*eee0*/  SEL R4, R28, R27, !P6 ;  /* 0x0000001b1c047207 */ /* 0x020fca0007000000 */
[----:B------:R0:W-:Y:S04]  /*eef0*/  STL [R1+0x3d0], R4 ;  /* 0x0003d00401007387 */ /* 0x0001e80000100800 */
[----:B------:R1:W-:Y:S01]  /*ef00*/  STL [R1+0x3c0], R5 ;  /* 0x0003c00501007387 */ /* 0x0003e20000100800 */
[----:B0-----:R-:W-:-:S03]  /*ef10*/  SEL R4, R28, R18, !P6 ;  /* 0x000000121c047207 */ /* 0x001fc60007000000 */
[----:B------:R-:W-:Y:S01]  /*ef20*/  STL [R1+0x3bc], R17 ;  /* 0x0003bc1101007387 */ /* 0x000fe20000100800 */
[C---:B-1----:R-:W-:Y:S02]  /*ef30*/  SEL R5, R28.reuse, R3, !P6 ;  /* 0x000000031c057207 */ /* 0x042fe40007000000 */
[C---:B------:R-:W-:Y:S01]  /*ef40*/  SEL R3, R28.reuse, R6, !P6 ;  /* 0x000000061c037207 */ /* 0x040fe20007000000 */
        /* <DEDUP_REMOVED lines=33> */
[----:B------:R1:W-:Y:S01]  /*f160*/  STL [R1+0x374], R3 ;  /* 0x0003740301007387 */ /* 0x0003e20000100800 */
[----:B0-----:R-:W-:-:S05]  /*f170*/  SEL R4, R28, R7, !P6 ;  /* 0x000000071c047207 */ /* 0x001fca0007000000 */
[----:B------:R0:W-:Y:S01]  /*f180*/  STL [R1+0x370], R4 ;  /* 0x0003700401007387 */ /* 0x0001e20000100800 */
[----:B-1----:R-:W-:-:S03]  /*f190*/  SEL R3, R28, R0, !P6 ;  /* 0x000000001c037207 */ /* 0x002fc60007000000 */
[----:B------:R-:W2:Y:S04]  /*f1a0*/  LDL.LU R0, [R1+0x2dc] ;  /* 0x0002dc0001007983 */ /* 0x000ea80000300800 */
[----:B------:R1:W-:Y:S04]  /*f1b0*/  STL [R1+0x36c], R2 ;  /* 0x00036c0201007387 */ /* 0x0003e80000100800 */
[----:B------:R-:W-:Y:S04]  /*f1c0*/  STL [R1+0x368], R3 ;  /* 0x0003680301007387 */ /* 0x000fe80000100800 */
[----:B0-----:R-:W3:Y:S01]  /*f1d0*/  LDL.LU R4, [R1+0x2d0] ;  /* 0x0002d00001047983 */ /* 0x001ee20000300800 */
[----:B-1----:R-:W-:-:S03]  /*f1e0*/  SEL R2, R28, R24, !P6 ;  /* 0x000000181c027207 */ /* 0x002fc60007000000 */
[----:B---3--:R0:W-:Y:S04]  /*f1f0*/  STL [R1+0x1c80], R4 ;  /* 0x001c800401007387 */ /* 0x0081e80000100800 */
[----:B------:R-:W-:Y:S04]  /*f200*/  STL [R1+0x364], R2 ;  /* 0x0003640201007387 */ /* 0x000fe80000100800 */
        /* <DEDUP_REMOVED lines=42> */
[C---:B----4-:R-:W-:Y:S02]  /*f4b0*/  SEL R21, R28.reuse, R5, !P6 ;  /* 0x000000051c157207 */ /* 0x050fe40007000000 */
[C---:B-----5:R-:W-:Y:S01]  /*f4c0*/  SEL R5, R28.reuse, R27, !P6 ;  /* 0x0000001b1c057207 */ /* 0x060fe20007000000 */
[----:B------:R0:W-:Y:S04]  /*f4d0*/  STL [R1+0x348], R4 ;  /* 0x0003480401007387 */ /* 0x0001e80000100800 */
[----:B------:R-:W-:Y:S01]  /*f4e0*/  STL [R1+0x340], R21 ;  /* 0x0003401501007387 */ /* 0x000fe20000100800 */
[----:B0-----:R-:W-:-:S03]  /*f4f0*/  SEL R4, R28, R19, !P6 ;  /* 0x000000131c047207 */ /* 0x001fc60007000000 */
        /* <DEDUP_REMOVED lines=37> */
[----:B------:R-:W-:Y:S01]  /*f750*/  STL [R1+0x2b8], R4 ;  /* 0x0002b80401007387 */ /* 0x000fe20000100800 */
[----:B------:R-:W-:-:S03]  /*f760*/  SEL R2, R28, R24, !P6 ;  /* 0x000000181c027207 */ /* 0x000fc60007000000 */
[----:B------:R-:W2:Y:S04]  /*f770*/  LDL.LU R24, [R1+0x214] ;  /* 0x0002140001187983 */ /* 0x000ea80000300800 */
[----:B------:R0:W-:Y:S04]  /*f780*/  STL [R1+0x2b0], R3 ;  /* 0x0002b00301007387 */ /* 0x0001e80000100800 */
[----:B------:R1:W-:Y:S01]  /*f790*/  STL [R1+0x2ac], R2 ;  /* 0x0002ac0201007387 */ /* 0x0003e20000100800 */
[----:B0-----:R-:W-:-:S05]  /*f7a0*/  SEL R3, R28, R7, !P6 ;  /* 0x000000071c037207 */ /* 0x001fca0007000000 */
[----:B------:R-:W-:Y:S04]  /*f7b0*/  STL [R1+0x2a0], R3 ;  /* 0x0002a00301007387 */ /* 0x000fe80000100800 */
[----:B------:R-:W3:Y:S01]  /*f7c0*/  LDL.LU R4, [R1+0x200] ;  /* 0x0002000001047983 */ /* 0x000ee20000300800 */
[C---:B-1----:R-:W-:Y:S02]  /*f7d0*/  SEL R2, R28.reuse, R29, !P6 ;  /* 0x0000001d1c027207 */ /* 0x042fe40007000000 */
[----:B------:R-:W-:-:S03]  /*f7e0*/  SEL R0, R28, R0, !P6 ;  /* 0x000000001c007207 */ /* 0x000fc60007000000 */
[----:B------:R-:W-:Y:S04]  /*f7f0*/  STL [R1+0x29c], R2 ;  /* 0x00029c0201007387 */ /* 0x000fe80000100800 */
        /* <DEDUP_REMOVED lines=31> */
[----:B0-----:R-:W3:Y:S04]  /*f9f0*/  LDL.LU R7, [R1+0x14c] ;  /* 0x00014c0001077983 */ /* 0x001ee80000300800 */
[----:B------:R-:W3:Y:S04]  /*fa00*/  LDL.LU R29, [R1+0x144] ;  /* 0x00014400011d7983 */ /* 0x000ee80000300800 */
[----:B------:R-:W3:Y:S01]  /*fa10*/  LDL.LU R24, [R1+0x140] ;  /* 0x0001400001187983 */ /* 0x000ee20000300800 */
[----:B--2---:R-:W-:-:S05]  /*fa20*/  SEL R4, R28, R4, !P6 ;  /* 0x000000041c047207 */ /* 0x004fca0007000000 */
[----:B------:R0:W-:Y:S04]  /*fa30*/  STL [R1+0x290], R4 ;  /* 0x0002900401007387 */ /* 0x0001e80000100800 */
[----:B0-----:R-:W2:Y:S02]  /*fa40*/  LDL.LU R4, [R1+0x1c7c] ;  /* 0x001c7c0001047983 */ /* 0x001ea40000300800 */
[----:B--2---:R-:W-:-:S05]  /*fa50*/  SEL R4, R28, R4, !P6 ;  /* 0x000000041c047207 */ /* 0x004fca0007000000 */
[----:B------:R0:W-:Y:S04]  /*fa60*/  STL [R1+0x284], R4 ;  /* 0x0002840401007387 */ /* 0x0001e80000100800 */
[----:B0-----:R-:W2:Y:S01]  /*fa70*/  LDL.LU R4, [R1+0x1c78] ;  /* 0x001c780001047983 */ /* 0x001ea20000300800 */
[C---:B----4-:R-:W-:Y:S02]  /*fa80*/  SEL R5, R28.reuse, R5, !P6 ;  /* 0x000000051c057207 */ /* 0x050fe40007000000 */
[C---:B---3--:R-:W-:Y:S02]  /*fa90*/  SEL R2, R28.reuse, R2, !P6 ;  /* 0x000000021c027207 */ /* 0x048fe40007000000 */
[----:B--2---:R-:W-:-:S05]  /*faa0*/  SEL R4, R28, R4, !P6 ;  /* 0x000000041c047207 */ /* 0x004fca0007000000 */
[----:B------:R0:W-:Y:S02]  /*fab0*/  STL [R1+0x27c], R4 ;  /* 0x00027c0401007387 */ /* 0x0001e40000100800 */
[C---:B0-----:R-:W-:Y:S02]  /*fac0*/  SEL R4, R28.reuse, R21, !P6 ;  /* 0x000000151c047207 */ /* 0x041fe40007000000 */
[----:B-----5:R-:W-:-:S03]  /*fad0*/  SEL R21, R28, R27, !P6 ;  /* 0x0000001b1c157207 */ /* 0x020fc60007000000 */
[----:B------:R0:W-:Y:S04]  /*fae0*/  STL [R1+0x274], R4 ;  /* 0x0002740401007387 */ /* 0x0001e80000100800 */
[----:B------:R1:W-:Y:S01]  /*faf0*/  STL [R1+0x268], R5 ;  /* 0x0002680501007387 */ /* 0x0003e20000100800 */
[----:B0-----:R-:W-:-:S03]  /*fb00*/  SEL R4, R28, R19, !P6 ;  /* 0x000000131c047207 */ /* 0x001fc60007000000 */
[----:B------:R-:W-:Y:S01]  /*fb10*/  STL [R1+0x260], R21 ;  /* 0x0002601501007387 */ /* 0x000fe20000100800 */
[----:B-1----:R-:W-:-:S03]  /*fb20*/  SEL R5, R28, R17, !P6 ;  /* 0x000000111c057207 */ /* 0x002fc60007000000 */
[----:B------:R0:W-:Y:S01]  /*fb30*/  STL [R1+0x258], R4 ;  /* 0x0002580401007387 */ /* 0x0001e20000100800 */
[----:B------:R-:W-:-:S03]  /*fb40*/  SEL R17, R28, R18, !P6 ;  /* 0x000000121c117207 */ /* 0x000fc60007000000 */
[----:B------:R1:W-:Y:S01]  /*fb50*/  STL [R1+0x254], R5 ;  /* 0x0002540501007387 */ /* 0x0003e20000100800 */
[----:B0-----:R-:W-:-:S03]  /*fb60*/  SEL R4, R28, R3, !P6 ;  /* 0x000000031c047207 */ /* 0x001fc60007000000 */
[----:B------:R-:W-:Y:S01]  /*fb70*/  STL [R1+0x248], R17 ;  /* 0x0002481101007387 */ /* 0x000fe20000100800 */
[C---:B------:R-:W-:Y:S02]  /*fb80*/  SEL R3, R28.reuse, R16, !P6 ;  /* 0x000000101c037207 */ /* 0x040fe40007000000 */
[C---:B-1----:R-:W-:Y:S01]  /*fb90*/  SEL R5, R28.reuse, R6, !P6 ;  /* 0x000000061c057207 */ /* 0x042fe20007000000 */
[----:B------:R0:W-:Y:S04]  /*fba0*/  STL [R1+0x244], R4 ;  /* 0x0002440401007387 */ /* 0x0001e80000100800 */
[----:B------:R1:W-:Y:S01]  /*fbb0*/  STL [R1+0x240], R5 ;  /* 0x0002400501007387 */ /* 0x0003e20000100800 */
[----:B0-----:R-:W-:-:S03]  /*fbc0*/  SEL R4, R28, R15, !P6 ;  /* 0x0000000f1c047207 */ /* 0x001fc60007000000 */
[----:B------:R0:W-:Y:S01]  /*fbd0*/  STL [R1+0x23c], R3 ;  /* 0x00023c0301007387 */ /* 0x0001e20000100800 */
[----:B-1----:R-:W-:-:S03]  /*fbe0*/  SEL R5, R28, R14, !P6 ;  /* 0x0000000e1c057207 */ /* 0x002fc60007000000 */
        /* <DEDUP_REMOVED lines=20> */
[----:B------:R-:W-:Y:S01]  /*fd30*/  STL [R1+0x1fc], R5 ;  /* 0x0001fc0501007387 */ /* 0x000fe20000100800 */
[----:B0-----:R-:W-:-:S03]  /*fd40*/  SEL R4, R28, R0, !P6 ;  /* 0x000000001c047207 */ /* 0x001fc60007000000 */
[----:B------:R-:W2:Y:S04]  /*fd50*/  LDL.LU R0, [R1+0x13c] ;  /* 0x00013c0001007983 */ /* 0x000ea80000300800 */
[----:B------:R0:W-:Y:S04]  /*fd60*/  STL [R1+0x1f4], R3 ;  /* 0x0001f40301007387 */ /* 0x0001e80000100800 */
[----:B------:R1:W-:Y:S01]  /*fd70*/  STL [R1+0x1e8], R4 ;  /* 0x0001e80401007387 */ /* 0x0003e20000100800 */
[C---:B0-----:R-:W-:Y:S02]  /*fd80*/  SEL R3, R28.reuse, R8, !P6 ;  /* 0x000000081c037207 */ /* 0x041fe40007000000 */
[----:B-1----:R-:W-:-:S03]  /*fd90*/  SEL R4, R28, R7, !P6 ;  /* 0x000000071c047207 */ /* 0x002fc60007000000 */
[----:B------:R-:W-:Y:S04]  /*fda0*/  STL [R1+0x1e4], R3 ;  /* 0x0001e40301007387 */ /* 0x000fe80000100800 */
[----:B------:R0:W-:Y:S04]  /*fdb0*/  STL [R1+0x1dc], R2 ;  /* 0x0001dc0201007387 */ /* 0x0001e80000100800 */
[----:B------:R-:W-:Y:S01]  /*fdc0*/  STL [R1+0x1d8], R4 ;  /* 0x0001d80401007387 */ /* 0x000fe20000100800 */
[----:B0-----:R-:W-:-:S03]  /*fdd0*/  SEL R2, R28, R24, !P6 ;  /* 0x000000181c027207 */ /* 0x001fc60007000000 */
[----:B------:R-:W3:Y:S01]  /*fde0*/  LDL.LU R24, [R1+0x124] ;  /* 0x0001240001187983 */ /* 0x000ee20000300800 */
[----:B------:R-:W-:-:S05]  /*fdf0*/  SEL R3, R28, R29, !P6 ;  /* 0x0000001d1c037207 */ /* 0x000fca0007000000 */
        /* <DEDUP_REMOVED lines=30> */
[----:B------:R-:W3:Y:S04]  /*ffe0*/  LDL.LU R8, [R1+0xa8] ;  /* 0x0000a80001087983 */ /* 0x000ee80000300800 */
[----:B------:R-:W3:Y:S04]  /*fff0*/  LDL.LU R2, [R1+0xa4] ;  /* 0x0000a40001027983 */ /* 0x000ee80000300800 */
[----:B------:R-:W3:Y:S04]  /*10000*/  LDL.LU R7, [R1+0xa0] ;  /* 0x0000a00001077983 */ /* 0x000ee80000300800 */
[----:B------:R-:W3:Y:S04]  /*10010*/  LDL.LU R29, [R1+0x9c] ;  /* 0x00009c00011d7983 */ /* 0x000ee80000300800 */
        /* <DEDUP_REMOVED lines=9> */
[C---:B-----5:R-:W-:Y:S02]  /*100b0*/  SEL R5, R28.reuse, R5, !P6 ;  /* 0x000000051c057207 */ /* 0x060fe40007000000 */
[----:B------:R-:W-:-:S02]  /*100c0*/  SEL R19, R28, R19, !P6 ;  /* 0x000000131c137207 */ /* 0x000fc40007000000 */
[C---:B------:R-:W-:Y:S02]  /*100d0*/  SEL R3, R28.reuse, R3, !P6 ;  /* 0x000000031c037207 */ /* 0x040fe40007000000 */
[----:B--2---:R-:W-:-:S05]  /*100e0*/  SEL R24, R28, R24, !P6 ;  /* 0x000000181c187207 */ /* 0x004fca0007000000 */
[----:B------:R0:W-:Y:S04]  /*100f0*/  STL [R1+0x1b0], R24 ;  /* 0x0001b01801007387 */ /* 0x0001e80000100800 */
[----:B0-----:R-:W2:Y:S04]  /*10100*/  LDL.LU R24, [R1+0x1c6c] ;  /* 0x001c6c0001187983 */ /* 0x001ea80000300800 */
[----:B------:R0:W-:Y:S04]  /*10110*/  STL [R1+0x1ac], R4 ;  /* 0x0001ac0401007387 */ /* 0x0001e80000100800 */
[----:B------:R-:W-:Y:S01]  /*10120*/  STL [R1+0x1a8], R21 ;  /* 0x0001a81501007387 */ /* 0x000fe20000100800 */
[----:B0-----:R-:W-:-:S03]  /*10130*/  SEL R4, R28, R27, !P6 ;  /* 0x0000001b1c047207 */ /* 0x001fc60007000000 */
        /* <DEDUP_REMOVED lines=11> */
[----:B---3--:R-:W-:-:S03]  /*101f0*/  SEL R3, R28, R15, !P6 ;  /* 0x0000000f1c037207 */ /* 0x008fc60007000000 */
        /* <DEDUP_REMOVED lines=16> */
[----:B------:R-:W-:Y:S01]  /*10300*/  STL [R1+0x134], R5 ;  /* 0x0001340501007387 */ /* 0x000fe20000100800 */
[----:B---3--:R-:W-:-:S03]  /*10310*/  SEL R3, R28, R10, !P6 ;  /* 0x0000000a1c037207 */ /* 0x008fc60007000000 */
[----:B------:R0:W-:Y:S04]  /*10320*/  STL [R1+0x124], R4 ;  /* 0x0001240401007387 */ /* 0x0001e80000100800 */
[----:B------:R1:W-:Y:S01]  /*10330*/  STL [R1+0x118], R3 ;  /* 0x0001180301007387 */ /* 0x0003e20000100800 */
[C---:B0-----:R-:W-:Y:S02]  /*10340*/  SEL R4, R28.reuse, R9, !P6 ;  /* 0x000000091c047207 */ /* 0x041fe40007000000 */
[C---:B-1----:R-:W-:Y:S02]  /*10350*/  SEL R3, R28.reuse, R23, !P6 ;  /* 0x000000171c037207 */ /* 0x042fe40007000000 */
[----:B--2---:R-:W-:-:S05]  /*10360*/  SEL R5, R28, R24, !P6 ;  /* 0x000000181c057207 */ /* 0x004fca0007000000 */
[----:B------:R0:W-:Y:S04]  /*10370*/  STL [R1+0x114], R5 ;  /* 0x0001140501007387 */ /* 0x0001e80000100800 */
[----:B------:R1:W-:Y:S04]  /*10380*/  STL [R1+0xf8], R4 ;  /* 0x0000f80401007387 */ /* 0x0003e80000100800 */
[----:B------:R2:W-:Y:S01]  /*10390*/  STL [R1+0xf0], R3 ;  /* 0x0000f00301007387 */ /* 0x0005e20000100800 */
[C---:B0-----:R-:W-:Y:S02]  /*103a0*/  SEL R5, R28.reuse, R8, !P6 ;  /* 0x000000081c057207 */ /* 0x041fe40007000000 */
[----:B-1----:R-:W-:-:S03]  /*103b0*/  SEL R4, R28, R2, !P6 ;  /* 0x000000021c047207 */ /* 0x002fc60007000000 */
[----:B------:R-:W-:Y:S01]  /*103c0*/  STL [R1+0xec], R5 ;  /* 0x0000ec0501007387 */ /* 0x000fe20000100800 */
[----:B--2---:R-:W-:-:S03]  /*103d0*/  SEL R3, R28, R7, !P6 ;  /* 0x000000071c037207 */ /* 0x004fc60007000000 */
        /* <DEDUP_REMOVED lines=54> */
[C---:B------:R-:W-:Y:S02]  /*10740*/  SEL R3, R28.reuse, R3, !P6 ;  /* 0x000000031c037207 */ /* 0x040fe40007000000 */
[C---:B------:R-:W-:Y:S02]  /*10750*/  SEL R18, R28.reuse, R18, !P6 ;  /* 0x000000121c127207 */ /* 0x040fe40007000000 */
[C---:B------:R-:W-:Y:S02]  /*10760*/  SEL R6, R28.reuse, R6, !P6 ;  /* 0x000000061c067207 */ /* 0x040fe40007000000 */
[C---:B------:R-:W-:Y:S02]  /*10770*/  SEL R16, R28.reuse, R16, !P6 ;  /* 0x000000101c107207 */ /* 0x040fe40007000000 */
        /* <DEDUP_REMOVED lines=16> */
[----:B--2---:R-:W-:-:S05]  /*10880*/  SEL R4, R28, R4, !P6 ;  /* 0x000000041c047207 */ /* 0x004fca0007000000 */
[----:B------:R0:W-:Y:S04]  /*10890*/  STL [R1+0xbc], R4 ;  /* 0x0000bc0401007387 */ /* 0x0001e80000100800 */
[----:B0-----:R-:W2:Y:S04]  /*108a0*/  LDL.LU R4, [R1+0x1c5c] ;  /* 0x001c5c0001047983 */ /* 0x001ea80000300800 */
[----:B------:R0:W-:Y:S04]  /*108b0*/  STL [R1+0xb8], R21 ;  /* 0x0000b81501007387 */ /* 0x0001e80000100800 */
[----:B0-----:R-:W3:Y:S04]  /*108c0*/  LDL.LU R21, [R1+0x1c58] ;  /* 0x001c580001157983 */ /* 0x001ee80000300800 */
[----:B------:R0:W-:Y:S04]  /*108d0*/  STL [R1+0xb0], R5 ;  /* 0x0000b00501007387 */ /* 0x0001e80000100800 */
[----:B0-----:R-:W4:Y:S04]  /*108e0*/  LDL.LU R5, [R1+0x1c54] ;  /* 0x001c540001057983 */ /* 0x001f280000300800 */
[----:B------:R0:W-:Y:S04]  /*108f0*/  STL [R1+0xac], R27 ;  /* 0x0000ac1b01007387 */ /* 0x0001e80000100800 */
[----:B0-----:R-:W5:Y:S04]  /*10900*/  LDL.LU R27, [R1+0x1c50] ;  /* 0x001c5000011b7983 */ /* 0x001f680000300800 */
[----:B------:R0:W-:Y:S04]  /*10910*/  STL [R1+0xa8], R19 ;  /* 0x0000a81301007387 */ /* 0x0001e80000100800 */
[----:B0-----:R-:W2:Y:S04]  /*10920*/  LDL.LU R19, [R1+0x1c4c] ;  /* 0x001c4c0001137983 */ /* 0x001ea80000300800 */
        /* <DEDUP_REMOVED lines=41> */
[----:B0-----:R-:W2:Y:S01]  /*10bc0*/  LDL.LU R0, [R1+0x1bf8] ;  /* 0x001bf80001007983 */ /* 0x001ea20000300800 */
[----:B------:R-:W-:-:S05]  /*10bd0*/  SEL R24, R28, R24, !P6 ;  /* 0x000000181c187207 */ /* 0x000fca0007000000 */
[----:B------:R0:W-:Y:S02]  /*10be0*/  STL [R1+0x40], R24 ;  /* 0x0000401801007387 */ /* 0x0001e40000100800 */
[C---:B0-----:R-:W-:Y:S02]  /*10bf0*/  SEL R24, R28.reuse, R7, !P6 ;  /* 0x000000071c187207 */ /* 0x041fe40007000000 */
[C---:B--2---:R-:W-:Y:S02]  /*10c00*/  SEL R7, R28.reuse, R0, !P6 ;  /* 0x000000001c077207 */ /* 0x044fe40007000000 */
[----:B------:R-:W2:Y:S04]  /*10c10*/  LDL.LU R0, [R1+0x1bf4] ;  /* 0x001bf40001007983 */ /* 0x000ea80000300800 */
[----:B------:R0:W-:Y:S04]  /*10c20*/  STL [R1+0x38], R24 ;  /* 0x0000381801007387 */ /* 0x0001e80000100800 */
[----:B------:R1:W-:Y:S01]  /*10c30*/  STL [R1+0x34], R7 ;  /* 0x0000340701007387 */ /* 0x0003e20000100800 */
[----:B0-----:R-:W-:-:S02]  /*10c40*/  SEL R24, R28, R29, !P6 ;  /* 0x0000001d1c187207 */ /* 0x001fc40007000000 */
[C---:B-1----:R-:W-:Y:S02]  /*10c50*/  SEL R7, R28.reuse, R2, !P6 ;  /* 0x000000021c077207 */ /* 0x042fe40007000000 */
[C---:B------:R-:W-:Y:S01]  /*10c60*/  SEL R2, R28.reuse, R23, !P6 ;  /* 0x000000171c027207 */ /* 0x040fe20007000000 */
[----:B------:R-:W-:Y:S01]  /*10c70*/  STL [R1+0x30], R24 ;  /* 0x0000301801007387 */ /* 0x000fe20000100800 */
[----:B------:R-:W-:-:S03]  /*10c80*/  SEL R22, R28, R22, !P6 ;  /* 0x000000161c167207 */ /* 0x000fc60007000000 */
        /* <DEDUP_REMOVED lines=10> */
[----:B-1----:R-:W-:-:S03]  /*10d30*/  SEL R2, R28, R19, !P6 ;  /* 0x000000131c027207 */ /* 0x002fc60007000000 */
[----:B------:R5:W-:Y:S04]  /*10d40*/  STL [R1+0x10], R7 ;  /* 0x0000100701007387 */ /* 0x000be80000100800 */
[----:B------:R4:W-:Y:S01]  /*10d50*/  STL [R1+0xc], R2 ;  /* 0x00000c0201007387 */ /* 0x0009e20000100800 */
[C---:B-----5:R-:W-:Y:S02]  /*10d60*/  SEL R7, R28.reuse, R27, !P6 ;  /* 0x0000001b1c077207 */ /* 0x060fe40007000000 */
[C---:B---3--:R-:W-:Y:S02]  /*10d70*/  SEL R27, R28.reuse, R21, !P6 ;  /* 0x000000151c1b7207 */ /* 0x048fe40007000000 */
[C---:B----4-:R-:W-:Y:S01]  /*10d80*/  SEL R2, R28.reuse, R5, !P6 ;  /* 0x000000051c027207 */ /* 0x050fe20007000000 */
[----:B------:R0:W-:Y:S01]  /*10d90*/  STL [R1+0x4], R7 ;  /* 0x0000040701007387 */ /* 0x0001e20000100800 */
[----:B------:R-:W1:Y:S03]  /*10da0*/  S2R R29, SR_TID.X ;  /* 0x00000000001d7919 */ /* 0x000e660000002100 */
[----:B------:R-:W-:Y:S04]  /*10db0*/  STL [R1+0x1ba4], R27 ;  /* 0x001ba41b01007387 */ /* 0x000fe80000100800 */
[----:B------:R3:W-:Y:S01]  /*10dc0*/  STL [R1], R2 ;  /* 0x0000000201007387 */ /* 0x0007e20000100800 */
[----:B0-----:R-:W0:Y:S01]  /*10dd0*/  S2R R7, SR_TID.X ;  /* 0x0000000000077919 */ /* 0x001e220000002100 */
[----:B---3--:R-:W3:Y:S01]  /*10de0*/  S2R R2, SR_TID.X ;  /* 0x0000000000027919 */ /* 0x008ee20000002100 */
[----:B------:R-:W-:-:S02]  /*10df0*/  SEL R28, R28, R4, !P6 ;  /* 0x000000041c1c7207 */ /* 0x000fc40007000000 */
[C---:B-1----:R-:W-:Y:S02]  /*10e00*/  LEA.HI R24, R29.reuse, 0xb8, RZ, 0x1c ;  /* 0x000000b81d187811 */ /* 0x042fe400078fe0ff */
[----:B------:R-:W-:-:S03]  /*10e10*/  LEA.HI R22, R29, 0x78, RZ, 0x1c ;  /* 0x000000781d167811 */ /* 0x000fc600078fe0ff */
[----:B------:R-:W-:Y:S02]  /*10e20*/  IMAD R29, R24, UR7, RZ ;  /* 0x00000007181d7c24 */ /* 0x000fe4000f8e02ff */
[----:B------:R-:W-:Y:S01]  /*10e30*/  IMAD R21, R22, UR7, RZ ;  /* 0x0000000716157c24 */ /* 0x000fe2000f8e02ff */
[----:B0-----:R-:W-:Y:S02]  /*10e40*/  LEA.HI R7, R7, 0xf8, RZ, 0x1c ;  /* 0x000000f807077811 */ /* 0x001fe400078fe0ff */
[C---:B---3--:R-:W-:Y:S02]  /*10e50*/  LOP3.LUT R23, R2.reuse, 0x7f, RZ, 0xc0, !PT ;  /* 0x0000007f02177812 */ /* 0x048fe400078ec0ff */
[----:B------:R-:W-:-:S03]  /*10e60*/  LEA.HI R24, R2, 0x38, RZ, 0x1c ;  /* 0x0000003802187811 */ /* 0x000fc600078fe0ff */
[----:B------:R-:W-:Y:S02]  /*10e70*/  IMAD R23, R23, R6, RZ ;  /* 0x0000000617177224 */ /* 0x000fe400078e02ff */
[----:B------:R-:W-:Y:S02]  /*10e80*/  IMAD R22, R24, UR7, RZ ;  /* 0x0000000718167c24 */ /* 0x000fe4000f8e02ff */
[----:B------:R-:W-:Y:S02]  /*10e90*/  IMAD R24, R6, 0x80, R23 ;  /* 0x0000008006187824 */ /* 0x000fe400078e0217 */
[----:B------:R-:W-:Y:S01]  /*10ea0*/  IMAD R7, R7, UR7, RZ ;  /* 0x0000000707077c24 */ /* 0x000fe2000f8e02ff */
[----:B------:R-:W-:Y:S01]  /*10eb0*/  SHF.R.U32.HI R27, RZ, 0x4, R2 ;  /* 0x00000004ff1b7819 */ /* 0x000fe20000011602 */
[----:B------:R0:W-:Y:S01]  /*10ec0*/  STL [R1+0x1ba8], R28 ;  /* 0x001ba81c01007387 */ /* 0x0001e20000100800 */
[----:B--2---:R-:W-:Y:S02]  /*10ed0*/  IMAD R0, R0, UR6, RZ ;  /* 0x0000000600007c24 */ /* 0x004fe4000f8e02ff */
[----:B------:R-:W-:Y:S01]  /*10ee0*/  SGXT.U32 R27, R27, 0x3 ;  /* 0x000000031b1b781a */ /* 0x000fe20000000000 */
[----:B0-----:R-:W-:Y:S01]  /*10ef0*/  IMAD R28, RZ, RZ, -UR7 ;  /* 0x80000007ff1c7e24 */ /* 0x001fe2000f8e02ff */
[----:B------:R-:W0:Y:S01]  /*10f00*/  LDCU UR7, c[0x0][0x3a8] ;  /* 0x00007500ff0777ac */ /* 0x000e220008000800 */
[C---:B------:R-:W-:Y:S01]  /*10f10*/  IADD3 R4, P0, PT, R0.reuse, UR8, RZ ;  /* 0x0000000800047c10 */ /* 0x040fe2000ff1e0ff */
[----:B------:R-:W1:Y:S03]  /*10f20*/  LDCU UR6, c[0x0][0x3b0] ;  /* 0x00007600ff0677ac */ /* 0x000e660008000800 */
[----:B------:R-:W-:-:S02]  /*10f30*/  LEA.HI.X.SX32 R17, R0, UR9, 0x1, P0 ;  /* 0x0000000900117c11 */ /* 0x000fc400080f0eff */
[----:B------:R-:W-:Y:S01]  /*10f40*/  IADD3 R0, P1, PT, R23, UR4, RZ ;  /* 0x0000000417007c10 */ /* 0x000fe2000ff3e0ff */
[----:B------:R-:W-:Y:S01]  /*10f50*/  IMAD R5, R28, 0x8, R3 ;  /* 0x000000081c057824 */ /* 0x000fe200078e0203 */
[----:B------:R-:W-:Y:S01]  /*10f60*/  IADD3 R2, P0, PT, R24, UR4, RZ ;  /* 0x0000000418027c10 */ /* 0x000fe2000ff1e0ff */
[----:B------:R-:W2:Y:S01]  /*10f70*/  LDCU UR4, c[0x0][0x3a8] ;  /* 0x00007500ff0477ac */ /* 0x000ea20008000800 */
[-C--:B------:R-:W-:Y:S01]  /*10f80*/  IADD3 R6, P2, PT, R7, R4.reuse, RZ ;  /* 0x0000000407067210 */ /* 0x080fe20007f5e0ff */
[----:B------:R3:W-:Y:S01]  /*10f90*/  STL [R1+0x1b34], R0 ;  /* 0x001b340001007387 */ /* 0x0007e20000100800 */
[----:B------:R-:W4:Y:S03]  /*10fa0*/  LDCU UR9, c[0x0][0x3a0] ;  /* 0x00007400ff0977ac */ /* 0x000f260008000800 */
[----:B---3--:R-:W3:Y:S04]  /*10fb0*/  LDL.LU R0, [R1+0x24] ;  /* 0x0000240001007983 */ /* 0x008ee80000300800 */
[----:B------:R5:W-:Y:S04]  /*10fc0*/  STL [R1+0x1b38], R2 ;  /* 0x001b380201007387 */ /* 0x000be80000100800 */
[----:B-----5:R-:W5:Y:S04]  /*10fd0*/  LDL.LU R2, [R1+0x90] ;  /* 0x0000900001027983 */ /* 0x020f680000300800 */
[----:B------:R0:W-:Y:S02]  /*10fe0*/  STL [R1+0x1abc], R6 ;  /* 0x001abc0601007387 */ /* 0x0001e40000100800 */
[----:B0-----:R-:W-:-:S05]  /*10ff0*/  IADD3 R6, P6, PT, R29, R4, RZ ;  /* 0x000000041d067210 */ /* 0x001fca0007fde0ff */
[----:B------:R0:W-:Y:S02]  /*11000*/  STL [R1+0x1ac0], R6 ;  /* 0x001ac00601007387 */ /* 0x0001e40000100800 */
[----:B0-----:R-:W-:-:S05]  /*11010*/  IADD3 R6, P4, PT, R21, R4, RZ ;  /* 0x0000000415067210 */ /* 0x001fca0007f9e0ff */
[----:B------:R0:W-:Y:S02]  /*11020*/  STL [R1+0x1ac4], R6 ;  /* 0x001ac40601007387 */ /* 0x0001e40000100800 */
[----:B0-----:R-:W-:-:S05]  /*11030*/  IADD3 R6, P5, PT, R22, R4, RZ ;  /* 0x0000000416067210 */ /* 0x001fca0007fbe0ff */
[----:B------:R0:W-:Y:S04]  /*11040*/  STL [R1+0x1ac8], R6 ;  /* 0x001ac80601007387 */ /* 0x0001e80000100800 */
[----:B0-----:R-:W2:Y:S01]  /*11050*/  LDL.LU R6, [R1+0x1bf0] ;  /* 0x001bf00001067983 */ /* 0x001ea20000300800 */
[----:B------:R-:W-:-:S05]  /*11060*/  LEA.HI.X.SX32 R7, R7, R17, 0x1, P2 ;  /* 0x0000001107077211 */ /* 0x000fca00010f0eff */
[----:B------:R2:W-:Y:S02]  /*11070*/  STL [R1+0x1ab4], R7 ;  /* 0x001ab40701007387 */ /* 0x0005e40000100800 */
[----:B--2---:R-:W-:-:S05]  /*11080*/  IADD3 R7, P3, PT, R6, R4, RZ ;  /* 0x0000000406077210 */ /* 0x004fca0007f7e0ff */
[----:B------:R0:W-:Y:S02]  /*11090*/  STL [R1+0x1ab8], R7 ;  /* 0x001ab80701007387 */ /* 0x0001e40000100800 */
[----:B0-----:R-:W-:Y:S01]  /*110a0*/  LEA.HI.X.SX32 R7, R29, R17, 0x1, P6 ;  /* 0x000000111d077211 */ /* 0x001fe200030f0eff */
[----:B------:R-:W-:-:S04]  /*110b0*/  IMAD R29, RZ, RZ, -UR4 ;  /* 0x80000004ff1d7e24 */ /* 0x000fc8000f8e02ff */
[----:B------:R-:W-:Y:S01]  /*110c0*/  IMAD R29, R29, 0x8, R6 ;  /* 0x000000081d1d7824 */ /* 0x000fe200078e0206 */
[----:B------:R0:W-:Y:S04]  /*110d0*/  STL [R1+0x1ab0], R7 ;  /* 0x001ab00701007387 */ /* 0x0001e80000100800 */
[----:B0-----:R-:W-:-:S05]  /*110e0*/  IADD3 R7, P2, PT, R29, R4, RZ ;  /* 0x000000041d077210 */ /* 0x001fca0007f5e0ff */
[----:B------:R0:W-:Y:S04]  /*110f0*/  STL [R1+0x1aac], R7 ;  /* 0x001aac0701007387 */ /* 0x0001e80000100800 */
[----:B0-----:R-:W2:Y:S01]  /*11100*/  LDL.LU R7, [R1+0x1bec] ;  /* 0x001bec0001077983 */ /* 0x001ea20000300800 */
[-C--:B------:R-:W-:Y:S02]  /*11110*/  LEA.HI.X.SX32 R21, R21, R17.reuse, 0x1, P4 ;  /* 0x0000001115157211 */ /* 0x080fe400020f0eff */
[----:B------:R-:W-:-:S03]  /*11120*/  LEA.HI.X.SX32 R22, R22, R17, 0x1, P5 ;  /* 0x0000001116167211 */ /* 0x000fc600028f0eff */
[----:B------:R5:W-:Y:S02]  /*11130*/  STL [R1+0x1aa8], R21 ;  /* 0x001aa81501007387 */ /* 0x000be40000100800 */
[----:B-----5:R-:W-:-:S05]  /*11140*/  IADD3 R21, P4, PT, R2, R4, RZ ;  /* 0x0000000402157210 */ /* 0x020fca0007f9e0ff */
[----:B------:R3:W-:Y:S04]  /*11150*/  STL [R1+0x1aa4], R21 ;  /* 0x001aa41501007387 */ /* 0x0007e80000100800 */
[----:B------:R0:W-:Y:S01]  /*11160*/  STL [R1+0x1aa0], R22 ;  /* 0x001aa01601007387 */ /* 0x0001e20000100800 */
[----:B---3--:R-:W-:Y:S02]  /*11170*/  IADD3 R21, P5, PT, R0, R4, RZ ;  /* 0x0000000400157210 */ /* 0x008fe40007fbe0ff */
[----:B0-----:R-:W-:-:S03]  /*11180*/  LEA.HI.X.SX32 R22, R6, R17, 0x1, P3 ;  /* 0x0000001106167211 */ /* 0x001fc600018f0eff */
[----:B------:R0:W-:Y:S04]  /*11190*/  STL [R1+0x1a9c], R21 ;  /* 0x001a9c1501007387 */ /* 0x0001e80000100800 */
[----:B------:R3:W-:Y:S01]  /*111a0*/  STL [R1+0x1a94], R22 ;  /* 0x001a941601007387 */ /* 0x0007e20000100800 */
[----:B0-----:R-:W-:Y:S02]  /*111b0*/  LEA.HI.X.SX32 R21, R29, R17, 0x1, P2 ;  /* 0x000000111d157211 */ /* 0x001fe400010f0eff */
[----:B---3--:R-:W-:Y:S01]  /*111c0*/  IADD3 R22, P2, PT, R8, R4, RZ ;  /* 0x0000000408167210 */ /* 0x008fe20007f5e0ff */
[----:B------:R-:W-:-:S04]  /*111d0*/  IMAD R19, R28, 0x8, R5 ;  /* 0x000000081c137824 */ /* 0x000fc800078e0205 */
[----:B------:R-:W-:-:S04]  /*111e0*/  IMAD R20, R28, 0x8, R19 ;  /* 0x000000081c147824 */ /* 0x000fc800078e0213 */
[----:B------:R-:W-:-:S04]  /*111f0*/  IMAD R25, R28, 0x8, R20 ;  /* 0x000000081c197824 */ /* 0x000fc800078e0214 */
[----:B------:R-:W-:Y:S01]  /*11200*/  IMAD R26, R28, 0x8, R25 ;  /* 0x000000081c1a7824 */ /* 0x000fe200078e0219 */
[----:B--2---:R-:W-:-:S05]  /*11210*/  IADD3 R6, P3, PT, R7, R4, RZ ;  /* 0x0000000407067210 */ /* 0x004fca0007f7e0ff */
[----:B------:R0:W-:Y:S04]  /*11220*/  STL [R1+0x1a98], R6 ;  /* 0x001a980601007387 */ /* 0x0001e80000100800 */
[----:B------:R2:W-:Y:S01]  /*11230*/  STL [R1+0x1a8c], R21 ;  /* 0x001a8c1501007387 */ /* 0x0005e20000100800 */
[----:B0-----:R-:W-:-:S03]  /*11240*/  LEA.HI.X.SX32 R6, R2, R17, 0x1, P4 ;  /* 0x0000001102067211 */ /* 0x001fc600020f0eff */
[----:B------:R-:W-:Y:S01]  /*11250*/  STL [R1+0x1a90], R22 ;  /* 0x001a901601007387 */ /* 0x000fe20000100800 */
[-C--:B------:R-:W-:Y:S02]  /*11260*/  LEA.HI.X.SX32 R2, R0, R17.reuse, 0x1, P5 ;  /* 0x0000001100027211 */ /* 0x080fe400028f0eff */
[----:B--2---:R-:W-:Y:S01]  /*11270*/  IADD3 R21, P4, PT, R9, R4, RZ ;  /* 0x0000000409157210 */ /* 0x004fe20007f9e0ff */
[----:B------:R0:W-:Y:S01]  /*11280*/  STL [R1+0x1a84], R6 ;  /* 0x001a840601007387 */ /* 0x0001e20000100800 */
[----:B------:R-:W-:-:S03]  /*11290*/  LEA.HI.X.SX32 R0, R7, R17, 0x1, P3 ;  /* 0x0000001107007211 */ /* 0x000fc600018f0eff */
[----:B------:R-:W-:Y:S01]  /*112a0*/  STL [R1+0x1a88], R21 ;  /* 0x001a881501007387 */ /* 0x000fe20000100800 */
[----:B0-----:R-:W-:-:S03]  /*112b0*/  IADD3 R6, P5, PT, R10, R4, RZ ;  /* 0x000000040a067210 */ /* 0x001fc60007fbe0ff */
[----:B------:R0:W-:Y:S04]  /*112c0*/  STL [R1+0x1a7c], R2 ;  /* 0x001a7c0201007387 */ /* 0x0001e80000100800 */
[----:B------:R2:W-:Y:S04]  /*112d0*/  STL [R1+0x1a80], R6 ;  /* 0x001a800601007387 */ /* 0x0005e80000100800 */
[----:B------:R3:W-:Y:S01]  /*112e0*/  STL [R1+0x1a74], R0 ;  /* 0x001a740001007387 */ /* 0x0007e20000100800 */
[----:B0-----:R-:W-:Y:S02]  /*112f0*/  IADD3 R2, P3, PT, R11, R4, RZ ;  /* 0x000000040b027210 */ /* 0x001fe40007f7e0ff */
[----:B--2---:R-:W-:-:S03]  /*11300*/  LEA.HI.X.SX32 R6, R8, R17, 0x1, P2 ;  /* 0x0000001108067211 */ /* 0x004fc600010f0eff */
[----:B------:R0:W-:Y:S01]  /*11310*/  STL [R1+0x1a78], R2 ;  /* 0x001a780201007387 */ /* 0x0001e20000100800 */
[----:B---3--:R-:W-:-:S03]  /*11320*/  IADD3 R0, P2, PT, R12, R4, RZ ;  /* 0x000000040c007210 */ /* 0x008fc60007f5e0ff */
[----:B------:R2:W-:Y:S04]  /*11330*/  STL [R1+0x1a6c], R6 ;  /* 0x001a6c0601007387 */ /* 0x0005e80000100800 */
[----:B------:R3:W-:Y:S01]  /*11340*/  STL [R1+0x1a70], R0 ;  /* 0x001a700001007387 */ /* 0x0007e20000100800 */
[----:B0-----:R-:W-:Y:S02]  /*11350*/  LEA.HI.X.SX32 R2, R9, R17, 0x1, P4 ;  /* 0x0000001109027211 */ /* 0x001fe400020f0eff */
[----:B--2---:R-:W-:-:S03]  /*11360*/  IADD3 R6, P4, PT, R13, R4, RZ ;  /* 0x000000040d067210 */ /* 0x004fc60007f9e0ff */
[----:B------:R0:W-:Y:S01]  /*11370*/  STL [R1+0x1a64], R2 ;  /* 0x001a640201007387 */ /* 0x0001e20000100800 */
[----:B---3--:R-:W-:-:S03]  /*11380*/  LEA.HI.X.SX32 R0, R10, R17, 0x1, P5 ;  /* 0x000000110a007211 */ /* 0x008fc600028f0eff */
        /* <DEDUP_REMOVED lines=24> */
[----:B------:R-:W-:Y:S04]  /*11510*/  STL [R1+0x1a38], R6 ;  /* 0x001a380601007387 */ /* 0x000fe80000100800 */
[----:B------:R2:W-:Y:S01]  /*11520*/  STL [R1+0x1a2c], R0 ;  /* 0x001a2c0001007387 */ /* 0x0005e20000100800 */
[----:B0-----:R-:W-:-:S05]  /*11530*/  IADD3 R2, P2, PT, R19, R4, RZ ;  /* 0x0000000413027210 */ /* 0x001fca0007f5e0ff */
[----:B------:R0:W-:Y:S01]  /*11540*/  STL [R1+0x1a30], R2 ;  /* 0x001a300201007387 */ /* 0x0001e20000100800 */
[----:B--2---:R-:W-:Y:S02]  /*11550*/  LEA.HI.X.SX32 R0, R18, R17, 0x1, P4 ;  /* 0x0000001112007211 */ /* 0x004fe400020f0eff */
[----:B------:R-:W-:-:S03]  /*11560*/  IADD3 R7, P4, PT, R20, R4, RZ ;  /* 0x0000000414077210 */ /* 0x000fc60007f9e0ff */
[----:B------:R2:W-:Y:S01]  /*11570*/  STL [R1+0x1a24], R0 ;  /* 0x001a240001007387 */ /* 0x0005e20000100800 */
[----:B0-----:R-:W-:-:S03]  /*11580*/  LEA.HI.X.SX32 R2, R3, R17, 0x1, P5 ;  /* 0x0000001103027211 */ /* 0x001fc600028f0eff */
[----:B------:R-:W-:Y:S01]  /*11590*/  STL [R1+0x1a28], R7 ;  /* 0x001a280701007387 */ /* 0x000fe20000100800 */
[----:B--2---:R-:W-:-:S03]  /*115a0*/  IADD3 R0, P5, PT, R25, R4, RZ ;  /* 0x0000000419007210 */ /* 0x004fc60007fbe0ff */
[----:B------:R0:W-:Y:S04]  /*115b0*/  STL [R1+0x1a1c], R2 ;  /* 0x001a1c0201007387 */ /* 0x0001e80000100800 */
[----:B------:R2:W-:Y:S01]  /*115c0*/  STL [R1+0x1a20], R0 ;  /* 0x001a200001007387 */ /* 0x0005e20000100800 */
[-C--:B0-----:R-:W-:Y:S02]  /*115d0*/  LEA.HI.X.SX32 R2, R5, R17.reuse, 0x1, P3 ;  /* 0x0000001105027211 */ /* 0x081fe400018f0eff */
[----:B------:R-:W-:Y:S01]  /*115e0*/  IADD3 R7, P3, PT, R26, R4, RZ ;  /* 0x000000041a077210 */ /* 0x000fe20007f7e0ff */
[----:B--2---:R-:W-:Y:S02]  /*115f0*/  IMAD R0, R27, UR7, RZ ;  /* 0x000000071b007c24 */ /* 0x004fe4000f8e02ff */
[----:B------:R0:W-:Y:S04]  /*11600*/  STL [R1+0x1a14], R2 ;  /* 0x001a140201007387 */ /* 0x0001e80000100800 */
[----:B------:R2:W-:Y:S01]  /*11610*/  STL [R1+0x1a18], R7 ;  /* 0x001a180701007387 */ /* 0x0005e20000100800 */
[----:B0-----:R-:W-:-:S02]  /*11620*/  LEA.HI.X.SX32 R2, R19, R17, 0x1, P2 ;  /* 0x0000001113027211 */ /* 0x001fc400010f0eff */
[----:B------:R-:W-:Y:S02]  /*11630*/  IADD3 R8, P2, PT, R0, R4, RZ ;  /* 0x0000000400087210 */ /* 0x000fe40007f5e0ff */
[-C--:B--2---:R-:W-:Y:S01]  /*11640*/  LEA.HI.X.SX32 R7, R20, R17.reuse, 0x1, P4 ;  /* 0x0000001114077211 */ /* 0x084fe200020f0eff */
[----:B------:R0:W-:Y:S04]  /*11650*/  STL [R1+0x1a0c], R2 ;  /* 0x001a0c0201007387 */ /* 0x0001e80000100800 */
[----:B------:R-:W-:Y:S04]  /*11660*/  STL [R1+0x1a10], R8 ;  /* 0x001a100801007387 */ /* 0x000fe80000100800 */
[----:B------:R-:W1:Y:S04]  /*11670*/  LDL.LU R10, [R1+0x10c] ;  /* 0x00010c00010a7983 */ /* 0x000e680000300800 */
[----:B------:R-:W-:Y:S04]  /*11680*/  STL [R1+0x1a08], R7 ;  /* 0x001a080701007387 */ /* 0x000fe80000100800 */
[----:B------:R-:W2:Y:S01]  /*11690*/  LDL.LU R9, [R1+0x108] ;  /* 0x0001080001097983 */ /* 0x000ea20000300800 */
[----:B0-----:R-:W-:-:S05]  /*116a0*/  LEA.HI.X.SX32 R2, R25, R17, 0x1, P5 ;  /* 0x0000001119027211 */ /* 0x001fca00028f0eff */
[----:B------:R0:W-:Y:S04]  /*116b0*/  STL [R1+0x1a04], R2 ;  /* 0x001a040201007387 */ /* 0x0001e80000100800 */
[----:B------:R-:W3:Y:S01]  /*116c0*/  LDL.LU R27, [R1+0x104] ;  /* 0x00010400011b7983 */ /* 0x000ee20000300800 */
[----:B------:R-:W-:-:S04]  /*116d0*/  IMAD R6, R28, 0x10, R26 ;  /* 0x000000101c067824 */ /* 0x000fc800078e021a */
[----:B------:R-:W-:Y:S01]  /*116e0*/  IMAD R3, R28, 0x8, R6 ;  /* 0x000000081c037824 */ /* 0x000fe200078e0206 */
[----:B0-----:R-:W-:Y:S02]  /*116f0*/  LEA.HI.X.SX32 R2, R26, R17, 0x1, P3 ;  /* 0x000000111a027211 */ /* 0x001fe400018f0eff */
[-C--:B------:R-:W-:Y:S02]  /*11700*/  IADD3 R8, P3, PT, R6, R4.reuse, RZ ;  /* 0x0000000406087210 */ /* 0x080fe40007f7e0ff */
[----:B------:R-:W-:Y:S01]  /*11710*/  IADD3 R11, P4, PT, R3, R4, RZ ;  /* 0x00000004030b7210 */ /* 0x000fe20007f9e0ff */
[----:B------:R0:W-:Y:S01]  /*11720*/  STL [R1+0x19f4], R2 ;  /* 0x0019f40201007387 */ /* 0x0001e20000100800 */
[----:B------:R-:W-:-:S03]  /*11730*/  IMAD R5, R28, 0x8, R3 ;  /* 0x000000081c057824 */ /* 0x000fc600078e0203 */
[----:B0-----:R-:W5:Y:S04]  /*11740*/  LDL.LU R2, [R1+0x100] ;  /* 0x0001000001027983 */ /* 0x001f680000300800 */
[----:B------:R-:W-:Y:S04]  /*11750*/  STL [R1+0x19f8], R8 ;  /* 0x0019f80801007387 */ /* 0x000fe80000100800 */
[----:B------:R0:W-:Y:S04]  /*11760*/  STL [R1+0x19fc], R11 ;  /* 0x0019fc0b01007387 */ /* 0x0001e80000100800 */
[----:B------:R-:W4:Y:S01]  /*11770*/  LDL.LU R22, [R1+0xfc] ;  /* 0x0000fc0001167983 */ /* 0x000f220000300800 */
[----:B0-----:R-:W-:-:S02]  /*11780*/  LEA.HI.X.SX32 R11, R0, R17, 0x1, P2 ;  /* 0x00000011000b7211 */ /* 0x001fc400010f0eff */
[----:B------:R-:W-:-:S03]  /*11790*/  LEA.HI.X.SX32 R0, R6, R17, 0x1, P3 ;  /* 0x0000001106007211 */ /* 0x000fc600018f0eff */
[----:B------:R-:W-:Y:S01]  /*117a0*/  STL [R1+0x1a00], R11 ;  /* 0x001a000b01007387 */ /* 0x000fe20000100800 */
[----:B------:R-:W-:Y:S01]  /*117b0*/  LEA.HI.X.SX32 R6, R3, R17, 0x1, P4 ;  /* 0x0000001103067211 */ /* 0x000fe200020f0eff */
[C---:B------:R-:W-:Y:S02]  /*117c0*/  IMAD R7, R28.reuse, 0x8, R5 ;  /* 0x000000081c077824 */ /* 0x040fe400078e0205 */
[----:B------:R0:W-:Y:S02]  /*117d0*/  STL [R1+0x19f0], R0 ;  /* 0x0019f00001007387 */ /* 0x0001e40000100800 */
[----:B------:R-:W-:Y:S02]  /*117e0*/  IMAD R8, R28, 0x8, R7 ;  /* 0x000000081c087824 */ /* 0x000fe400078e0207 */
[----:B0-----:R-:W4:Y:S01]  /*117f0*/  LDL.LU R0, [R1+0x110] ;  /* 0x0001100001007983 */ /* 0x001f220000300800 */
[----:B------:R-:W-:-:S03]  /*11800*/  IADD3 R11, P2, PT, R5, R4, RZ ;  /* 0x00000004050b7210 */ /* 0x000fc60007f5e0ff */
[----:B------:R0:W-:Y:S01]  /*11810*/  STL [R1+0x19ec], R6 ;  /* 0x0019ec0601007387 */ /* 0x0001e20000100800 */
[----:B------:R-:W-:-:S03]  /*11820*/  IMAD R3, R28, 0x8, R8 ;  /* 0x000000081c037824 */ /* 0x000fc600078e0208 */
[----:B------:R-:W4:Y:S01]  /*11830*/  LDL.LU R29, [R1+0x11c] ;  /* 0x00011c00011d7983 */ /* 0x000f220000300800 */
[----:B0-----:R-:W-:-:S03]  /*11840*/  IADD3 R6, P3, PT, R7, R4, RZ ;  /* 0x0000000407067210 */ /* 0x001fc60007f7e0ff */
[----:B------:R0:W-:Y:S04]  /*11850*/  STL [R1+0x19e0], R11 ;  /* 0x0019e00b01007387 */ /* 0x0001e80000100800 */
[----:B------:R0:W-:Y:S04]  /*11860*/  STL [R1+0x19e4], R6 ;  /* 0x0019e40601007387 */ /* 0x0001e80000100800 */
[----:B------:R-:W4:Y:S01]  /*11870*/  LDL.LU R21, [R1+0x128] ;  /* 0x0001280001157983 */ /* 0x000f220000300800 */
[-C--:B0-----:R-:W-:Y:S02]  /*11880*/  IADD3 R11, P4, PT, R8, R4.reuse, RZ ;  /* 0x00000004080b7210 */ /* 0x081fe40007f9e0ff */
[----:B------:R-:W-:-:S02]  /*11890*/  IADD3 R6, P5, PT, R3, R4, RZ ;  /* 0x0000000403067210 */ /* 0x000fc40007fbe0ff */
[-C--:B------:R-:W-:Y:S01]  /*118a0*/  LEA.HI.X.SX32 R4, R5, R17.reuse, 0x1, P2 ;  /* 0x0000001105047211 */ /* 0x080fe200010f0eff */
[----:B------:R-:W-:Y:S01]  /*118b0*/  STL [R1+0x19e8], R11 ;  /* 0x0019e80b01007387 */ /* 0x000fe20000100800 */
[----:B------:R-:W-:-:S03]  /*118c0*/  LEA.HI.X.SX32 R5, R7, R17, 0x1, P3 ;  /* 0x0000001107057211 */ /* 0x000fc600018f0eff */
[----:B------:R-:W-:Y:S01]  /*118d0*/  STL [R1+0x19dc], R6 ;  /* 0x0019dc0601007387 */ /* 0x000fe20000100800 */
[----:B------:R-:W-:-:S03]  /*118e0*/  LEA.HI.X.SX32 R23, R23, UR5, 0x1, P1 ;  /* 0x0000000517177c11 */ /* 0x000fc600088f0eff */
[----:B------:R-:W4:Y:S01]  /*118f0*/  LDL.LU R28, [R1+0x12c] ;  /* 0x00012c00011c7983 */ /* 0x000f220000300800 */
[----:B------:R-:W-:-:S03]  /*11900*/  LEA.HI.X.SX32 R3, R3, R17, 0x1, P5 ;  /* 0x0000001103037211 */ /* 0x000fc600028f0eff */
[----:B------:R0:W-:Y:S01]  /*11910*/  STL [R1+0x19d8], R4 ;  /* 0x0019d80401007387 */ /* 0x0001e20000100800 */
[----:B------:R-:W-:-:S03]  /*11920*/  LEA.HI.X.SX32 R24, R24, UR5, 0x1, P0 ;  /* 0x0000000518187c11 */ /* 0x000fc600080f0eff */
[----:B------:R-:W-:Y:S01]  /*11930*/  STL [R1+0x19d4], R5 ;  /* 0x0019d40501007387 */ /* 0x000fe20000100800 */
[----:B0-----:R-:W-:-:S05]  /*11940*/  LEA.HI.X.SX32 R4, R8, R17, 0x1, P4 ;  /* 0x0000001108047211 */ /* 0x001fca00020f0eff */
[----:B------:R-:W-:Y:S04]  /*11950*/  STL [R1+0x19d0], R4 ;  /* 0x0019d00401007387 */ /* 0x000fe80000100800 */
[----:B------:R-:W-:Y:S04]  /*11960*/  STL [R1+0x1b30], R23 ;  /* 0x001b301701007387 */ /* 0x000fe80000100800 */
[----:B------:R1:W-:Y:S04]  /*11970*/  STL [R1+0x19c8], R3 ;  /* 0x0019c80301007387 */ /* 0x0003e80000100800 */
[----:B------:R-:W-:Y:S01]  /*11980*/  STL [R1+0x1b3c], R24 ;  /* 0x001b3c1801007387 */ /* 0x000fe20000100800 */
[----:B-1----:R-:W-:-:S02]  /*11990*/  IMAD R3, R10, UR6, RZ ;  /* 0x000000060a037c24 */ /* 0x002fc4000f8e02ff */
[----:B--2---:R-:W-:-:S03]  /*119a0*/  IMAD R4, R9, UR6, RZ ;  /* 0x0000000609047c24 */ /* 0x004fc6000f8e02ff */
[----:B------:R-:W-:Y:S04]  /*119b0*/  STL [R1+0x1bac], R3 ;  /* 0x001bac0301007387 */ /* 0x000fe80000100800 */
[----:B------:R-:W-:Y:S04]  /*119c0*/  STL [R1+0x1bb0], R4 ;  /* 0x001bb00401007387 */ /* 0x000fe80000100800 */
[----:B------:R-:W2:Y:S01]  /*119d0*/  LDL.LU R12, [R1+0x130] ;  /* 0x00013000010c7983 */ /* 0x000ea20000300800 */
[----:B---3--:R-:W-:-:S03]  /*119e0*/  IMAD R5, R27, UR6, RZ ;  /* 0x000000061b057c24 */ /* 0x008fc6000f8e02ff */
[----:B------:R-:W3:Y:S04]  /*119f0*/  LDL.LU R27, [R1+0x148] ;  /* 0x00014800011b7983 */ /* 0x000ee80000300800 */
[----:B------:R-:W-:Y:S01]  /*11a00*/  STL [R1+0x1bb4], R5 ;  /* 0x001bb40501007387 */ /* 0x000fe20000100800 */
[----:B-----5:R-:W-:-:S03]  /*11a10*/  IMAD R6, R2, UR6, RZ ;  /* 0x0000000602067c24 */ /* 0x020fc6000f8e02ff */
[----:B------:R-:W5:Y:S04]  /*11a20*/  LDL.LU R2, [R1+0x158] ;  /* 0x0001580001027983 */ /* 0x000f680000300800 */
[----:B------:R0:W-:Y:S04]  /*11a30*/  STL [R1+0x1bb8], R6 ;  /* 0x001bb80601007387 */ /* 0x0001e80000100800 */
[----:B------:R-:W5:Y:S01]  /*11a40*/  LDL.LU R15, [R1+0x15c] ;  /* 0x00015c00010f7983 */ /* 0x000f620000300800 */
[----:B----4-:R-:W-:-:S05]  /*11a50*/  IMAD R7, R22, UR6, RZ ;  /* 0x0000000616077c24 */ /* 0x010fca000f8e02ff */
[----:B------:R-:W-:Y:S01]  /*11a60*/  STL [R1+0x1bbc], R7 ;  /* 0x001bbc0701007387 */ /* 0x000fe20000100800 */
[----:B------:R-:W-:-:S03]  /*11a70*/  IMAD R8, R0, UR6, RZ ;  /* 0x0000000600087c24 */ /* 0x000fc6000f8e02ff */
[----:B------:R-:W4:Y:S04]  /*11a80*/  LDL.LU R0, [R1+0x164] ;  /* 0x0001640001007983 */ /* 0x000f280000300800 */
[----:B------:R-:W-:Y:S01]  /*11a90*/  STL [R1+0x1bc0], R8 ;  /* 0x001bc00801007387 */ /* 0x000fe20000100800 */
[----:B------:R-:W-:-:S03]  /*11aa0*/  IMAD R9, R29, UR6, RZ ;  /* 0x000000061d097c24 */ /* 0x000fc6000f8e02ff */
[----:B------:R-:W4:Y:S04]  /*11ab0*/  LDL.LU R29, [R1+0x170] ;  /* 0x00017000011d7983 */ /* 0x000f280000300800 */
[----:B------:R-:W-:Y:S01]  /*11ac0*/  STL [R1+0x1bc4], R9 ;  /* 0x001bc40901007387 */ /* 0x000fe20000100800 */
[----:B------:R-:W-:-:S05]  /*11ad0*/  IMAD R10, R21, UR6, RZ ;  /* 0x00000006150a7c24 */ /* 0x000fca000f8e02ff */
[----:B------:R-:W-:Y:S04]  /*11ae0*/  STL [R1+0x1bc8], R10 ;  /* 0x001bc80a01007387 */ /* 0x000fe80000100800 */
[----:B------:R-:W4:Y:S04]  /*11af0*/  LDL.LU R18, [R1+0x174] ;  /* 0x0001740001127983 */ /* 0x000f280000300800 */
[----:B------:R-:W4:Y:S04]  /*11b00*/  LDL.LU R19, [R1+0x178] ;  /* 0x0001780001137983 */ /* 0x000f280000300800 */
[----:B------:R-:W4:Y:S04]  /*11b10*/  LDL.LU R20, [R1+0x180] ;  /* 0x0001800001147983 */ /* 0x000f280000300800 */
[----:B------:R-:W4:Y:S04]  /*11b20*/  LDL.LU R21, [R1+0x184] ;  /* 0x0001840001157983 */ /* 0x000f280000300800 */
[----:B------:R-:W4:Y:S04]  /*11b30*/  LDL.LU R22, [R1+0x18c] ;  /* 0x00018c0001167983 */ /* 0x000f280000300800 */
[----:B0-----:R-:W4:Y:S04]  /*11b40*/  LDL.LU R6, [R1+0x198] ;  /* 0x0001980001067983 */ /* 0x001f280000300800 */
[----:B------:R-:W4:Y:S04]  /*11b50*/  LDL.LU R5, [R1+0x19c] ;  /* 0x00019c0001057983 */ /* 0x000f280000300800 */
[----:B------:R-:W4:Y:S04]  /*11b60*/  LDL.LU R4, [R1+0x1a0] ;  /* 0x0001a00001047983 */ /* 0x000f280000300800 */
[----:B------:R-:W4:Y:S04]  /*11b70*/  LDL.LU R3, [R1+0x1b4] ;  /* 0x0001b40001037983 */ /* 0x000f280000300800 */
[----:B------:R-:W4:Y:S01]  /*11b80*/  LDL.LU R24, [R1+0x1bc] ;  /* 0x0001bc0001187983 */ /* 0x000f220000300800 */
[----:B------:R-:W-:-:S03]  /*11b90*/  IMAD R11, R28, UR6, RZ ;  /* 0x000000061c0b7c24 */ /* 0x000fc6000f8e02ff */
[----:B------:R-:W4:Y:S04]  /*11ba0*/  LDL.LU R26, [R1+0x1c4] ;  /* 0x0001c400011a7983 */ /* 0x000f280000300800 */
[----:B------:R-:W4:Y:S04]  /*11bb0*/  LDL.LU R28, [R1+0x1c8] ;  /* 0x0001c800011c7983 */ /* 0x000f280000300800 */
[----:B------:R-:W-:Y:S01]  /*11bc0*/  STL [R1+0x1bcc], R11 ;  /* 0x001bcc0b01007387 */ /* 0x000fe20000100800 */
[----:B--2---:R-:W-:Y:S02]  /*11bd0*/  IMAD R12, R12, UR6, RZ ;  /* 0x000000060c0c7c24 */ /* 0x004fe4000f8e02ff */
[----:B---3--:R-:W-:-:S03]  /*11be0*/  IMAD R13, R27, UR6, RZ ;  /* 0x000000061b0d7c24 */ /* 0x008fc6000f8e02ff */
[----:B------:R-:W-:Y:S04]  /*11bf0*/  STL [R1+0x1bd0], R12 ;  /* 0x001bd00c01007387 */ /* 0x000fe80000100800 */
[----:B------:R-:W2:Y:S04]  /*11c00*/  LDL.LU R27, [R1+0x1e0] ;  /* 0x0001e000011b7983 */ /* 0x000ea80000300800 */
[----:B------:R-:W-:Y:S01]  /*11c10*/  STL [R1+0x1bd4], R13 ;  /* 0x001bd40d01007387 */ /* 0x000fe20000100800 */
[----:B-----5:R-:W-:-:S03]  /*11c20*/  IMAD R14, R2, UR6, RZ ;  /* 0x00000006020e7c24 */ /* 0x020fc6000f8e02ff */
[----:B------:R-:W3:Y:S01]  /*11c30*/  LDL.LU R2, [R1+0x1ec] ;  /* 0x0001ec0001027983 */ /* 0x000ee20000300800 */
[----:B------:R-:W-:-:S03]  /*11c40*/  IMAD R15, R15, UR6, RZ ;  /* 0x000000060f0f7c24 */ /* 0x000fc6000f8e02ff */
[----:B------:R-:W-:Y:S04]  /*11c50*/  STL [R1+0x1bd8], R14 ;  /* 0x001bd80e01007387 */ /* 0x000fe80000100800 */
[----:B------:R-:W-:Y:S01]  /*11c60*/  STL [R1+0x1bdc], R15 ;  /* 0x001bdc0f01007387 */ /* 0x000fe20000100800 */
[----:B----4-:R-:W-:-:S03]  /*11c70*/  IMAD R16, R0, UR6, RZ ;  /* 0x0000000600107c24 */ /* 0x010fc6000f8e02ff */
[----:B------:R-:W4:Y:S04]  /*11c80*/  LDL.LU R0, [R1+0x1f0] ;  /* 0x0001f00001007983 */ /* 0x000f280000300800 */
[----:B------:R-:W-:Y:S04]  /*11c90*/  STL [R1+0x1be0], R16 ;  /* 0x001be01001007387 */ /* 0x000fe80000100800 */
[----:B------:R-:W5:Y:S01]  /*11ca0*/  LDL.LU R23, [R1+0x1f8] ;  /* 0x0001f80001177983 */ /* 0x000f620000300800 */
[----:B------:R-:W-:-:S03]  /*11cb0*/  IMAD R17, R29, UR6, RZ ;  /* 0x000000061d117c24 */ /* 0x000fc6000f8e02ff */
[----:B------:R-:W5:Y:S04]  /*11cc0*/  LDL.LU R25, [R1+0x204] ;  /* 0x0002040001197983 */ /* 0x000f680000300800 */
[----:B------:R-:W5:Y:S04]  /*11cd0*/  LDL.LU R29, [R1+0x20c] ;  /* 0x00020c00011d7983 */ /* 0x000f680000300800 */
[----:B------:R-:W-:Y:S01]  /*11ce0*/  STL [R1+0x1be4], R17 ;  /* 0x001be41101007387 */ /* 0x000fe20000100800 */
[----:B------:R-:W-:-:S05]  /*11cf0*/  IMAD R18, R18, UR6, RZ ;  /* 0x0000000612127c24 */ /* 0x000fca000f8e02ff */
[----:B------:R-:W-:Y:S01]  /*11d00*/  STL [R1+0x1be8], R18 ;  /* 0x001be81201007387 */ /* 0x000fe20000100800 */
[----:B------:R-:W-:Y:S02]  /*11d10*/  IMAD R6, R6, UR6, RZ ;  /* 0x0000000606067c24 */ /* 0x000fe4000f8e02ff */
[----:B------:R-:W-:-:S03]  /*11d20*/  IMAD R5, R5, UR6, RZ ;  /* 0x0000000605057c24 */ /* 0x000fc6000f8e02ff */
[----:B------:R-:W-:Y:S01]  /*11d30*/  STL [R1+0x3c], R6 ;  /* 0x00003c0601007387 */ /* 0x000fe20000100800 */
[----:B------:R-:W-:-:S03]  /*11d40*/  IMAD R4, R4, UR6, RZ ;  /* 0x0000000604047c24 */ /* 0x000fc6000f8e02ff */
[----:B------:R0:W-:Y:S01]  /*11d50*/  STL [R1+0x48], R5 ;  /* 0x0000480501007387 */ /* 0x0001e20000100800 */
[----:B------:R-:W-:-:S03]  /*11d60*/  IMAD R3, R3, UR6, RZ ;  /* 0x0000000603037c24 */ /* 0x000fc6000f8e02ff */
[----:B------:R1:W-:Y:S01]  /*11d70*/  STL [R1+0x78], R4 ;  /* 0x0000780401007387 */ /* 0x0003e20000100800 */
[----:B0-----:R-:W-:-:S03]  /*11d80*/  IMAD R5, R24, UR6, RZ ;  /* 0x0000000618057c24 */ /* 0x001fc6000f8e02ff */
[----:B------:R0:W-:Y:S01]  /*11d90*/  STL [R1+0x90], R3 ;  /* 0x0000900301007387 */ /* 0x0001e20000100800 */
[----:B-1----:R-:W-:-:S03]  /*11da0*/  IMAD R4, R26, UR6, RZ ;  /* 0x000000061a047c24 */ /* 0x002fc6000f8e02ff */
[----:B------:R-:W-:Y:S04]  /*11db0*/  STL [R1+0x9c], R5 ;  /* 0x00009c0501007387 */ /* 0x000fe80000100800 */
[----:B------:R-:W5:Y:S01]  /*11dc0*/  LDL.LU R18, [R1+0x21c] ;  /* 0x00021c0001127983 */ /* 0x000f620000300800 */
[----:B0-----:R-:W-:-:S03]  /*11dd0*/  IMAD R3, R28, UR6, RZ ;  /* 0x000000061c037c24 */ /* 0x001fc6000f8e02ff */
[----:B------:R-:W-:Y:S04]  /*11de0*/  STL [R1+0xb4], R4 ;  /* 0x0000b40401007387 */ /* 0x000fe80000100800 */
[----:B------:R-:W5:Y:S04]  /*11df0*/  LDL.LU R17, [R1+0x224] ;  /* 0x0002240001117983 */ /* 0x000f680000300800 */
[----:B------:R2:W-:Y:S04]  /*11e00*/  STL [R1+0xc4], R3 ;  /* 0x0000c40301007387 */ /* 0x0005e80000100800 */
[----:B------:R-:W5:Y:S04]  /*11e10*/  LDL.LU R28, [R1+0x22c] ;  /* 0x00022c00011c7983 */ /* 0x000f680000300800 */
[----:B------:R-:W5:Y:S04]  /*11e20*/  LDL.LU R16, [R1+0x24c] ;  /* 0x00024c0001107983 */ /* 0x000f680000300800 */
[----:B------:R-:W5:Y:S01]  /*11e30*/  LDL.LU R15, [R1+0x250] ;  /* 0x00025000010f7983 */ /* 0x000f620000300800 */
[----:B--2---:R-:W-:-:S05]  /*11e40*/  IMAD R3, R27, UR6, RZ ;  /* 0x000000061b037c24 */ /* 0x004fca000f8e02ff */
[----:B------:R-:W-:Y:S04]  /*11e50*/  STL [R1+0xd8], R3 ;  /* 0x0000d80301007387 */ /* 0x000fe80000100800 */
[----:B------:R-:W2:Y:S04]  /*11e60*/  LDL.LU R27, [R1+0x25c] ;  /* 0x00025c00011b7983 */ /* 0x000ea80000300800 */
[----:B------:R-:W2:Y:S01]  /*11e70*/  LDL.LU R14, [R1+0x264] ;  /* 0x00026400010e7983 */ /* 0x000ea20000300800 */
[----:B---3--:R-:W-:-:S03]  /*11e80*/  IMAD R2, R2, UR6, RZ ;  /* 0x0000000602027c24 */ /* 0x008fc6000f8e02ff */
[----:B------:R-:W3:Y:S04]  /*11e90*/  LDL.LU R13, [R1+0x26c] ;  /* 0x00026c00010d7983 */ /* 0x000ee80000300800 */
[----:B------:R0:W-:Y:S04]  /*11ea0*/  STL [R1+0xdc], R2 ;  /* 0x0000dc0201007387 */ /* 0x0001e80000100800 */
[----:B0-----:R-:W3:Y:S04]  /*11eb0*/  LDL.LU R2, [R1+0x270] ;  /* 0x0002700001027983 */ /* 0x001ee80000300800 */
[----:B------:R-:W3:Y:S04]  /*11ec0*/  LDL.LU R24, [R1+0x278] ;  /* 0x0002780001187983 */ /* 0x000ee80000300800 */
[----:B------:R-:W3:Y:S01]  /*11ed0*/  LDL.LU R26, [R1+0x280] ;  /* 0x00028000011a7983 */ /* 0x000ee20000300800 */
[----:B----4-:R-:W-:-:S05]  /*11ee0*/  IMAD R0, R0, UR6, RZ ;  /* 0x0000000600007c24 */ /* 0x010fca000f8e02ff */
[----:B------:R0:W-:Y:S01]  /*11ef0*/  STL [R1+0xe8], R0 ;  /* 0x0000e80001007387 */ /* 0x0001e20000100800 */
[----:B-----5:R-:W-:Y:S02]  /*11f00*/  IMAD R5, R23, UR6, RZ ;  /* 0x0000000617057c24 */ /* 0x020fe4000f8e02ff */
[----:B------:R-:W-:Y:S01]  /*11f10*/  IMAD R4, R25, UR6, RZ ;  /* 0x0000000619047c24 */ /* 0x000fe2000f8e02ff */
[----:B0-----:R-:W4:Y:S01]  /*11f20*/  LDL.LU R0, [R1+0x288] ;  /* 0x0002880001007983 */ /* 0x001f220000300800 */
[----:B------:R-:W-:-:S03]  /*11f30*/  IMAD R3, R29, UR6, RZ ;  /* 0x000000061d037c24 */ /* 0x000fc6000f8e02ff */
[----:B------:R0:W-:Y:S04]  /*11f40*/  STL [R1+0xf4], R5 ;  /* 0x0000f40501007387 */ /* 0x0001e80000100800 */
[----:B------:R-:W5:Y:S04]  /*11f50*/  LDL.LU R12, [R1+0x28c] ;  /* 0x00028c00010c7983 */ /* 0x000f680000300800 */
[----:B------:R1:W-:Y:S04]  /*11f60*/  STL [R1+0xfc], R4 ;  /* 0x0000fc0401007387 */ /* 0x0003e80000100800 */
[----:B------:R-:W5:Y:S04]  /*11f70*/  LDL.LU R11, [R1+0x2a4] ;  /* 0x0002a400010b7983 */ /* 0x000f680000300800 */
[----:B------:R0:W-:Y:S04]  /*11f80*/  STL [R1+0x100], R3 ;  /* 0x0001000301007387 */ /* 0x0001e80000100800 */
[----:B------:R-:W5:Y:S04]  /*11f90*/  LDL.LU R10, [R1+0x2a8] ;  /* 0x0002a800010a7983 */ /* 0x000f680000300800 */
[----:B------:R-:W5:Y:S04]  /*11fa0*/  LDL.LU R9, [R1+0x2b4] ;  /* 0x0002b40001097983 */ /* 0x000f680000300800 */
[----:B------:R-:W5:Y:S04]  /*11fb0*/  LDL.LU R8, [R1+0x2c0] ;  /* 0x0002c00001087983 */ /* 0x000f680000300800 */
[----:B------:R-:W5:Y:S04]  /*11fc0*/  LDL.LU R7, [R1+0x2c8] ;  /* 0x0002c80001077983 */ /* 0x000f680000300800 */
[----:B------:R-:W5:Y:S04]  /*11fd0*/  LDL.LU R6, [R1+0x2cc] ;  /* 0x0002cc0001067983 */ /* 0x000f680000300800 */
[----:B0-----:R-:W5:Y:S04]  /*11fe0*/  LDL.LU R5, [R1+0x2e4] ;  /* 0x0002e40001057983 */ /* 0x001f680000300800 */
[----:B-1----:R-:W5:Y:S04]  /*11ff0*/  LDL.LU R4, [R1+0x2e8] ;  /* 0x0002e80001047983 */ /* 0x002f680000300800 */
[----:B------:R-:W5:Y:S04]  /*12000*/  LDL.LU R3, [R1+0x2f0] ;  /* 0x0002f00001037983 */ /* 0x000f680000300800 */
[----:B------:R-:W5:Y:S04]  /*12010*/  LDL.LU R23, [R1+0x2f4] ;  /* 0x0002f40001177983 */ /* 0x000f680000300800 */
[----:B------:R-:W5:Y:S01]  /*12020*/  LDL.LU R25, [R1+0x300] ;  /* 0x0003000001197983 */ /* 0x000f620000300800 */
[----:B------:R-:W-:-:S03]  /*12030*/  IMAD R18, R18, UR6, RZ ;  /* 0x0000000612127c24 */ /* 0x000fc6000f8e02ff */
[----:B------:R-:W5:Y:S01]  /*12040*/  LDL.LU R29, [R1+0x310] ;  /* 0x00031000011d7983 */ /* 0x000f620000300800 */
[----:B------:R-:W-:-:S03]  /*12050*/  IMAD R17, R17, UR6, RZ ;  /* 0x0000000611117c24 */ /* 0x000fc6000f8e02ff */
[----:B------:R0:W-:Y:S02]  /*12060*/  STL [R1+0x104], R18 ;  /* 0x0001041201007387 */ /* 0x0001e40000100800 */
[----:B0-----:R-:W-:Y:S02]  /*12070*/  IMAD R18, R28, UR6, RZ ;  /* 0x000000061c127c24 */ /* 0x001fe4000f8e02ff */
[----:B------:R-:W5:Y:S04]  /*12080*/  LDL.LU R28, [R1+0x314] ;  /* 0x00031400011c7983 */ /* 0x000f680000300800 */
[----:B------:R0:W-:Y:S04]  /*12090*/  STL [R1+0x108], R17 ;  /* 0x0001081101007387 */ /* 0x0001e80000100800 */
[----:B------:R-:W-:Y:S01]  /*120a0*/  STL [R1+0x10c], R18 ;  /* 0x00010c1201007387 */ /* 0x000fe20000100800 */
[----:B0-----:R-:W-:-:S05]  /*120b0*/  IMAD R17, R16, UR6, RZ ;  /* 0x0000000610117c24 */ /* 0x001fca000f8e02ff */
[----:B------:R-:W-:Y:S01]  /*120c0*/  STL [R1+0x110], R17 ;  /* 0x0001101101007387 */ /* 0x000fe20000100800 */
[----:B--2---:R-:W-:-:S03]  /*120d0*/  IMAD R16, R27, UR6, RZ ;  /* 0x000000061b107c24 */ /* 0x004fc6000f8e02ff */
[----:B------:R-:W2:Y:S01]  /*120e0*/  LDL.LU R27, [R1+0x31c] ;  /* 0x00031c00011b7983 */ /* 0x000ea20000300800 */
[----:B------:R-:W-:-:S05]  /*120f0*/  IMAD R15, R15, UR6, RZ ;  /* 0x000000060f0f7c24 */ /* 0x000fca000f8e02ff */
[----:B------:R0:W-:Y:S04]  /*12100*/  STL [R1+0x11c], R15 ;  /* 0x00011c0f01007387 */ /* 0x0001e80000100800 */
[----:B------:R-:W-:Y:S01]  /*12110*/  STL [R1+0x128], R16 ;  /* 0x0001281001007387 */ /* 0x000fe20000100800 */
[----:B0-----:R-:W-:Y:S02]  /*12120*/  IMAD R15, R14, UR6, RZ ;  /* 0x000000060e0f7c24 */ /* 0x001fe4000f8e02ff */
[----:B---3--:R-:W-:Y:S02]  /*12130*/  IMAD R14, R13, UR6, RZ ;  /* 0x000000060d0e7c24 */ /* 0x008fe4000f8e02ff */
[----:B------:R-:W-:Y:S01]  /*12140*/  IMAD R13, R2, UR6, RZ ;  /* 0x00000006020d7c24 */ /* 0x000fe2000f8e02ff */
[----:B------:R-:W-:Y:S04]  /*12150*/  STL [R1+0x12c], R15 ;  /* 0x00012c0f01007387 */ /* 0x000fe80000100800 */
[----:B------:R-:W3:Y:S04]  /*12160*/  LDL.LU R2, [R1+0x328] ;  /* 0x0003280001027983 */ /* 0x000ee80000300800 */
[----:B------:R0:W-:Y:S04]  /*12170*/  STL [R1+0x130], R14 ;  /* 0x0001300e01007387 */ /* 0x0001e80000100800 */
[----:B------:R1:W-:Y:S01]  /*12180*/  STL [R1+0x148], R13 ;  /* 0x0001480d01007387 */ /* 0x0003e20000100800 */
[----:B0-----:R-:W-:-:S02]  /*12190*/  IMAD R14, R24, UR6, RZ ;  /* 0x00000006180e7c24 */ /* 0x001fc4000f8e02ff */
[----:B-1----:R-:W-:-:S03]  /*121a0*/  IMAD R13, R26, UR6, RZ ;  /* 0x000000061a0d7c24 */ /* 0x002fc6000f8e02ff */
[----:B------:R-:W-:Y:S04]  /*121b0*/  STL [R1+0x158], R14 ;  /* 0x0001580e01007387 */ /* 0x000fe80000100800 */
[----:B------:R-:W3:Y:S04]  /*121c0*/  LDL.LU R24, [R1+0x32c] ;  /* 0x00032c0001187983 */ /* 0x000ee80000300800 */
[----:B------:R-:W-:Y:S04]  /*121d0*/  STL [R1+0x15c], R13 ;  /* 0x00015c0d01007387 */ /* 0x000fe80000100800 */
[----:B------:R-:W3:Y:S01]  /*121e0*/  LDL.LU R26, [R1+0x334] ;  /* 0x00033400011a7983 */ /* 0x000ee20000300800 */
[----:B----4-:R-:W-:-:S05]  /*121f0*/  IMAD R0, R0, UR6, RZ ;  /* 0x0000000600007c24 */ /* 0x010fca000f8e02ff */
[----:B------:R0:W-:Y:S01]  /*12200*/  STL [R1+0x164], R0 ;  /* 0x0001640001007387 */ /* 0x0001e20000100800 */
[----:B-----5:R-:W-:-:S03]  /*12210*/  IMAD R12, R12, UR6, RZ ;  /* 0x000000060c0c7c24 */ /* 0x020fc6000f8e02ff */
[----:B0-----:R-:W4:Y:S01]  /*12220*/  LDL.LU R0, [R1+0x344] ;  /* 0x0003440001007983 */ /* 0x001f220000300800 */
[----:B------:R-:W-:-:S03]  /*12230*/  IMAD R11, R11, UR6, RZ ;  /* 0x000000060b0b7c24 */ /* 0x000fc6000f8e02ff */
[----:B------:R-:W-:Y:S01]  /*12240*/  STL [R1+0x170], R12 ;  /* 0x0001700c01007387 */ /* 0x000fe20000100800 */
        /* <DEDUP_REMOVED lines=26> */
[----:B------:R-:W5:Y:S01]  /*123f0*/  LDL.LU R16, [R1+0x3c8] ;  /* 0x0003c80001107983 */ /* 0x000f620000300800 */
[----:B0-----:R-:W-:-:S03]  /*12400*/  IMAD R3, R28, UR6, RZ ;  /* 0x000000061c037c24 */ /* 0x001fc6000f8e02ff */
        /* <DEDUP_REMOVED lines=8> */
[----:B------:R-:W2:Y:S04]  /*12490*/  LDL.LU R23, [R1+0x3e8] ;  /* 0x0003e80001177983 */ /* 0x000ea80000300800 */
[----:B------:R-:W2:Y:S01]  /*124a0*/  LDL.LU R25, [R1+0x424] ;  /* 0x0004240001197983 */ /* 0x000ea20000300800 */
[----:B---3--:R-:W-:-:S05]  /*124b0*/  IMAD R2, R2, UR6, RZ ;  /* 0x0000000602027c24 */ /* 0x008fca000f8e02ff */
[----:B------:R0:W-:Y:S04]  /*124c0*/  STL [R1+0x1f0], R2 ;  /* 0x0001f00201007387 */ /* 0x0001e80000100800 */
[----:B0-----:R-:W3:Y:S01]  /*124d0*/  LDL.LU R2, [R1+0x42c] ;  /* 0x00042c0001027983 */ /* 0x001ee20000300800 */
[----:B------:R-:W-:-:S05]  /*124e0*/  IMAD R4, R24, UR6, RZ ;  /* 0x0000000618047c24 */ /* 0x000fca000f8e02ff */
[----:B------:R0:W-:Y:S01]  /*124f0*/  STL [R1+0x1f8], R4 ;  /* 0x0001f80401007387 */ /* 0x0001e20000100800 */
[----:B------:R-:W-:-:S03]  /*12500*/  IMAD R3, R26, UR6, RZ ;  /* 0x000000061a037c24 */ /* 0x000fc6000f8e02ff */
[----:B------:R-:W3:Y:S04]  /*12510*/  LDL.LU R12, [R1+0x428] ;  /* 0x00042800010c7983 */ /* 0x000ee80000300800 */
[----:B------:R1:W-:Y:S04]  /*12520*/  STL [R1+0x204], R3 ;  /* 0x0002040301007387 */ /* 0x0003e80000100800 */
[----:B------:R-:W3:Y:S01]  /*12530*/  LDL.LU R11, [R1+0x420] ;  /* 0x00042000010b7983 */ /* 0x000ee20000300800 */
[----:B----4-:R-:W-:-:S05]  /*12540*/  IMAD R0, R0, UR6, RZ ;  /* 0x0000000600007c24 */ /* 0x010fca000f8e02ff */
[----:B------:R4:W-:Y:S04]  /*12550*/  STL [R1+0x20c], R0 ;  /* 0x00020c0001007387 */ /* 0x0009e80000100800 */
[----:B------:R-:W3:Y:S04]  /*12560*/  LDL.LU R10, [R1+0x41c] ;  /* 0x00041c00010a7983 */ /* 0x000ee80000300800 */
[----:B------:R-:W3:Y:S04]  /*12570*/  LDL.LU R9, [R1+0x418] ;  /* 0x0004180001097983 */ /* 0x000ee80000300800 */
[----:B------:R-:W3:Y:S04]  /*12580*/  LDL.LU R8, [R1+0x414] ;  /* 0x0004140001087983 */ /* 0x000ee80000300800 */
[----:B------:R-:W3:Y:S04]  /*12590*/  LDL.LU R7, [R1+0x410] ;  /* 0x0004100001077983 */ /* 0x000ee80000300800 */
[----:B------:R-:W3:Y:S04]  /*125a0*/  LDL.LU R6, [R1+0x40c] ;  /* 0x00040c0001067983 */ /* 0x000ee80000300800 */
[----:B------:R-:W3:Y:S04]  /*125b0*/  LDL.LU R5, [R1+0x408] ;  /* 0x0004080001057983 */ /* 0x000ee80000300800 */
[----:B0-----:R-:W3:Y:S04]  /*125c0*/  LDL.LU R4, [R1+0x404] ;  /* 0x0004040001047983 */ /* 0x001ee80000300800 */
[----:B-1----:R-:W3:Y:S04]  /*125d0*/  LDL.LU R3, [R1+0x400] ;  /* 0x0004000001037983 */ /* 0x002ee80000300800 */
[----:B------:R-:W3:Y:S04]  /*125e0*/  LDL.LU R24, [R1+0x3fc] ;  /* 0x0003fc0001187983 */ /* 0x000ee80000300800 */
[----:B------:R-:W3:Y:S04]  /*125f0*/  LDL.LU R26, [R1+0x3f8] ;  /* 0x0003f800011a7983 */ /* 0x000ee80000300800 */
[----:B----4-:R-:W4:Y:S01]  /*12600*/  LDL.LU R0, [R1+0x3f4] ;  /* 0x0003f40001007983 */ /* 0x010f220000300800 */
[----:B-----5:R-:W-:-:S05]  /*12610*/  IMAD R18, R18, UR6, RZ ;  /* 0x0000000612127c24 */ /* 0x020fca000f8e02ff */
[----:B------:R0:W-:Y:S01]  /*12620*/  STL [R1+0x21c], R18 ;  /* 0x00021c1201007387 */ /* 0x0001e20000100800 */
[----:B------:R-:W-:Y:S02]  /*12630*/  IMAD R17, R17, UR6, RZ ;  /* 0x0000000611117c24 */ /* 0x000fe4000f8e02ff */
[----:B0-----:R-:W-:Y:S02]  /*12640*/  IMAD R18, R29, UR6, RZ ;  /* 0x000000061d127c24 */ /* 0x001fe4000f8e02ff */
[----:B------:R-:W5:Y:S04]  /*12650*/  LDL.LU R29, [R1+0x3f0] ;  /* 0x0003f000011d7983 */ /* 0x000f680000300800 */
[----:B------:R0:W-:Y:S01]  /*12660*/  STL [R1+0x224], R17 ;  /* 0x0002241101007387 */ /* 0x0001e20000100800 */
[----:B------:R-:W-:-:S03]  /*12670*/  IMAD R15, R15, UR6, RZ ;  /* 0x000000060f0f7c24 */ /* 0x000fc6000f8e02ff */
[----:B------:R-:W-:Y:S01]  /*12680*/  STL [R1+0x22c], R18 ;  /* 0x00022c1201007387 */ /* 0x000fe20000100800 */
[----:B0-----:R-:W-:Y:S02]  /*12690*/  IMAD R17, R16, UR6, RZ ;  /* 0x0000000610117c24 */ /* 0x001fe4000f8e02ff */
[----:B------:R-:W-:-:S03]  /*126a0*/  IMAD R16, R28, UR6, RZ ;  /* 0x000000061c107c24 */ /* 0x000fc6000f8e02ff */
[----:B------:R-:W-:Y:S04]  /*126b0*/  STL [R1+0x24c], R17 ;  /* 0x00024c1101007387 */ /* 0x000fe80000100800 */
[----:B------:R-:W5:Y:S04]  /*126c0*/  LDL.LU R28, [R1+0x3ec] ;  /* 0x0003ec00011c7983 */ /* 0x000f680000300800 */
[----:B------:R0:W-:Y:S04]  /*126d0*/  STL [R1+0x250], R15 ;  /* 0x0002500f01007387 */ /* 0x0001e80000100800 */
[----:B------:R-:W-:Y:S01]  /*126e0*/  STL [R1+0x25c], R16 ;  /* 0x00025c1001007387 */ /* 0x000fe20000100800 */
[----:B0-----:R-:W-:-:S02]  /*126f0*/  IMAD R15, R14, UR6, RZ ;  /* 0x000000060e0f7c24 */ /* 0x001fc4000f8e02ff */
[----:B------:R-:W-:-:S03]  /*12700*/  IMAD R14, R13, UR6, RZ ;  /* 0x000000060d0e7c24 */ /* 0x000fc6000f8e02ff */
[----:B------:R-:W-:Y:S01]  /*12710*/  STL [R1+0x264], R15 ;  /* 0x0002640f01007387 */ /* 0x000fe20000100800 */
[----:B--2---:R-:W-:-:S03]  /*12720*/  IMAD R13, R27, UR6, RZ ;  /* 0x000000061b0d7c24 */ /* 0x004fc6000f8e02ff */
[----:B------:R-:W2:Y:S04]  /*12730*/  LDL.LU R27, [R1+0x3dc] ;  /* 0x0003dc00011b7983 */ /* 0x000ea80000300800 */
[----:B------:R0:W-:Y:S04]  /*12740*/  STL [R1+0x26c], R14 ;  /* 0x00026c0e01007387 */ /* 0x0001e80000100800 */
[----:B------:R1:W-:Y:S01]  /*12750*/  STL [R1+0x270], R13 ;  /* 0x0002700d01007387 */ /* 0x0003e20000100800 */
[----:B0-----:R-:W-:Y:S02]  /*12760*/  IMAD R14, R23, UR6, RZ ;  /* 0x00000006170e7c24 */ /* 0x001fe4000f8e02ff */
[----:B-1----:R-:W-:-:S03]  /*12770*/  IMAD R13, R25, UR6, RZ ;  /* 0x00000006190d7c24 */ /* 0x002fc6000f8e02ff */
[----:B------:R-:W-:Y:S04]  /*12780*/  STL [R1+0x278], R14 ;  /* 0x0002780e01007387 */ /* 0x000fe80000100800 */
[----:B------:R-:W2:Y:S04]  /*12790*/  LDL.LU R23, [R1+0x3d0] ;  /* 0x0003d00001177983 */ /* 0x000ea80000300800 */
[----:B------:R-:W-:Y:S01]  /*127a0*/  STL [R1+0x280], R13 ;  /* 0x0002800d01007387 */ /* 0x000fe20000100800 */
[----:B---3--:R-:W-:-:S03]  /*127b0*/  IMAD R2, R2, UR6, RZ ;  /* 0x0000000602027c24 */ /* 0x008fc6000f8e02ff */
[----:B------:R-:W3:Y:S04]  /*127c0*/  LDL.LU R25, [R1+0x3c0] ;  /* 0x0003c00001197983 */ /* 0x000ee80000300800 */
[----:B------:R0:W-:Y:S04]  /*127d0*/  STL [R1+0x288], R2 ;  /* 0x0002880201007387 */ /* 0x0001e80000100800 */
[----:B0-----:R-:W3:Y:S01]  /*127e0*/  LDL.LU R2, [R1+0x3bc] ;  /* 0x0003bc0001027983 */ /* 0x001ee20000300800 */
[----:B------:R-:W-:Y:S02]  /*127f0*/  IMAD R14, R12, UR6, RZ ;  /* 0x000000060c0e7c24 */ /* 0x000fe4000f8e02ff */
[----:B------:R-:W-:-:S03]  /*12800*/  IMAD R13, R11, UR6, RZ ;  /* 0x000000060b0d7c24 */ /* 0x000fc6000f8e02ff */
[----:B------:R-:W-:Y:S04]  /*12810*/  STL [R1+0x28c], R14 ;  /* 0x00028c0e01007387 */ /* 0x000fe80000100800 */
[----:B------:R-:W-:Y:S01]  /*12820*/  STL [R1+0x2a4], R13 ;  /* 0x0002a40d01007387 */ /* 0x000fe20000100800 */
[----:B------:R-:W-:Y:S02]  /*12830*/  IMAD R12, R10, UR6, RZ ;  /* 0x000000060a0c7c24 */ /* 0x000fe4000f8e02ff */
        /* <DEDUP_REMOVED lines=18> */
[----:B----4-:R-:W-:-:S03]  /*12960*/  IMAD R0, R0, UR6, RZ ;  /* 0x0000000600007c24 */ /* 0x010fc6000f8e02ff */
[----:B------:R-:W4:Y:S04]  /*12970*/  LDL.LU R18, [R1+0x3b8] ;  /* 0x0003b80001127983 */ /* 0x000f280000300800 */
[----:B------:R-:W-:Y:S04]  /*12980*/  STL [R1+0x300], R3 ;  /* 0x0003000301007387 */ /* 0x000fe80000100800 */
[----:B------:R-:W4:Y:S04]  /*12990*/  LDL.LU R17, [R1+0x3b4] ;  /* 0x0003b40001117983 */ /* 0x000f280000300800 */
[----:B------:R0:W-:Y:S04]  /*129a0*/  STL [R1+0x310], R0 ;  /* 0x0003100001007387 */ /* 0x0001e80000100800 */
[----:B0-----:R-:W4:Y:S01]  /*129b0*/  LDL.LU R0, [R1+0x3b0] ;  /* 0x0003b00001007983 */ /* 0x001f220000300800 */
[----:B-----5:R-:W-:-:S03]  /*129c0*/  IMAD R3, R29, UR6, RZ ;  /* 0x000000061d037c24 */ /* 0x020fc6000f8e02ff */
[----:B------:R-:W5:Y:S04]  /*129d0*/  LDL.LU R16, [R1+0x3ac] ;  /* 0x0003ac0001107983 */ /* 0x000f680000300800 */
        /* <DEDUP_REMOVED lines=11> */
[----:B------:R3:W-:Y:S04]  /*12a90*/  STL [R1+0x328], R3 ;  /* 0x0003280301007387 */ /* 0x0007e80000100800 */
[----:B------:R-:W2:Y:S01]  /*12aa0*/  LDL.LU R27, [R1+0x38c] ;  /* 0x00038c00011b7983 */ /* 0x000ea20000300800 */
[----:B------:R-:W-:-:S05]  /*12ab0*/  IMAD R4, R23, UR6, RZ ;  /* 0x0000000617047c24 */ /* 0x000fca000f8e02ff */
[----:B------:R0:W-:Y:S01]  /*12ac0*/  STL [R1+0x32c], R4 ;  /* 0x00032c0401007387 */ /* 0x0001e20000100800 */
[----:B---3--:R-:W-:-:S03]  /*12ad0*/  IMAD R3, R25, UR6, RZ ;  /* 0x0000000619037c24 */ /* 0x008fc6000f8e02ff */
[----:B------:R-:W3:Y:S04]  /*12ae0*/  LDL.LU R12, [R1+0x388] ;  /* 0x00038800010c7983 */ /* 0x000ee80000300800 */
[----:B------:R1:W-:Y:S04]  /*12af0*/  STL [R1+0x334], R3 ;  /* 0x0003340301007387 */ /* 0x0003e80000100800 */
[----:B------:R-:W3:Y:S01]  /*12b00*/  LDL.LU R11, [R1+0x384] ;  /* 0x00038400010b7983 */ /* 0x000ee20000300800 */
[----:B------:R-:W-:-:S05]  /*12b10*/  IMAD R2, R2, UR6, RZ ;  /* 0x0000000602027c24 */ /* 0x000fca000f8e02ff */
        /* <DEDUP_REMOVED lines=11> */
[----:B------:R-:W3:Y:S01]  /*12bd0*/  LDL.LU R2, [R1+0x354] ;  /* 0x0003540001027983 */ /* 0x000ee20000300800 */
[----:B----4-:R-:W-:-:S05]  /*12be0*/  IMAD R18, R18, UR6, RZ ;  /* 0x0000000612127c24 */ /* 0x010fca000f8e02ff */
[----:B------:R0:W-:Y:S01]  /*12bf0*/  STL [R1+0x34c], R18 ;  /* 0x00034c1201007387 */ /* 0x0001e20000100800 */
[----:B------:R-:W-:Y:S02]  /*12c00*/  IMAD R17, R17, UR6, RZ ;  /* 0x0000000611117c24 */ /* 0x000fe4000f8e02ff */
[----:B0-----:R-:W-:Y:S02]  /*12c10*/  IMAD R18, R0, UR6, RZ ;  /* 0x0000000600127c24 */ /* 0x001fe4000f8e02ff */
[----:B------:R-:W4:Y:S04]  /*12c20*/  LDL.LU R0, [R1+0x350] ;  /* 0x0003500001007983 */ /* 0x000f280000300800 */
[----:B------:R0:W-:Y:S01]  /*12c30*/  STL [R1+0x358], R17 ;  /* 0x0003581101007387 */ /* 0x0001e20000100800 */
[----:B-----5:R-:W-:-:S03]  /*12c40*/  IMAD R15, R15, UR6, RZ ;  /* 0x000000060f0f7c24 */ /* 0x020fc6000f8e02ff */
        /* <DEDUP_REMOVED lines=8> */
[----:B------:R-:W-:Y:S02]  /*12cd0*/  IMAD R14, R13, UR6, RZ ;  /* 0x000000060d0e7c24 */ /* 0x000fe4000f8e02ff */
[----:B------:R-:W-:Y:S01]  /*12ce0*/  IMAD R13, R28, UR6, RZ ;  /* 0x000000061c0d7c24 */ /* 0x000fe2000f8e02ff */
[----:B------:R0:W-:Y:S04]  /*12cf0*/  STL [R1+0x3a0], R15 ;  /* 0x0003a00f01007387 */ /* 0x0001e80000100800 */
[----:B------:R-:W5:Y:S04]  /*12d00*/  LDL.LU R28, [R1+0x340] ;  /* 0x00034000011c7983 */ /* 0x000f680000300800 */
[----:B------:R1:W-:Y:S01]  /*12d10*/  STL [R1+0x39c], R14 ;  /* 0x00039c0e01007387 */ /* 0x0003e20000100800 */
[----:B0-----:R-:W-:-:S03]  /*12d20*/  IMAD R15, R24, UR6, RZ ;  /* 0x00000006180f7c24 */ /* 0x001fc6000f8e02ff */
[----:B------:R2:W-:Y:S01]  /*12d30*/  STL [R1+0x398], R13 ;  /* 0x0003980d01007387 */ /* 0x0005e20000100800 */
[----:B-1----:R-:W-:-:S03]  /*12d40*/  IMAD R14, R26, UR6, RZ ;  /* 0x000000061a0e7c24 */ /* 0x002fc6000f8e02ff */
[----:B------:R-:W-:Y:S04]  /*12d50*/  STL [R1+0x394], R15 ;  /* 0x0003940f01007387 */ /* 0x000fe80000100800 */
[----:B------:R-:W5:Y:S04]  /*12d60*/  LDL.LU R24, [R1+0x33c] ;  /* 0x00033c0001187983 */ /* 0x000f680000300800 */
[----:B------:R3:W-:Y:S04]  /*12d70*/  STL [R1+0x390], R14 ;  /* 0x0003900e01007387 */ /* 0x0007e80000100800 */
[----:B------:R-:W5:Y:S01]  /*12d80*/  LDL.LU R26, [R1+0x338] ;  /* 0x00033800011a7983 */ /* 0x000f620000300800 */
[----:B--2---:R-:W-:-:S05]  /*12d90*/  IMAD R13, R27, UR6, RZ ;  /* 0x000000061b0d7c24 */ /* 0x004fca000f8e02ff */
[----:B------:R0:W-:Y:S04]  /*12da0*/  STL [R1+0x38c], R13 ;  /* 0x00038c0d01007387 */ /* 0x0001e80000100800 */
[----:B------:R-:W2:Y:S01]  /*12db0*/  LDL.LU R27, [R1+0x330] ;  /* 0x00033000011b7983 */ /* 0x000ea20000300800 */
[----:B---3--:R-:W-:Y:S02]  /*12dc0*/  IMAD R14, R12, UR6, RZ ;  /* 0x000000060c0e7c24 */ /* 0x008fe4000f8e02ff */
[----:B0-----:R-:W-:-:S03]  /*12dd0*/  IMAD R13, R11, UR6, RZ ;  /* 0x000000060b0d7c24 */ /* 0x001fc6000f8e02ff */
        /* <DEDUP_REMOVED lines=22> */
[----:B------:R-:W3:Y:S04]  /*12f40*/  LDL.LU R18, [R1+0x324] ;  /* 0x0003240001127983 */ /* 0x000ee80000300800 */
[----:B------:R-:W-:Y:S04]  /*12f50*/  STL [R1+0x35c], R3 ;  /* 0x00035c0301007387 */ /* 0x000fe80000100800 */
[----:B------:R-:W3:Y:S04]  /*12f60*/  LDL.LU R17, [R1+0x320] ;  /* 0x0003200001117983 */ /* 0x000ee80000300800 */
[----:B------:R0:W-:Y:S04]  /*12f70*/  STL [R1+0x354], R2 ;  /* 0x0003540201007387 */ /* 0x0001e80000100800 */
[----:B0-----:R-:W3:Y:S04]  /*12f80*/  LDL.LU R2, [R1+0x318] ;  /* 0x0003180001027983 */ /* 0x001ee80000300800 */
[----:B------:R-:W3:Y:S04]  /*12f90*/  LDL.LU R16, [R1+0x30c] ;  /* 0x00030c0001107983 */ /* 0x000ee80000300800 */
[----:B------:R-:W3:Y:S01]  /*12fa0*/  LDL.LU R15, [R1+0x308] ;  /* 0x00030800010f7983 */ /* 0x000ee20000300800 */
[----:B----4-:R-:W-:-:S05]  /*12fb0*/  IMAD R0, R0, UR6, RZ ;  /* 0x0000000600007c24 */ /* 0x010fca000f8e02ff */
[----:B------:R0:W-:Y:S04]  /*12fc0*/  STL [R1+0x350], R0 ;  /* 0x0003500001007387 */ /* 0x0001e80000100800 */
[----:B0-----:R-:W4:Y:S04]  /*12fd0*/  LDL.LU R0, [R1+0x304] ;  /* 0x0003040001007983 */ /* 0x001f280000300800 */
[----:B------:R-:W4:Y:S01]  /*12fe0*/  LDL.LU R14, [R1+0x2fc] ;  /* 0x0002fc00010e7983 */ /* 0x000f220000300800 */
[----:B-----5:R-:W-:-:S03]  /*12ff0*/  IMAD R3, R29, UR6, RZ ;  /* 0x000000061d037c24 */ /* 0x020fc6000f8e02ff */
[----:B------:R-:W5:Y:S04]  /*13000*/  LDL.LU R13, [R1+0x2f8] ;  /* 0x0002f800010d7983 */ /* 0x000f680000300800 */
[----:B------:R0:W-:Y:S04]  /*13010*/  STL [R1+0x348], R3 ;  /* 0x0003480301007387 */ /* 0x0001e80000100800 */
[----:B------:R-:W5:Y:S04]  /*13020*/  LDL.LU R25, [R1+0x2ec] ;  /* 0x0002ec0001197983 */ /* 0x000f680000300800 */
[----:B------:R-:W5:Y:S04]  /*13030*/  LDL.LU R23, [R1+0x2e0] ;  /* 0x0002e00001177983 */ /* 0x000f680000300800 */
[----:B------:R-:W5:Y:S01]  /*13040*/  LDL.LU R29, [R1+0x2dc] ;  /* 0x0002dc00011d7983 */ /* 0x000f620000300800 */
[----:B0-----:R-:W-:-:S05]  /*13050*/  IMAD R3, R28, UR6, RZ ;  /* 0x000000061c037c24 */ /* 0x001fca000f8e02ff */
[----:B------:R2:W-:Y:S04]  /*13060*/  STL [R1+0x340], R3 ;  /* 0x0003400301007387 */ /* 0x0005e80000100800 */
[----:B------:R-:W5:Y:S01]  /*13070*/  LDL.LU R28, [R1+0x2d8] ;  /* 0x0002d800011c7983 */ /* 0x000f620000300800 */
[----:B------:R-:W-:-:S05]  /*13080*/  IMAD R5, R24, UR6, RZ ;  /* 0x0000000618057c24 */ /* 0x000fca000f8e02ff */
[----:B------:R0:W-:Y:S01]  /*13090*/  STL [R1+0x33c], R5 ;  /* 0x00033c0501007387 */ /* 0x0001e20000100800 */
[----:B------:R-:W-:-:S03]  /*130a0*/  IMAD R4, R26, UR6, RZ ;  /* 0x000000061a047c24 */ /* 0x000fc6000f8e02ff */
[----:B------:R-:W5:Y:S04]  /*130b0*/  LDL.LU R12, [R1+0x2d4] ;  /* 0x0002d400010c7983 */ /* 0x000f680000300800 */
[----:B------:R1:W-:Y:S04]  /*130c0*/  STL [R1+0x338], R4 ;  /* 0x0003380401007387 */ /* 0x0003e80000100800 */
[----:B------:R-:W5:Y:S01]  /*130d0*/  LDL.LU R11, [R1+0x2d0] ;  /* 0x0002d000010b7983 */ /* 0x000f620000300800 */
[----:B--2---:R-:W-:-:S05]  /*130e0*/  IMAD R3, R27, UR6, RZ ;  /* 0x000000061b037c24 */ /* 0x004fca000f8e02ff */
        /* <DEDUP_REMOVED lines=8> */
[----:B--2---:R-:W2:Y:S04]  /*13170*/  LDL.LU R3, [R1+0x298] ;  /* 0x0002980001037983 */ /* 0x004ea80000300800 */
[----:B------:R-:W2:Y:S04]  /*13180*/  LDL.LU R24, [R1+0x294] ;  /* 0x0002940001187983 */ /* 0x000ea80000300800 */
[----:B------:R-:W2:Y:S04]  /*13190*/  LDL.LU R26, [R1+0x290] ;  /* 0x00029000011a7983 */ /* 0x000ea80000300800 */
[----:B------:R-:W2:Y:S01]  /*131a0*/  LDL.LU R27, [R1+0x284] ;  /* 0x00028400011b7983 */ /* 0x000ea20000300800 */
[----:B---3--:R-:W-:-:S05]  /*131b0*/  IMAD R18, R18, UR6, RZ ;  /* 0x0000000612127c24 */ /* 0x008fca000f8e02ff */
[----:B------:R0:W-:Y:S01]  /*131c0*/  STL [R1+0x324], R18 ;  /* 0x0003241201007387 */ /* 0x0001e20000100800 */
[----:B------:R-:W-:Y:S02]  /*131d0*/  IMAD R17, R17, UR6, RZ ;  /* 0x0000000611117c24 */ /* 0x000fe4000f8e02ff */
[----:B0-----:R-:W-:Y:S02]  /*131e0*/  IMAD R18, R2, UR6, RZ ;  /* 0x0000000602127c24 */ /* 0x001fe4000f8e02ff */
[----:B------:R-:W3:Y:S04]  /*131f0*/  LDL.LU R2, [R1+0x27c] ;  /* 0x00027c0001027983 */ /* 0x000ee80000300800 */
[----:B------:R0:W-:Y:S01]  /*13200*/  STL [R1+0x320], R17 ;  /* 0x0003201101007387 */ /* 0x0001e20000100800 */
[----:B------:R-:W-:-:S03]  /*13210*/  IMAD R15, R15, UR6, RZ ;  /* 0x000000060f0f7c24 */ /* 0x000fc6000f8e02ff */
[----:B------:R-:W-:Y:S01]  /*13220*/  STL [R1+0x318], R18 ;  /* 0x0003181201007387 */ /* 0x000fe20000100800 */
[----:B0-----:R-:W-:-:S05]  /*13230*/  IMAD R17, R16, UR6, RZ ;  /* 0x0000000610117c24 */ /* 0x001fca000f8e02ff */
[----:B------:R-:W-:Y:S01]  /*13240*/  STL [R1+0x30c], R17 ;  /* 0x00030c1101007387 */ /* 0x000fe20000100800 */
[----:B----4-:R-:W-:-:S03]  /*13250*/  IMAD R16, R0, UR6, RZ ;  /* 0x0000000600107c24 */ /* 0x010fc6000f8e02ff */
[----:B------:R-:W4:Y:S04]  /*13260*/  LDL.LU R0, [R1+0x274] ;  /* 0x0002740001007983 */ /* 0x000f280000300800 */
[----:B------:R0:W-:Y:S04]  /*13270*/  STL [R1+0x308], R15 ;  /* 0x0003080f01007387 */ /* 0x0001e80000100800 */
[----:B------:R-:W-:Y:S01]  /*13280*/  STL [R1+0x304], R16 ;  /* 0x0003041001007387 */ /* 0x000fe20000100800 */
[----:B0-----:R-:W-:Y:S02]  /*13290*/  IMAD R15, R14, UR6, RZ ;  /* 0x000000060e0f7c24 */ /* 0x001fe4000f8e02ff */
[----:B-----5:R-:W-:-:S02]  /*132a0*/  IMAD R14, R13, UR6, RZ ;  /* 0x000000060d0e7c24 */ /* 0x020fc4000f8e02ff */
[----:B------:R-:W-:Y:S01]  /*132b0*/  IMAD R13, R25, UR6, RZ ;  /* 0x00000006190d7c24 */ /* 0x000fe2000f8e02ff */
[----:B------:R0:W-:Y:S04]  /*132c0*/  STL [R1+0x2fc], R15 ;  /* 0x0002fc0f01007387 */ /* 0x0001e80000100800 */
[----:B------:R-:W5:Y:S04]  /*132d0*/  LDL.LU R25, [R1+0x268] ;  /* 0x0002680001197983 */ /* 0x000f680000300800 */
[----:B------:R1:W-:Y:S01]  /*132e0*/  STL [R1+0x2f8], R14 ;  /* 0x0002f80e01007387 */ /* 0x0003e20000100800 */
[----:B0-----:R-:W-:-:S03]  /*132f0*/  IMAD R15, R23, UR6, RZ ;  /* 0x00000006170f7c24 */ /* 0x001fc6000f8e02ff */
[----:B------:R0:W-:Y:S01]  /*13300*/  STL [R1+0x3b8], R13 ;  /* 0x0003b80d01007387 */ /* 0x0001e20000100800 */
[----:B-1----:R-:W-:-:S03]  /*13310*/  IMAD R14, R29, UR6, RZ ;  /* 0x000000061d0e7c24 */ /* 0x002fc6000f8e02ff */
[----:B------:R-:W-:Y:S01]  /*13320*/  STL [R1+0x3bc], R15 ;  /* 0x0003bc0f01007387 */ /* 0x000fe20000100800 */
[----:B0-----:R-:W-:-:S03]  /*13330*/  IMAD R13, R28, UR6, RZ ;  /* 0x000000061c0d7c24 */ /* 0x001fc6000f8e02ff */
[----:B------:R-:W5:Y:S04]  /*13340*/  LDL.LU R23, [R1+0x260] ;  /* 0x0002600001177983 */ /* 0x000f680000300800 */
[----:B------:R-:W-:Y:S04]  /*13350*/  STL [R1+0x3c4], R14 ;  /* 0x0003c40e01007387 */ /* 0x000fe80000100800 */
[----:B------:R-:W5:Y:S04]  /*13360*/  LDL.LU R29, [R1+0x258] ;  /* 0x00025800011d7983 */ /* 0x000f680000300800 */
[----:B------:R-:W-:Y:S04]  /*13370*/  STL [R1+0x3cc], R13 ;  /* 0x0003cc0d01007387 */ /* 0x000fe80000100800 */
[----:B------:R-:W5:Y:S01]  /*13380*/  LDL.LU R28, [R1+0x254] ;  /* 0x00025400011c7983 */ /* 0x000f620000300800 */
[----:B------:R-:W-:-:S02]  /*13390*/  IMAD R12, R12, UR6, RZ ;  /* 0x000000060c0c7c24 */ /* 0x000fc4000f8e02ff */
        /* <DEDUP_REMOVED lines=16> */
[----:B--2---:R-:W-:-:S03]  /*134a0*/  IMAD R3, R3, UR6, RZ ;  /* 0x0000000603037c24 */ /* 0x004fc6000f8e02ff */
[----:B------:R1:W-:Y:S01]  /*134b0*/  STL [R1+0x404], R4 ;  /* 0x0004040401007387 */ /* 0x0003e20000100800 */
[----:B0-----:R-:W-:-:S03]  /*134c0*/  IMAD R5, R24, UR6, RZ ;  /* 0x0000000618057c24 */ /* 0x001fc6000f8e02ff */
[----:B------:R0:W-:Y:S01]  /*134d0*/  STL [R1+0x40c], R3 ;  /* 0x00040c0301007387 */ /* 0x0001e20000100800 */
[----:B-1----:R-:W-:-:S03]  /*134e0*/  IMAD R4, R26, UR6, RZ ;  /* 0x000000061a047c24 */ /* 0x002fc6000f8e02ff */
[----:B------:R-:W-:Y:S04]  /*134f0*/  STL [R1+0x410], R5 ;  /* 0x0004100501007387 */ /* 0x000fe80000100800 */
[----:B------:R-:W2:Y:S01]  /*13500*/  LDL.LU R18, [R1+0x248] ;  /* 0x0002480001127983 */ /* 0x000ea20000300800 */
[----:B0-----:R-:W-:-:S03]  /*13510*/  IMAD R3, R27, UR6, RZ ;  /* 0x000000061b037c24 */ /* 0x001fc6000f8e02ff */
[----:B------:R-:W-:Y:S04]  /*13520*/  STL [R1+0x418], R4 ;  /* 0x0004180401007387 */ /* 0x000fe80000100800 */
[----:B------:R-:W2:Y:S04]  /*13530*/  LDL.LU R17, [R1+0x244] ;  /* 0x0002440001117983 */ /* 0x000ea80000300800 */
[----:B------:R-:W-:Y:S04]  /*13540*/  STL [R1+0x41c], R3 ;  /* 0x00041c0301007387 */ /* 0x000fe80000100800 */
[----:B------:R-:W2:Y:S04]  /*13550*/  LDL.LU R27, [R1+0x240] ;  /* 0x00024000011b7983 */ /* 0x000ea80000300800 */
[----:B------:R-:W2:Y:S04]  /*13560*/  LDL.LU R16, [R1+0x23c] ;  /* 0x00023c0001107983 */ /* 0x000ea80000300800 */
[----:B------:R-:W2:Y:S01]  /*13570*/  LDL.LU R15, [R1+0x238] ;  /* 0x00023800010f7983 */ /* 0x000ea20000300800 */
[----:B---3--:R-:W-:-:S05]  /*13580*/  IMAD R2, R2, UR6, RZ ;  /* 0x0000000602027c24 */ /* 0x008fca000f8e02ff */
        /* <DEDUP_REMOVED lines=11> */
[----:B------:R-:W5:Y:S01]  /*13640*/  LDL.LU R25, [R1+0x210] ;  /* 0x0002100001197983 */ /* 0x000f620000300800 */
[----:B------:R-:W-:-:S05]  /*13650*/  IMAD R5, R23, UR6, RZ ;  /* 0x0000000617057c24 */ /* 0x000fca000f8e02ff */
[----:B------:R1:W-:Y:S01]  /*13660*/  STL [R1+0x438], R5 ;  /* 0x0004380501007387 */ /* 0x0003e20000100800 */
[----:B------:R-:W-:-:S03]  /*13670*/  IMAD R4, R29, UR6, RZ ;  /* 0x000000061d047c24 */ /* 0x000fc6000f8e02ff */
[----:B------:R-:W5:Y:S04]  /*13680*/  LDL.LU R12, [R1+0x208] ;  /* 0x00020800010c7983 */ /* 0x000f680000300800 */
[----:B------:R1:W-:Y:S01]  /*13690*/  STL [R1+0x43c], R4 ;  /* 0x00043c0401007387 */ /* 0x0003e20000100800 */
[----:B0-----:R-:W-:-:S03]  /*136a0*/  IMAD R3, R28, UR6, RZ ;  /* 0x000000061c037c24 */ /* 0x001fc6000f8e02ff */
[----:B------:R-:W5:Y:S04]  /*136b0*/  LDL.LU R11, [R1+0x200] ;  /* 0x00020000010b7983 */ /* 0x000f680000300800 */
[----:B------:R0:W-:Y:S04]  /*136c0*/  STL [R1+0x444], R3 ;  /* 0x0004440301007387 */ /* 0x0001e80000100800 */
[----:B------:R-:W5:Y:S04]  /*136d0*/  LDL.LU R10, [R1+0x1fc] ;  /* 0x0001fc00010a7983 */ /* 0x000f680000300800 */
[----:B------:R-:W5:Y:S04]  /*136e0*/  LDL.LU R9, [R1+0x1f4] ;  /* 0x0001f40001097983 */ /* 0x000f680000300800 */
[----:B------:R-:W5:Y:S04]  /*136f0*/  LDL.LU R8, [R1+0x1e8] ;  /* 0x0001e80001087983 */ /* 0x000f680000300800 */
[----:B------:R-:W5:Y:S04]  /*13700*/  LDL.LU R7, [R1+0x1e4] ;  /* 0x0001e40001077983 */ /* 0x000f680000300800 */
[----:B------:R-:W5:Y:S04]  /*13710*/  LDL.LU R6, [R1+0x1dc] ;  /* 0x0001dc0001067983 */ /* 0x000f680000300800 */
[----:B-1----:R-:W5:Y:S04]  /*13720*/  LDL.LU R5, [R1+0x1d8] ;  /* 0x0001d80001057983 */ /* 0x002f680000300800 */
[----:B------:R-:W5:Y:S04]  /*13730*/  LDL.LU R4, [R1+0x1d4] ;  /* 0x0001d40001047983 */ /* 0x000f680000300800 */
[----:B0-----:R-:W5:Y:S04]  /*13740*/  LDL.LU R3, [R1+0x1d0] ;  /* 0x0001d00001037983 */ /* 0x001f680000300800 */
[----:B------:R-:W5:Y:S04]  /*13750*/  LDL.LU R23, [R1+0x1cc] ;  /* 0x0001cc0001177983 */ /* 0x000f680000300800 */
[----:B------:R-:W5:Y:S04]  /*13760*/  LDL.LU R29, [R1+0x1c0] ;  /* 0x0001c000011d7983 */ /* 0x000f680000300800 */
[----:B------:R-:W5:Y:S01]  /*13770*/  LDL.LU R28, [R1+0x1b8] ;  /* 0x0001b800011c7983 */ /* 0x000f620000300800 */
[----:B--2---:R-:W-:-:S05]  /*13780*/  IMAD R18, R18, UR6, RZ ;  /* 0x0000000612127c24 */ /* 0x004fca000f8e02ff */
[----:B------:R0:W-:Y:S02]  /*13790*/  STL [R1+0x448], R18 ;  /* 0x0004481201007387 */ /* 0x0001e40000100800 */
[----:B0-----:R-:W-:Y:S02]  /*137a0*/  IMAD R18, R27, UR6, RZ ;  /* 0x000000061b127c24 */ /* 0x001fe4000f8e02ff */
[----:B------:R-:W2:Y:S01]  /*137b0*/  LDL.LU R27, [R1+0x1b0] ;  /* 0x0001b000011b7983 */ /* 0x000ea20000300800 */
[----:B------:R-:W-:-:S05]  /*137c0*/  IMAD R17, R17, UR6, RZ ;  /* 0x0000000611117c24 */ /* 0x000fca000f8e02ff */
[----:B------:R0:W-:Y:S01]  /*137d0*/  STL [R1+0x450], R17 ;  /* 0x0004501101007387 */ /* 0x0001e20000100800 */
[----:B------:R-:W-:-:S03]  /*137e0*/  IMAD R15, R15, UR6, RZ ;  /* 0x000000060f0f7c24 */ /* 0x000fc6000f8e02ff */
[----:B------:R-:W-:Y:S01]  /*137f0*/  STL [R1+0x454], R18 ;  /* 0x0004541201007387 */ /* 0x000fe20000100800 */
[----:B0-----:R-:W-:-:S05]  /*13800*/  IMAD R17, R16, UR6, RZ ;  /* 0x0000000610117c24 */ /* 0x001fca000f8e02ff */
[----:B------:R-:W-:Y:S01]  /*13810*/  STL [R1+0x45c], R17 ;  /* 0x00045c1101007387 */ /* 0x000fe20000100800 */
[----:B---3--:R-:W-:-:S03]  /*13820*/  IMAD R16, R2, UR6, RZ ;  /* 0x0000000602107c24 */ /* 0x008fc6000f8e02ff */
[----:B------:R-:W3:Y:S04]  /*13830*/  LDL.LU R2, [R1+0x1ac] ;  /* 0x0001ac0001027983 */ /* 0x000ee80000300800 */
[----:B------:R0:W-:Y:S04]  /*13840*/  STL [R1+0x464], R15 ;  /* 0x0004640f01007387 */ /* 0x0001e80000100800 */
[----:B------:R-:W-:Y:S01]  /*13850*/  STL [R1+0x468], R16 ;  /* 0x0004681001007387 */ /* 0x000fe20000100800 */
[----:B0-----:R-:W-:Y:S02]  /*13860*/  IMAD R15, R14, UR6, RZ ;  /* 0x000000060e0f7c24 */ /* 0x001fe4000f8e02ff */
[----:B------:R-:W-:-:S03]  /*13870*/  IMAD R14, R13, UR6, RZ ;  /* 0x000000060d0e7c24 */ /* 0x000fc6000f8e02ff */
[----:B------:R0:W-:Y:S01]  /*13880*/  STL [R1+0x470], R15 ;  /* 0x0004700f01007387 */ /* 0x0001e20000100800 */
[----:B----4-:R-:W-:-:S03]  /*13890*/  IMAD R13, R0, UR6, RZ ;  /* 0x00000006000d7c24 */ /* 0x010fc6000f8e02ff */
[----:B------:R-:W4:Y:S01]  /*138a0*/  LDL.LU R0, [R1+0x1a8] ;  /* 0x0001a80001007983 */ /* 0x000f220000300800 */
[----:B0-----:R-:W-:-:S03]  /*138b0*/  IMAD R15, R24, UR6, RZ ;  /* 0x00000006180f7c24 */ /* 0x001fc6000f8e02ff */
[----:B------:R5:W-:Y:S04]  /*138c0*/  STL [R1+0x474], R14 ;  /* 0x0004740e01007387 */ /* 0x000be80000100800 */
[----:B------:R0:W-:Y:S01]  /*138d0*/  STL [R1+0x47c], R13 ;  /* 0x00047c0d01007387 */ /* 0x0001e20000100800 */
[----:B-----5:R-:W-:-:S03]  /*138e0*/  IMAD R14, R26, UR6, RZ ;  /* 0x000000061a0e7c24 */ /* 0x020fc6000f8e02ff */
[----:B------:R-:W-:Y:S01]  /*138f0*/  STL [R1+0x484], R15 ;  /* 0x0004840f01007387 */ /* 0x000fe20000100800 */
[----:B0-----:R-:W-:-:S03]  /*13900*/  IMAD R13, R25, UR6, RZ ;  /* 0x00000006190d7c24 */ /* 0x001fc6000f8e02ff */
[----:B------:R-:W5:Y:S04]  /*13910*/  LDL.LU R24, [R1+0x1a4] ;  /* 0x0001a40001187983 */ /* 0x000f680000300800 */
[----:B------:R-:W-:Y:S04]  /*13920*/  STL [R1+0x488], R14 ;  /* 0x0004880e01007387 */ /* 0x000fe80000100800 */
[----:B------:R-:W5:Y:S04]  /*13930*/  LDL.LU R26, [R1+0x194] ;  /* 0x00019400011a7983 */ /* 0x000f680000300800 */
[----:B------:R-:W-:Y:S01]  /*13940*/  STL [R1+0x490], R13 ;  /* 0x0004900d01007387 */ /* 0x000fe20000100800 */
[----:B------:R-:W-:-:S03]  /*13950*/  IMAD R12, R12, UR6, RZ ;  /* 0x000000060c0c7c24 */ /* 0x000fc6000f8e02ff */
[----:B------:R-:W5:Y:S01]  /*13960*/  LDL.LU R25, [R1+0x190] ;  /* 0x0001900001197983 */ /* 0x000f620000300800 */
        /* <DEDUP_REMOVED lines=37> */
[----:B------:R-:W3:Y:S04]  /*13bc0*/  LDL.LU R29, [R1+0x144] ;  /* 0x00014400011d7983 */ /* 0x000ee80000300800 */
[----:B------:R-:W3:Y:S04]  /*13bd0*/  LDL.LU R23, [R1+0x140] ;  /* 0x0001400001177983 */ /* 0x000ee80000300800 */
[----:B0-----:R-:W3:Y:S01]  /*13be0*/  LDL.LU R2, [R1+0x13c] ;  /* 0x00013c0001027983 */ /* 0x001ee20000300800 */
[----:B----4-:R-:W-:-:S05]  /*13bf0*/  IMAD R0, R0, UR6, RZ ;  /* 0x0000000600007c24 */ /* 0x010fca000f8e02ff */
[----:B------:R0:W-:Y:S04]  /*13c00*/  STL [R1+0x4f4], R0 ;  /* 0x0004f40001007387 */ /* 0x0001e80000100800 */
[----:B0-----:R-:W4:Y:S01]  /*13c10*/  LDL.LU R0, [R1+0x138] ;  /* 0x0001380001007983 */ /* 0x001f220000300800 */
[----:B-----5:R-:W-:-:S05]  /*13c20*/  IMAD R5, R24, UR6, RZ ;  /* 0x0000000618057c24 */ /* 0x020fca000f8e02ff */
[----:B------:R0:W-:Y:S01]  /*13c30*/  STL [R1+0x4fc], R5 ;  /* 0x0004fc0501007387 */ /* 0x0001e20000100800 */
[----:B------:R-:W-:-:S03]  /*13c40*/  IMAD R4, R26, UR6, RZ ;  /* 0x000000061a047c24 */ /* 0x000fc6000f8e02ff */
[----:B------:R-:W5:Y:S04]  /*13c50*/  LDL.LU R12, [R1+0x134] ;  /* 0x00013400010c7983 */ /* 0x000f680000300800 */
[----:B------:R1:W-:Y:S01]  /*13c60*/  STL [R1+0x500], R4 ;  /* 0x0005000401007387 */ /* 0x0003e20000100800 */
[----:B------:R-:W-:-:S03]  /*13c70*/  IMAD R3, R25, UR6, RZ ;  /* 0x0000000619037c24 */ /* 0x000fc6000f8e02ff */
        /* <DEDUP_REMOVED lines=11> */
[----:B------:R-:W5:Y:S04]  /*13d30*/  LDL.LU R26, [R1+0xcc] ;  /* 0x0000cc00011a7983 */ /* 0x000f680000300800 */
[----:B------:R-:W5:Y:S01]  /*13d40*/  LDL.LU R25, [R1+0xc8] ;  /* 0x0000c80001197983 */ /* 0x000f620000300800 */
[----:B------:R-:W-:-:S05]  /*13d50*/  IMAD R18, R18, UR6, RZ ;  /* 0x0000000612127c24 */ /* 0x000fca000f8e02ff */
[----:B------:R0:W-:Y:S01]  /*13d60*/  STL [R1+0x514], R18 ;  /* 0x0005141201007387 */ /* 0x0001e20000100800 */
[----:B------:R-:W-:Y:S02]  /*13d70*/  IMAD R17, R17, UR6, RZ ;  /* 0x0000000611117c24 */ /* 0x000fe4000f8e02ff */
        /* <DEDUP_REMOVED lines=16> */
[----:B------:R0:W-:Y:S01]  /*13e80*/  STL [R1+0x540], R13 ;  /* 0x0005400d01007387 */ /* 0x0001e20000100800 */
[----:B------:R-:W-:-:S03]  /*13e90*/  IMAD R2, R2, UR6, RZ ;  /* 0x0000000602027c24 */ /* 0x000fc6000f8e02ff */
[----:B------:R-:W-:Y:S01]  /*13ea0*/  STL [R1+0x544], R14 ;  /* 0x0005440e01007387 */ /* 0x000fe20000100800 */
[----:B0-----:R-:W-:-:S05]  /*13eb0*/  IMAD R13, R23, UR6, RZ ;  /* 0x00000006170d7c24 */ /* 0x001fca000f8e02ff */
[----:B------:R-:W-:Y:S04]  /*13ec0*/  STL [R1+0x54c], R13 ;  /* 0x00054c0d01007387 */ /* 0x000fe80000100800 */
[----:B------:R-:W3:Y:S04]  /*13ed0*/  LDL.LU R23, [R1+0xb0] ;  /* 0x0000b00001177983 */ /* 0x000ee80000300800 */
[----:B------:R0:W-:Y:S04]  /*13ee0*/  STL [R1+0x554], R2 ;  /* 0x0005540201007387 */ /* 0x0001e80000100800 */
[----:B0-----:R-:W3:Y:S01]  /*13ef0*/  LDL.LU R2, [R1+0xac] ;  /* 0x0000ac0001027983 */ /* 0x001ee20000300800 */
        /* <DEDUP_REMOVED lines=31> */
[----:B0-----:R-:W5:Y:S01]  /*140f0*/  LDL.LU R3, [R1+0x98] ;  /* 0x0000980001037983 */ /* 0x001f620000300800 */
[----:B------:R-:W-:-:S03]  /*14100*/  IMAD R4, R28, UR6, RZ ;  /* 0x000000061c047c24 */ /* 0x000fc6000f8e02ff */
[----:B------:R-:W5:Y:S04]  /*14110*/  LDL.LU R16, [R1+0x94] ;  /* 0x0000940001107983 */ /* 0x000f680000300800 */
[----:B------:R-:W5:Y:S04]  /*14120*/  LDL.LU R15, [R1+0x8c] ;  /* 0x00008c00010f7983 */ /* 0x000f680000300800 */
[----:B------:R2:W-:Y:S04]  /*14130*/  STL [R1+0x5b4], R4 ;  /* 0x0005b40401007387 */ /* 0x0005e80000100800 */
[----:B------:R-:W5:Y:S04]  /*14140*/  LDL.LU R28, [R1+0x88] ;  /* 0x00008800011c7983 */ /* 0x000f680000300800 */
[----:B------:R-:W5:Y:S04]  /*14150*/  LDL.LU R14, [R1+0x84] ;  /* 0x00008400010e7983 */ /* 0x000f680000300800 */
[----:B------:R-:W5:Y:S01]  /*14160*/  LDL.LU R13, [R1+0x80] ;  /* 0x00008000010d7983 */ /* 0x000f620000300800 */
[----:B--2---:R-:W-:-:S05]  /*14170*/  IMAD R4, R27, UR6, RZ ;  /* 0x000000061b047c24 */ /* 0x004fca000f8e02ff */
[----:B------:R3:W-:Y:S04]  /*14180*/  STL [R1+0x5bc], R4 ;  /* 0x0005bc0401007387 */ /* 0x0007e80000100800 */
[----:B------:R-:W2:Y:S04]  /*14190*/  LDL.LU R27, [R1+0x7c] ;  /* 0x00007c00011b7983 */ /* 0x000ea80000300800 */
[----:B------:R-:W2:Y:S04]  /*141a0*/  LDL.LU R26, [R1+0x74] ;  /* 0x00007400011a7983 */ /* 0x000ea80000300800 */
[----:B------:R-:W2:Y:S01]  /*141b0*/  LDL.LU R25, [R1+0x70] ;  /* 0x0000700001197983 */ /* 0x000ea20000300800 */
[----:B---3--:R-:W-:-:S05]  /*141c0*/  IMAD R4, R29, UR6, RZ ;  /* 0x000000061d047c24 */ /* 0x008fca000f8e02ff */
[----:B------:R0:W-:Y:S04]  /*141d0*/  STL [R1+0x5c0], R4 ;  /* 0x0005c00401007387 */ /* 0x0001e80000100800 */
[----:B------:R-:W3:Y:S01]  /*141e0*/  LDL.LU R29, [R1+0x6c] ;  /* 0x00006c00011d7983 */ /* 0x000ee20000300800 */
[----:B0-----:R-:W-:-:S05]  /*141f0*/  IMAD R4, R23, UR6, RZ ;  /* 0x0000000617047c24 */ /* 0x001fca000f8e02ff */
[----:B------:R0:W-:Y:S04]  /*14200*/  STL [R1+0x5c8], R4 ;  /* 0x0005c80401007387 */ /* 0x0001e80000100800 */
[----:B------:R-:W3:Y:S01]  /*14210*/  LDL.LU R12, [R1+0x68] ;  /* 0x00006800010c7983 */ /* 0x000ee20000300800 */
[----:B------:R-:W-:-:S05]  /*14220*/  IMAD R2, R2, UR6, RZ ;  /* 0x0000000602027c24 */ /* 0x000fca000f8e02ff */
        /* <DEDUP_REMOVED lines=11> */
[----:B------:R-:W3:Y:S04]  /*142e0*/  LDL.LU R24, [R1+0x40] ;  /* 0x0000400001187983 */ /* 0x000ee80000300800 */
[----:B-1----:R-:W3:Y:S04]  /*142f0*/  LDL.LU R2, [R1+0x38] ;  /* 0x0000380001027983 */ /* 0x002ee80000300800 */
[----:B----4-:R-:W4:Y:S04]  /*14300*/  LDL.LU R0, [R1+0x34] ;  /* 0x0000340001007983 */ /* 0x010f280000300800 */
[----:B------:R-:W4:Y:S01]  /*14310*/  LDL.LU R23, [R1+0x30] ;  /* 0x0000300001177983 */ /* 0x000f220000300800 */
[----:B-----5:R-:W-:-:S05]  /*14320*/  IMAD R18, R18, UR6, RZ ;  /* 0x0000000612127c24 */ /* 0x020fca000f8e02ff */
[----:B------:R0:W-:Y:S01]  /*14330*/  STL [R1+0x5dc], R18 ;  /* 0x0005dc1201007387 */ /* 0x0001e20000100800 */
[----:B------:R-:W-:-:S03]  /*14340*/  IMAD R17, R17, UR6, RZ ;  /* 0x0000000611117c24 */ /* 0x000fc6000f8e02ff */
[----:B0-----:R-:W5:Y:S04]  /*14350*/  LDL.LU R18, [R1+0x1be8] ;  /* 0x001be80001127983 */ /* 0x001f680000300800 */
[----:B------:R0:W-:Y:S01]  /*14360*/  STL [R1+0x5e0], R17 ;  /* 0x0005e01101007387 */ /* 0x0001e20000100800 */
[----:B------:R-:W-:Y:S02]  /*14370*/  IMAD R3, R3, UR6, RZ ;  /* 0x0000000603037c24 */ /* 0x000fe4000f8e02ff */
[----:B------:R-:W-:Y:S01]  /*14380*/  IMAD R16, R16, UR6, RZ ;  /* 0x0000000610107c24 */ /* 0x000fe2000f8e02ff */
[----:B0-----:R-:W5:Y:S01]  /*14390*/  LDL.LU R17, [R1+0x1be4] ;  /* 0x001be40001117983 */ /* 0x001f620000300800 */
[----:B------:R-:W-:-:S03]  /*143a0*/  IMAD R15, R15, UR6, RZ ;  /* 0x000000060f0f7c24 */ /* 0x000fc6000f8e02ff */
[----:B------:R0:W-:Y:S01]  /*143b0*/  STL [R1+0x5e8], R3 ;  /* 0x0005e80301007387 */ /* 0x0001e20000100800 */
[----:B------:R-:W-:-:S03]  /*143c0*/  IMAD R28, R28, UR6, RZ ;  /* 0x000000061c1c7c24 */ /* 0x000fc6000f8e02ff */
[----:B0-----:R-:W5:Y:S01]  /*143d0*/  LDL.LU R3, [R1+0x2c] ;  /* 0x00002c0001037983 */ /* 0x001f620000300800 */
[----:B------:R-:W-:-:S03]  /*143e0*/  IMAD R14, R14, UR6, RZ ;  /* 0x000000060e0e7c24 */ /* 0x000fc6000f8e02ff */
[----:B------:R0:W-:Y:S01]  /*143f0*/  STL [R1+0x5ec], R16 ;  /* 0x0005ec1001007387 */ /* 0x0001e20000100800 */
[----:B------:R-:W-:-:S03]  /*14400*/  IMAD R13, R13, UR6, RZ ;  /* 0x000000060d0d7c24 */ /* 0x000fc6000f8e02ff */
[----:B0-----:R-:W5:Y:S04]  /*14410*/  LDL.LU R16, [R1+0x1be0] ;  /* 0x001be00001107983 */ /* 0x001f680000300800 */
[----:B------:R0:W-:Y:S04]  /*14420*/  STL [R1+0x5f4], R15 ;  /* 0x0005f40f01007387 */ /* 0x0001e80000100800 */
[----:B0-----:R-:W5:Y:S04]  /*14430*/  LDL.LU R15, [R1+0x1bdc] ;  /* 0x001bdc00010f7983 */ /* 0x001f680000300800 */
[----:B------:R0:W-:Y:S04]  /*14440*/  STL [R1+0x5fc], R28 ;  /* 0x0005fc1c01007387 */ /* 0x0001e80000100800 */
[----:B0-----:R-:W5:Y:S04]  /*14450*/  LDL.LU R28, [R1+0x28] ;  /* 0x00002800011c7983 */ /* 0x001f680000300800 */
[----:B------:R0:W-:Y:S04]  /*14460*/  STL [R1+0x600], R14 ;  /* 0x0006000e01007387 */ /* 0x0001e80000100800 */
[----:B0-----:R-:W5:Y:S04]  /*14470*/  LDL.LU R14, [R1+0x1bd8] ;  /* 0x001bd800010e7983 */ /* 0x001f680000300800 */
[----:B------:R0:W-:Y:S04]  /*14480*/  STL [R1+0x608], R13 ;  /* 0x0006080d01007387 */ /* 0x0001e80000100800 */
[----:B0-----:R-:W5:Y:S01]  /*14490*/  LDL.LU R13, [R1+0x1bd4] ;  /* 0x001bd400010d7983 */ /* 0x001f620000300800 */
[----:B--2---:R-:W-:-:S05]  /*144a0*/  IMAD R27, R27, UR6, RZ ;  /* 0x000000061b1b7c24 */ /* 0x004fca000f8e02ff */
[----:B------:R0:W-:Y:S04]  /*144b0*/  STL [R1+0x60c], R27 ;  /* 0x00060c1b01007387 */ /* 0x0001e80000100800 */
[----:B0-----:R-:W2:Y:S01]  /*144c0*/  LDL.LU R27, [R1+0x20] ;  /* 0x00002000011b7983 */ /* 0x001ea20000300800 */
[----:B------:R-:W-:Y:S02]  /*144d0*/  IMAD R26, R26, UR6, RZ ;  /* 0x000000061a1a7c24 */ /* 0x000fe4000f8e02ff */
[----:B------:R-:W-:-:S03]  /*144e0*/  IMAD R25, R25, UR6, RZ ;  /* 0x0000000619197c24 */ /* 0x000fc6000f8e02ff */
[----:B------:R0:W-:Y:S04]  /*144f0*/  STL [R1+0x614], R26 ;  /* 0x0006141a01007387 */ /* 0x0001e80000100800 */
[----:B0-----:R-:W2:Y:S04]  /*14500*/  LDL.LU R26, [R1+0xc] ;  /* 0x00000c00011a7983 */ /* 0x001ea80000300800 */
[----:B------:R0:W-:Y:S04]  /*14510*/  STL [R1+0x618], R25 ;  /* 0x0006181901007387 */ /* 0x0001e80000100800 */
[----:B0-----:R-:W2:Y:S01]  /*14520*/  LDL.LU R25, [R1+0x4] ;  /* 0x0000040001197983 */ /* 0x001ea20000300800 */
[----:B---3--:R-:W-:-:S05]  /*14530*/  IMAD R29, R29, UR6, RZ ;  /* 0x000000061d1d7c24 */ /* 0x008fca000f8e02ff */
[----:B------:R0:W-:Y:S04]  /*14540*/  STL [R1+0x620], R29 ;  /* 0x0006201d01007387 */ /* 0x0001e80000100800 */
[----:B0-----:R-:W3:Y:S01]  /*14550*/  LDL.LU R29, [R1] ;  /* 0x00000000011d7983 */ /* 0x001ee20000300800 */
[----:B------:R-:W-:-:S05]  /*14560*/  IMAD R12, R12, UR6, RZ ;  /* 0x000000060c0c7c24 */ /* 0x000fca000f8e02ff */
[----:B------:R0:W-:Y:S01]  /*14570*/  STL [R1+0x628], R12 ;  /* 0x0006280c01007387 */ /* 0x0001e20000100800 */
[----:B------:R-:W-:-:S03]  /*14580*/  IMAD R11, R11, UR6, RZ ;  /* 0x000000060b0b7c24 */ /* 0x000fc6000f8e02ff */
[----:B0-----:R-:W3:Y:S04]  /*14590*/  LDL.LU R12, [R1+0x1bd0] ;  /* 0x001bd000010c7983 */ /* 0x001ee80000300800 */
[----:B------:R0:W-:Y:S04]  /*145a0*/  STL [R1+0x62c], R11 ;  /* 0x00062c0b01007387 */ /* 0x0001e80000100800 */
[----:B0-----:R-:W3:Y:S01]  /*145b0*/  LDL.LU R11, [R1+0x1bcc] ;  /* 0x001bcc00010b7983 */ /* 0x001ee20000300800 */
[----:B------:R-:W-:Y:S02]  /*145c0*/  IMAD R10, R10, UR6, RZ ;  /* 0x000000060a0a7c24 */ /* 0x000fe4000f8e02ff */
[----:B------:R-:W-:-:S03]  /*145d0*/  IMAD R9, R9, UR6, RZ ;  /* 0x0000000609097c24 */ /* 0x000fc6000f8e02ff */
[----:B------:R0:W-:Y:S01]  /*145e0*/  STL [R1+0x634], R10 ;  /* 0x0006340a01007387 */ /* 0x0001e20000100800 */
[----:B------:R-:W-:Y:S02]  /*145f0*/  IMAD R8, R8, UR6, RZ ;  /* 0x0000000608087c24 */ /* 0x000fe4000f8e02ff */
[----:B------:R-:W-:Y:S01]  /*14600*/  IMAD R7, R7, UR6, RZ ;  /* 0x0000000607077c24 */ /* 0x000fe2000f8e02ff */
[----:B0-----:R-:W3:Y:S01]  /*14610*/  LDL.LU R10, [R1+0x1bc8] ;  /* 0x001bc800010a7983 */ /* 0x001ee20000300800 */
[----:B------:R-:W-:-:S03]  /*14620*/  IMAD R6, R6, UR6, RZ ;  /* 0x0000000606067c24 */ /* 0x000fc6000f8e02ff */
[----:B------:R0:W-:Y:S01]  /*14630*/  STL [R1+0x638], R9 ;  /* 0x0006380901007387 */ /* 0x0001e20000100800 */
[----:B------:R-:W-:Y:S02]  /*14640*/  IMAD R5, R5, UR6, RZ ;  /* 0x0000000605057c24 */ /* 0x000fe4000f8e02ff */
[----:B------:R-:W-:Y:S01]  /*14650*/  IMAD R4, R4, UR6, RZ ;  /* 0x0000000604047c24 */ /* 0x000fe2000f8e02ff */
[----:B0-----:R-:W3:Y:S04]  /*14660*/  LDL.LU R9, [R1+0x1bc4] ;  /* 0x001bc40001097983 */ /* 0x001ee80000300800 */
[----:B------:R0:W-:Y:S01]  /*14670*/  STL [R1+0x640], R8 ;  /* 0x0006400801007387 */ /* 0x0001e20000100800 */
[----:B------:R-:W-:-:S03]  /*14680*/  IMAD R24, R24, UR6, RZ ;  /* 0x0000000618187c24 */ /* 0x000fc6000f8e02ff */
[----:B0-----:R-:W3:Y:S04]  /*14690*/  LDL.LU R8, [R1+0x1bc0] ;  /* 0x001bc00001087983 */ /* 0x001ee80000300800 */
[----:B------:R0:W-:Y:S01]  /*146a0*/  STL [R1+0x648], R7 ;  /* 0x0006480701007387 */ /* 0x0001e20000100800 */
[----:B------:R-:W-:-:S03]  /*146b0*/  IMAD R2, R2, UR6, RZ ;  /* 0x0000000602027c24 */ /* 0x000fc6000f8e02ff */
[----:B0-----:R-:W3:Y:S04]  /*146c0*/  LDL.LU R7, [R1+0x1bbc] ;  /* 0x001bbc0001077983 */ /* 0x001ee80000300800 */
[----:B------:R0:W-:Y:S04]  /*146d0*/  STL [R1+0x64c], R6 ;  /* 0x00064c0601007387 */ /* 0x0001e80000100800 */
[----:B0-----:R-:W3:Y:S04]  /*146e0*/  LDL.LU R6, [R1+0x1bb8] ;  /* 0x001bb80001067983 */ /* 0x001ee80000300800 */
[----:B------:R0:W-:Y:S01]  /*146f0*/  STL [R1+0x654], R5 ;  /* 0x0006540501007387 */ /* 0x0001e20000100800 */
[----:B----4-:R-:W-:-:S03]  /*14700*/  IMAD R0, R0, UR6, RZ ;  /* 0x0000000600007c24 */ /* 0x010fc6000f8e02ff */
[----:B0-----:R-:W4:Y:S04]  /*14710*/  LDL.LU R5, [R1+0x1bb4] ;  /* 0x001bb40001057983 */ /* 0x001f280000300800 */
[----:B------:R0:W-:Y:S01]  /*14720*/  STL [R1+0x658], R4 ;  /* 0x0006580401007387 */ /* 0x0001e20000100800 */
[----:B-----5:R-:W-:-:S03]  /*14730*/  IMAD R3, R3, UR6, RZ ;  /* 0x0000000603037c24 */ /* 0x020fc6000f8e02ff */
[----:B0-----:R-:W5:Y:S04]  /*14740*/  LDL.LU R4, [R1+0x1bb0] ;  /* 0x001bb00001047983 */ /* 0x001f680000300800 */
[----:B------:R-:W-:Y:S04]  /*14750*/  STL [R1+0x660], R24 ;  /* 0x0006601801007387 */ /* 0x000fe80000100800 */
[----:B------:R0:W-:Y:S01]  /*14760*/  STL [R1+0x1b40], R24 ;  /* 0x001b401801007387 */ /* 0x0001e20000100800 */
[----:B------:R-:W-:-:S03]  /*14770*/  IMAD R23, R23, UR6, RZ ;  /* 0x0000000617177c24 */ /* 0x000fc6000f8e02ff */
[----:B0-----:R-:W3:Y:S04]  /*14780*/  LDL.LU R24, [R1+0x10] ;  /* 0x0000100001187983 */ /* 0x001ee80000300800 */
[----:B------:R0:W-:Y:S04]  /*14790*/  STL [R1+0x67c], R3 ;  /* 0x00067c0301007387 */ /* 0x0001e80000100800 */
[----:B0-----:R-:W3:Y:S01]  /*147a0*/  LDL.LU R3, [R1+0x1bac] ;  /* 0x001bac0001037983 */ /* 0x001ee20000300800 */
[----:B------:R-:W-:-:S03]  /*147b0*/  IMAD R28, R28, UR6, RZ ;  /* 0x000000061c1c7c24 */ /* 0x000fc6000f8e02ff */
[----:B------:R-:W-:Y:S04]  /*147c0*/  STL [R1+0x668], R2 ;  /* 0x0006680201007387 */ /* 0x000fe80000100800 */
[----:B------:R0:W-:Y:S04]  /*147d0*/  STL [R1+0x1b44], R2 ;  /* 0x001b440201007387 */ /* 0x0001e80000100800 */
[----:B0-----:R-:W3:Y:S04]  /*147e0*/  LDL.LU R2, [R1+0x14] ;  /* 0x0000140001027983 */ /* 0x001ee80000300800 */
[----:B------:R0:W-:Y:S04]  /*147f0*/  STL [R1+0x680], R28 ;  /* 0x0006801c01007387 */ /* 0x0001e80000100800 */
[----:B0-----:R-:W4:Y:S04]  /*14800*/  LDL.LU R28, [R1+0x1ba8] ;  /* 0x001ba800011c7983 */ /* 0x001f280000300800 */
[----:B------:R-:W-:Y:S04]  /*14810*/  STL [R1+0x66c], R0 ;  /* 0x00066c0001007387 */ /* 0x000fe80000100800 */
[----:B------:R0:W-:Y:S04]  /*14820*/  STL [R1+0x1b48], R0 ;  /* 0x001b480001007387 */ /* 0x0001e80000100800 */
[----:B0-----:R-:W4:Y:S01]  /*14830*/  LDL.LU R0, [R1+0x18] ;  /* 0x0000180001007983 */ /* 0x001f220000300800 */
[----:B--2---:R-:W-:-:S05]  /*14840*/  IMAD R27, R27, UR6, RZ ;  /* 0x000000061b1b7c24 */ /* 0x004fca000f8e02ff */
[----:B------:R0:W-:Y:S04]  /*14850*/  STL [R1+0x688], R27 ;  /* 0x0006881b01007387 */ /* 0x0001e80000100800 */
[----:B0-----:R-:W2:Y:S04]  /*14860*/  LDL.LU R27, [R1+0x1ba4] ;  /* 0x001ba400011b7983 */ /* 0x001ea80000300800 */
[----:B------:R-:W-:Y:S04]  /*14870*/  STL [R1+0x674], R23 ;  /* 0x0006741701007387 */ /* 0x000fe80000100800 */
[----:B------:R0:W-:Y:S04]  /*14880*/  STL [R1+0x1b4c], R23 ;  /* 0x001b4c1701007387 */ /* 0x0001e80000100800 */
[----:B0-----:R-:W2:Y:S01]  /*14890*/  LDL.LU R23, [R1+0x1c] ;  /* 0x00001c0001177983 */ /* 0x001ea20000300800 */
[----:B---3--:R-:W-:-:S02]  /*148a0*/  IMAD R2, R2, UR6, RZ ;  /* 0x0000000602027c24 */ /* 0x008fc4000f8e02ff */
[----:B--2---:R-:W-:-:S05]  /*148b0*/  IMAD R23, R23, UR6, RZ ;  /* 0x0000000617177c24 */ /* 0x004fca000f8e02ff */
[----:B------:R4:W-:Y:S02]  /*148c0*/  STL [R1+0x690], R23 ;  /* 0x0006901701007387 */ /* 0x0009e40000100800 */
[----:B----4-:R-:W-:Y:S02]  /*148d0*/  IMAD R23, R0, UR6, RZ ;  /* 0x0000000600177c24 */ /* 0x010fe4000f8e02ff */
[----:B------:R-:W-:-:S03]  /*148e0*/  IMAD R0, R24, UR6, RZ ;  /* 0x0000000618007c24 */ /* 0x000fc6000f8e02ff */
[----:B------:R0:W-:Y:S04]  /*148f0*/  STL [R1+0x698], R23 ;  /* 0x0006981701007387 */ /* 0x0001e80000100800 */
[----:B------:R1:W-:Y:S01]  /*14900*/  STL [R1+0x6a0], R2 ;  /* 0x0006a00201007387 */ /* 0x0003e20000100800 */
[----:B0-----:R-:W-:-:S03]  /*14910*/  IMAD R23, R26, UR6, RZ ;  /* 0x000000061a177c24 */ /* 0x001fc6000f8e02ff */
[----:B------:R0:W-:Y:S01]  /*14920*/  STL [R1+0x6a4], R0 ;  /* 0x0006a40001007387 */ /* 0x0001e20000100800 */
[----:B-1----:R-:W-:-:S03]  /*14930*/  IMAD R2, R25, UR6, RZ ;  /* 0x0000000619027c24 */ /* 0x002fc6000f8e02ff */
[----:B------:R1:W-:Y:S01]  /*14940*/  STL [R1+0x6ac], R23 ;  /* 0x0006ac1701007387 */ /* 0x0003e20000100800 */
[----:B0-----:R-:W-:-:S03]  /*14950*/  IMAD R0, R29, UR6, RZ ;  /* 0x000000061d007c24 */ /* 0x001fc6000f8e02ff */
[----:B------:R0:W-:Y:S01]  /*14960*/  STL [R1+0x6b4], R2 ;  /* 0x0006b40201007387 */ /* 0x0001e20000100800 */
[----:B-1----:R-:W-:-:S03]  /*14970*/  IMAD R23, R27, UR6, RZ ;  /* 0x000000061b177c24 */ /* 0x002fc6000f8e02ff */
[----:B------:R1:W-:Y:S01]  /*14980*/  STL [R1+0x6bc], R0 ;  /* 0x0006bc0001007387 */ /* 0x0003e20000100800 */
[----:B0-----:R-:W-:-:S03]  /*14990*/  IMAD R2, R28, UR6, RZ ;  /* 0x000000061c027c24 */ /* 0x001fc6000f8e02ff */
[----:B------:R-:W-:Y:S01]  /*149a0*/  STL [R1+0x6c4], R23 ;  /* 0x0006c41701007387 */ /* 0x000fe20000100800 */
[----:B-1----:R-:W-:-:S03]  /*149b0*/  SHF.R.S32.HI R0, RZ, 0x1f, R3 ;  /* 0x0000001fff007819 */ /* 0x002fc60000011403 */
[----:B------:R-:W-:Y:S04]  /*149c0*/  STL [R1+0x1b50], R3 ;  /* 0x001b500301007387 */ /* 0x000fe80000100800 */
[----:B------:R5:W-:Y:S04]  /*149d0*/  STL [R1+0x508], R2 ;  /* 0x0005080201007387 */ /* 0x000be80000100800 */
[----:B------:R0:W-:Y:S01]  /*149e0*/  STL [R1+0x24], R0 ;  /* 0x0000240001007387 */ /* 0x0001e20000100800 */
[----:B-----5:R-:W-:-:S03]  /*149f0*/  SHF.R.S32.HI R2, RZ, 0x1f, R4 ;  /* 0x0000001fff027819 */ /* 0x020fc60000011404 */
[----:B------:R-:W-:Y:S01]  /*14a00*/  STL [R1+0x1b54], R4 ;  /* 0x001b540401007387 */ /* 0x000fe20000100800 */
[----:B0-----:R-:W-:-:S03]  /*14a10*/  SHF.R.S32.HI R0, RZ, 0x1f, R5 ;  /* 0x0000001fff007819 */ /* 0x001fc60000011405 */
[----:B------:R0:W-:Y:S04]  /*14a20*/  STL [R1+0x20], R2 ;  /* 0x0000200201007387 */ /* 0x0001e80000100800 */
[----:B------:R-:W-:Y:S04]  /*14a30*/  STL [R1+0x1b58], R5 ;  /* 0x001b580501007387 */ /* 0x000fe80000100800 */
[----:B------:R1:W-:Y:S01]  /*14a40*/  STL [R1+0x1c], R0 ;  /* 0x00001c0001007387 */ /* 0x0003e20000100800 */
[----:B0-----:R-:W-:-:S03]  /*14a50*/  SHF.R.S32.HI R2, RZ, 0x1f, R6 ;  /* 0x0000001fff027819 */ /* 0x001fc60000011406 */
[----:B------:R-:W-:Y:S01]  /*14a60*/  STL [R1+0x1b5c], R6 ;  /* 0x001b5c0601007387 */ /* 0x000fe20000100800 */
[----:B-1----:R-:W-:-:S03]  /*14a70*/  SHF.R.S32.HI R0, RZ, 0x1f, R7 ;  /* 0x0000001fff007819 */ /* 0x002fc60000011407 */
        /* <DEDUP_REMOVED lines=16> */
[----:B------:R-:W2:Y:S04]  /*14b80*/  LDL R4, [R1+0x3c] ;  /* 0x00003c0001047983 */ /* 0x000ea80000100800 */
[----:B-1----:R-:W3:Y:S04]  /*14b90*/  LDL R0, [R1+0x48] ;  /* 0x0000480001007983 */ /* 0x002ee80000100800 */
[----:B------:R0:W-:Y:S04]  /*14ba0*/  STL [R1], R2 ;  /* 0x0000000201007387 */ /* 0x0001e80000100800 */
[----:B------:R-:W4:Y:S04]  /*14bb0*/  LDL R3, [R1+0x78] ;  /* 0x0000780001037983 */ /* 0x000f280000100800 */
[----:B0-----:R-:W5:Y:S01]  /*14bc0*/  LDL R2, [R1+0x90] ;  /* 0x0000900001027983 */ /* 0x001f620000100800 */
[----:B------:R-:W-:-:S02]  /*14bd0*/  SHF.R.S32.HI R29, RZ, 0x1f, R13 ;  /* 0x0000001fff1d7819 */ /* 0x000fc4000001140d */
[----:B------:R-:W-:Y:S01]  /*14be0*/  SHF.R.S32.HI R25, RZ, 0x1f, R14 ;  /* 0x0000001fff197819 */ /* 0x000fe2000001140e */
[----:B------:R-:W-:Y:S01]  /*14bf0*/  STL [R1+0x1b68], R12 ;  /* 0x001b680c01007387 */ /* 0x000fe20000100800 */
[----:B------:R-:W-:Y:S02]  /*14c00*/  SHF.R.S32.HI R26, RZ, 0x1f, R15 ;  /* 0x0000001fff1a7819 */ /* 0x000fe4000001140f */
[----:B------:R-:W-:Y:S01]  /*14c10*/  SHF.R.S32.HI R27, RZ, 0x1f, R16 ;  /* 0x0000001fff1b7819 */ /* 0x000fe20000011410 */
[----:B------:R-:W-:Y:S01]  /*14c20*/  STL [R1+0x1b70], R29 ;  /* 0x001b701d01007387 */ /* 0x000fe20000100800 */
[----:B------:R-:W-:-:S03]  /*14c30*/  SHF.R.S32.HI R28, RZ, 0x1f, R17 ;  /* 0x0000001fff1c7819 */ /* 0x000fc60000011411 */
[----:B------:R-:W-:Y:S04]  /*14c40*/  STL [R1+0x1b6c], R13 ;  /* 0x001b6c0d01007387 */ /* 0x000fe80000100800 */
        /* <DEDUP_REMOVED lines=8> */
[----:B------:R-:W5:Y:S01]  /*14cd0*/  LDL R24, [R1+0x9c] ;  /* 0x00009c0001187983 */ /* 0x000f620000100800 */
[----:B------:R-:W-:Y:S01]  /*14ce0*/  SHF.R.S32.HI R5, RZ, 0x1f, R18 ;  /* 0x0000001fff057819 */ /* 0x000fe20000011412 */
[----:B------:R-:W-:-:S02]  /*14cf0*/  IMAD R19, R19, UR6, RZ ;  /* 0x0000000613137c24 */ /* 0x000fc4000f8e02ff */
[----:B------:R-:W-:Y:S01]  /*14d00*/  IMAD R20, R20, UR6, RZ ;  /* 0x0000000614147c24 */ /* 0x000fe2000f8e02ff */
[----:B------:R-:W-:Y:S01]  /*14d10*/  STL [R1+0x1b94], R18 ;  /* 0x001b941201007387 */ /* 0x000fe20000100800 */
[----:B------:R-:W-:-:S03]  /*14d20*/  IMAD R21, R21, UR6, RZ ;  /* 0x0000000615157c24 */ /* 0x000fc6000f8e02ff */
[----:B------:R0:W-:Y:S01]  /*14d30*/  STL [R1+0x28], R5 ;  /* 0x0000280501007387 */ /* 0x0001e20000100800 */
[----:B------:R-:W-:Y:S01]  /*14d40*/  SHF.R.S32.HI R6, RZ, 0x1f, R20 ;  /* 0x0000001fff067819 */ /* 0x000fe20000011414 */
[----:B------:R-:W-:Y:S02]  /*14d50*/  IMAD R22, R22, UR6, RZ ;  /* 0x0000000616167c24 */ /* 0x000fe4000f8e02ff */
[----:B------:R-:W-:Y:S01]  /*14d60*/  STL [R1+0x1b98], R19 ;  /* 0x001b981301007387 */ /* 0x000fe20000100800 */
[----:B0-----:R-:W-:-:S05]  /*14d70*/  SHF.R.S32.HI R5, RZ, 0x1f, R19 ;  /* 0x0000001fff057819 */ /* 0x001fca0000011413 */
[----:B------:R0:W-:Y:S04]  /*14d80*/  STL [R1+0x2c], R5 ;  /* 0x00002c0501007387 */ /* 0x0001e80000100800 */
[----:B------:R-:W-:Y:S04]  /*14d90*/  STL [R1+0x1b9c], R20 ;  /* 0x001b9c1401007387 */ /* 0x000fe80000100800 */
[----:B------:R1:W-:Y:S01]  /*14da0*/  STL [R1+0x30], R6 ;  /* 0x0000300601007387 */ /* 0x0003e20000100800 */
[----:B0-----:R-:W-:-:S03]  /*14db0*/  SHF.R.S32.HI R5, RZ, 0x1f, R21 ;  /* 0x0000001fff057819 */ /* 0x001fc60000011415 */
[----:B------:R-:W5:Y:S04]  /*14dc0*/  LDL R23, [R1+0xb4] ;  /* 0x0000b40001177983 */ /* 0x000f680000100800 */
[----:B------:R-:W-:Y:S01]  /*14dd0*/  STL [R1+0x1ba0], R21 ;  /* 0x001ba01501007387 */ /* 0x000fe20000100800 */
[----:B-1----:R-:W-:-:S03]  /*14de0*/  SHF.R.S32.HI R6, RZ, 0x1f, R22 ;  /* 0x0000001fff067819 */ /* 0x002fc60000011416 */
[----:B------:R2:W-:Y:S04]  /*14df0*/  STL [R1+0x34], R5 ;  /* 0x0000340501007387 */ /* 0x0005e80000100800 */
[----:B------:R-:W-:Y:S01]  /*14e00*/  STL [R1+0x38], R6 ;  /* 0x0000380601007387 */ /* 0x000fe20000100800 */
[----:B--2---:R-:W-:Y:S02]  /*14e10*/  SHF.R.S32.HI R5, RZ, 0x1f, R4 ;  /* 0x0000001fff057819 */ /* 0x004fe40000011404 */
[----:B---3--:R-:W-:Y:S02]  /*14e20*/  SHF.R.S32.HI R4, RZ, 0x1f, R0 ;  /* 0x0000001fff047819 */ /* 0x008fe40000011400 */
[----:B------:R-:W2:Y:S04]  /*14e30*/  LDL R0, [R1+0xc4] ;  /* 0x0000c40001007983 */ /* 0x000ea80000100800 */
[----:B------:R-:W-:Y:S01]  /*14e40*/  STL [R1+0x40], R5 ;  /* 0x0000400501007387 */ /* 0x000fe20000100800 */
[----:B----4-:R-:W-:-:S03]  /*14e50*/  SHF.R.S32.HI R3, RZ, 0x1f, R3 ;  /* 0x0000001fff037819 */ /* 0x010fc60000011403 */
[----:B------:R-:W-:Y:S01]  /*14e60*/  STL [R1+0x44], R4 ;  /* 0x0000440401007387 */ /* 0x000fe20000100800 */
[----:B-----5:R-:W-:-:S03]  /*14e70*/  SHF.R.S32.HI R2, RZ, 0x1f, R2 ;  /* 0x0000001fff027819 */ /* 0x020fc60000011402 */
[----:B------:R-:W3:Y:S04]  /*14e80*/  LDL R21, [R1+0xd8] ;  /* 0x0000d80001157983 */ /* 0x000ee80000100800 */
[----:B------:R0:W-:Y:S04]  /*14e90*/  STL [R1+0x4c], R3 ;  /* 0x00004c0301007387 */ /* 0x0001e80000100800 */
[----:B------:R-:W4:Y:S04]  /*14ea0*/  LDL R20, [R1+0xdc] ;  /* 0x0000dc0001147983 */ /* 0x000f280000100800 */
[----:B------:R1:W-:Y:S04]  /*14eb0*/  STL [R1+0x50], R2 ;  /* 0x0000500201007387 */ /* 0x0003e80000100800 */
[----:B------:R-:W5:Y:S04]  /*14ec0*/  LDL R19, [R1+0xe8] ;  /* 0x0000e80001137983 */ /* 0x000f680000100800 */
        /* <DEDUP_REMOVED lines=11> */
[----:B------:R-:W5:Y:S01]  /*14f80*/  LDL R12, [R1+0x148] ;  /* 0x00014800010c7983 */ /* 0x000f620000100800 */
[----:B0-----:R-:W-:-:S03]  /*14f90*/  SHF.R.S32.HI R3, RZ, 0x1f, R24 ;  /* 0x0000001fff037819 */ /* 0x001fc60000011418 */
[----:B-1----:R-:W5:Y:S04]  /*14fa0*/  LDL R2, [R1+0x15c] ;  /* 0x00015c0001027983 */ /* 0x002f680000100800 */
[----:B------:R-:W5:Y:S04]  /*14fb0*/  LDL R11, [R1+0x158] ;  /* 0x00015800010b7983 */ /* 0x000f680000100800 */
[----:B------:R-:W5:Y:S04]  /*14fc0*/  LDL R10, [R1+0x164] ;  /* 0x00016400010a7983 */ /* 0x000f680000100800 */
[----:B------:R-:W5:Y:S04]  /*14fd0*/  LDL R9, [R1+0x170] ;  /* 0x0001700001097983 */ /* 0x000f680000100800 */
[----:B------:R0:W-:Y:S04]  /*14fe0*/  STL [R1+0x54], R3 ;  /* 0x0000540301007387 */ /* 0x0001e80000100800 */
[----:B------:R-:W5:Y:S04]  /*14ff0*/  LDL R8, [R1+0x174] ;  /* 0x0001740001087983 */ /* 0x000f680000100800 */
[----:B------:R-:W5:Y:S04]  /*15000*/  LDL R24, [R1+0x180] ;  /* 0x0001800001187983 */ /* 0x000f680000100800 */
[----:B------:R-:W5:Y:S01]  /*15010*/  LDL R7, [R1+0x178] ;  /* 0x0001780001077983 */ /* 0x000f620000100800 */
[----:B0-----:R-:W-:-:S03]  /*15020*/  SHF.R.S32.HI R3, RZ, 0x1f, R23 ;  /* 0x0000001fff037819 */ /* 0x001fc60000011417 */
[----:B------:R-:W5:Y:S04]  /*15030*/  LDL R6, [R1+0x184] ;  /* 0x0001840001067983 */ /* 0x000f680000100800 */
[----:B------:R-:W5:Y:S04]  /*15040*/  LDL R5, [R1+0x18c] ;  /* 0x00018c0001057983 */ /* 0x000f680000100800 */
[----:B------:R0:W-:Y:S04]  /*15050*/  STL [R1+0x58], R3 ;  /* 0x0000580301007387 */ /* 0x0001e80000100800 */
[----:B------:R-:W5:Y:S04]  /*15060*/  LDL R4, [R1+0x198] ;  /* 0x0001980001047983 */ /* 0x000f680000100800 */
[----:B------:R-:W5:Y:S04]  /*15070*/  LDL R23, [R1+0x19c] ;  /* 0x00019c0001177983 */ /* 0x000f680000100800 */
[----:B0-----:R-:W5:Y:S01]  /*15080*/  LDL R3, [R1+0x1a0] ;  /* 0x0001a00001037983 */ /* 0x001f620000100800 */
[----:B--2---:R-:W-:-:S05]  /*15090*/  SHF.R.S32.HI R0, RZ, 0x1f, R0 ;  /* 0x0000001fff007819 */ /* 0x004fca0000011400 */
[----:B------:R0:W-:Y:S04]  /*150a0*/  STL [R1+0x5c], R0 ;  /* 0x00005c0001007387 */ /* 0x0001e80000100800 */
[----:B0-----:R-:W2:Y:S01]  /*150b0*/  LDL R0, [R1+0x1b4] ;  /* 0x0001b40001007983 */ /* 0x001ea20000100800 */
[----:B---3--:R-:W-:Y:S02]  /*150c0*/  SHF.R.S32.HI R21, RZ, 0x1f, R21 ;  /* 0x0000001fff157819 */ /* 0x008fe40000011415 */
[----:B----4-:R-:W-:-:S03]  /*150d0*/  SHF.R.S32.HI R20, RZ, 0x1f, R20 ;  /* 0x0000001fff147819 */ /* 0x010fc60000011414 */
[----:B------:R-:W-:Y:S01]  /*150e0*/  STL [R1+0x60], R21 ;  /* 0x0000601501007387 */ /* 0x000fe20000100800 */
[----:B-----5:R-:W-:-:S03]  /*150f0*/  SHF.R.S32.HI R19, RZ, 0x1f, R19 ;  /* 0x0000001fff137819 */ /* 0x020fc60000011413 */
[----:B------:R-:W-:Y:S01]  /*15100*/  STL [R1+0x64], R20 ;  /* 0x0000641401007387 */ /* 0x000fe20000100800 */
[----:B------:R-:W-:-:S03]  /*15110*/  SHF.R.S32.HI R18, RZ, 0x1f, R18 ;  /* 0x0000001fff127819 */ /* 0x000fc60000011412 */
[----:B------:R0:W-:Y:S01]  /*15120*/  STL [R1+0x68], R19 ;  /* 0x0000681301007387 */ /* 0x0001e20000100800 */
[----:B------:R-:W-:-:S03]  /*15130*/  SHF.R.S32.HI R17, RZ, 0x1f, R17 ;  /* 0x0000001fff117819 */ /* 0x000fc60000011411 */
[----:B------:R1:W-:Y:S04]  /*15140*/  STL [R1+0x6c], R18 ;  /* 0x00006c1201007387 */ /* 0x0003e80000100800 */
[----:B------:R3:W-:Y:S01]  /*15150*/  STL [R1+0x70], R17 ;  /* 0x0000701101007387 */ /* 0x0007e20000100800 */
[----:B0-----:R-:W-:Y:S02]  /*15160*/  SHF.R.S32.HI R19, RZ, 0x1f, R28 ;  /* 0x0000001fff137819 */ /* 0x001fe4000001141c */
[----:B-1----:R-:W-:-:S03]  /*15170*/  SHF.R.S32.HI R18, RZ, 0x1f, R16 ;  /* 0x0000001fff127819 */ /* 0x002fc60000011410 */
[----:B------:R-:W-:Y:S01]  /*15180*/  STL [R1+0x74], R19 ;  /* 0x0000741301007387 */ /* 0x000fe20000100800 */
[----:B---3--:R-:W-:Y:S02]  /*15190*/  SHF.R.S32.HI R17, RZ, 0x1f, R27 ;  /* 0x0000001fff117819 */ /* 0x008fe4000001141b */
[----:B------:R-:W-:Y:S01]  /*151a0*/  SHF.R.S32.HI R16, RZ, 0x1f, R15 ;  /* 0x0000001fff107819 */ /* 0x000fe2000001140f */
[----:B------:R-:W-:Y:S01]  /*151b0*/  STL [R1+0x7c], R18 ;  /* 0x00007c1201007387 */ /* 0x000fe20000100800 */
[----:B------:R-:W-:-:S03]  /*151c0*/  SHF.R.S32.HI R15, RZ, 0x1f, R26 ;  /* 0x0000001fff0f7819 */ /* 0x000fc6000001141a */
[----:B------:R-:W-:Y:S01]  /*151d0*/  STL [R1+0x80], R17 ;  /* 0x0000801101007387 */ /* 0x000fe20000100800 */
[----:B------:R-:W-:-:S03]  /*151e0*/  SHF.R.S32.HI R14, RZ, 0x1f, R14 ;  /* 0x0000001fff0e7819 */ /* 0x000fc6000001140e */
[----:B------:R0:W-:Y:S04]  /*151f0*/  STL [R1+0x84], R16 ;  /* 0x0000841001007387 */ /* 0x0001e80000100800 */
[----:B------:R1:W-:Y:S04]  /*15200*/  STL [R1+0x88], R15 ;  /* 0x0000880f01007387 */ /* 0x0003e80000100800 */
[----:B------:R3:W-:Y:S01]  /*15210*/  STL [R1+0x8c], R14 ;  /* 0x00008c0e01007387 */ /* 0x0007e20000100800 */
[----:B0-----:R-:W-:Y:S02]  /*15220*/  SHF.R.S32.HI R16, RZ, 0x1f, R25 ;  /* 0x0000001fff107819 */ /* 0x001fe40000011419 */
[----:B-1----:R-:W-:-:S02]  /*15230*/  SHF.R.S32.HI R15, RZ, 0x1f, R13 ;  /* 0x0000001fff0f7819 */ /* 0x002fc4000001140d */
[----:B------:R-:W-:Y:S02]  /*15240*/  SHF.R.S32.HI R13, RZ, 0x1f, R12 ;  /* 0x0000001fff0d7819 */ /* 0x000fe4000001140c */
[----:B---3--:R-:W-:Y:S01]  /*15250*/  SHF.R.S32.HI R14, RZ, 0x1f, R29 ;  /* 0x0000001fff0e7819 */ /* 0x008fe2000001141d */
[----:B------:R-:W-:Y:S01]  /*15260*/  STL [R1+0x94], R16 ;  /* 0x0000941001007387 */ /* 0x000fe20000100800 */
[----:B------:R-:W-:-:S03]  /*15270*/  SHF.R.S32.HI R12, RZ, 0x1f, R2 ;  /* 0x0000001fff0c7819 */ /* 0x000fc60000011402 */
[----:B------:R-:W-:Y:S01]  /*15280*/  STL [R1+0x98], R15 ;  /* 0x0000980f01007387 */ /* 0x000fe20000100800 */
[----:B------:R-:W-:-:S03]  /*15290*/  SHF.R.S32.HI R11, RZ, 0x1f, R11 ;  /* 0x0000001fff0b7819 */ /* 0x000fc6000001140b */
[----:B------:R-:W-:Y:S04]  /*152a0*/  STL [R1+0xa0], R14 ;  /* 0x0000a00e01007387 */ /* 0x000fe80000100800 */
[----:B------:R-:W-:Y:S04]  /*152b0*/  STL [R1+0xa4], R13 ;  /* 0x0000a40d01007387 */ /* 0x000fe80000100800 */
[----:B------:R-:W3:Y:S04]  /*152c0*/  LDL R2, [R1+0x1bc] ;  /* 0x0001bc0001027983 */ /* 0x000ee80000100800 */
[----:B------:R0:W-:Y:S04]  /*152d0*/  STL [R1+0xa8], R11 ;  /* 0x0000a80b01007387 */ /* 0x0001e80000100800 */
[----:B------:R-:W-:Y:S01]  /*152e0*/  STL [R1+0xac], R12 ;  /* 0x0000ac0c01007387 */ /* 0x000fe20000100800 */
[----:B0-----:R-:W-:-:S02]  /*152f0*/  SHF.R.S32.HI R11, RZ, 0x1f, R10 ;  /* 0x0000001fff0b7819 */ /* 0x001fc4000001140a */
[----:B------:R-:W-:Y:S02]  /*15300*/  SHF.R.S32.HI R10, RZ, 0x1f, R9 ;  /* 0x0000001fff0a7819 */ /* 0x000fe40000011409 */
[----:B------:R-:W-:Y:S01]  /*15310*/  SHF.R.S32.HI R9, RZ, 0x1f, R8 ;  /* 0x0000001fff097819 */ /* 0x000fe20000011408 */
[----:B------:R-:W-:Y:S01]  /*15320*/  STL [R1+0xb0], R11 ;  /* 0x0000b00b01007387 */ /* 0x000fe20000100800 */
[----:B------:R-:W-:-:S03]  /*15330*/  SHF.R.S32.HI R8, RZ, 0x1f, R24 ;  /* 0x0000001fff087819 */ /* 0x000fc60000011418 */
[----:B------:R-:W-:Y:S04]  /*15340*/  STL [R1+0xb8], R10 ;  /* 0x0000b80a01007387 */ /* 0x000fe80000100800 */
[----:B------:R-:W-:Y:S04]  /*15350*/  STL [R1+0xbc], R9 ;  /* 0x0000bc0901007387 */ /* 0x000fe80000100800 */
[----:B------:R-:W4:Y:S01]  /*15360*/  LDL R24, [R1+0x1c4] ;  /* 0x0001c40001187983 */ /* 0x000f220000100800 */
[----:B------:R-:W-:-:S05]  /*15370*/  SHF.R.S32.HI R7, RZ, 0x1f, R7 ;  /* 0x0000001fff077819 */ /* 0x000fca0000011407 */
[----:B------:R0:W-:Y:S04]  /*15380*/  STL [R1+0xc0], R7 ;  /* 0x0000c00701007387 */ /* 0x0001e80000100800 */
[----:B------:R-:W-:Y:S01]  /*15390*/  STL [R1+0xc8], R8 ;  /* 0x0000c80801007387 */ /* 0x000fe20000100800 */
[----:B0-----:R-:W-:Y:S02]  /*153a0*/  SHF.R.S32.HI R7, RZ, 0x1f, R6 ;  /* 0x0000001fff077819 */ /* 0x001fe40000011406 */
[----:B------:R-:W-:Y:S02]  /*153b0*/  SHF.R.S32.HI R6, RZ, 0x1f, R5 ;  /* 0x0000001fff067819 */ /* 0x000fe40000011405 */
[----:B------:R-:W-:Y:S01]  /*153c0*/  SHF.R.S32.HI R5, RZ, 0x1f, R4 ;  /* 0x0000001fff057819 */ /* 0x000fe20000011404 */
[----:B------:R-:W-:Y:S01]  /*153d0*/  STL [R1+0xcc], R7 ;  /* 0x0000cc0701007387 */ /* 0x000fe20000100800 */
[----:B------:R-:W-:-:S03]  /*153e0*/  SHF.R.S32.HI R4, RZ, 0x1f, R23 ;  /* 0x0000001fff047819 */ /* 0x000fc60000011417 */
[----:B------:R-:W-:Y:S01]  /*153f0*/  STL [R1+0xd0], R6 ;  /* 0x0000d00601007387 */ /* 0x000fe20000100800 */
[----:B------:R-:W-:-:S03]  /*15400*/  SHF.R.S32.HI R3, RZ, 0x1f, R3 ;  /* 0x0000001fff037819 */ /* 0x000fc60000011403 */
[----:B------:R-:W5:Y:S04]  /*15410*/  LDL R23, [R1+0x1c8] ;  /* 0x0001c80001177983 */ /* 0x000f680000100800 */
[----:B------:R-:W-:Y:S04]  /*15420*/  STL [R1+0xd4], R5 ;  /* 0x0000d40501007387 */ /* 0x000fe80000100800 */
[----:B------:R-:W-:Y:S04]  /*15430*/  STL [R1+0xe0], R4 ;  /* 0x0000e00401007387 */ /* 0x000fe80000100800 */
[----:B------:R-:W5:Y:S04]  /*15440*/  LDL R21, [R1+0x1e0] ;  /* 0x0001e00001157983 */ /* 0x000f680000100800 */
[----:B------:R-:W-:Y:S04]  /*15450*/  STL [R1+0xe4], R3 ;  /* 0x0000e40301007387 */ /* 0x000fe80000100800 */
[----:B------:R-:W5:Y:S01]  /*15460*/  LDL R20, [R1+0x1ec] ;  /* 0x0001ec0001147983 */ /* 0x000f620000100800 */
[----:B--2---:R-:W-:-:S05]  /*15470*/  SHF.R.S32.HI R0, RZ, 0x1f, R0 ;  /* 0x0000001fff007819 */ /* 0x004fca0000011400 */
[----:B------:R0:W-:Y:S04]  /*15480*/  STL [R1+0xec], R0 ;  /* 0x0000ec0001007387 */ /* 0x0001e80000100800 */
[----:B------:R-:W2:Y:S04]  /*15490*/  LDL R19, [R1+0x1f0] ;  /* 0x0001f00001137983 */ /* 0x000ea80000100800 */
        /* <DEDUP_REMOVED lines=12> */
[----:B0-----:R-:W2:Y:S04]  /*15560*/  LDL R0, [R1+0x280] ;  /* 0x0002800001007983 */ /* 0x001ea80000100800 */
[----:B------:R-:W2:Y:S04]  /*15570*/  LDL R11, [R1+0x278] ;  /* 0x00027800010b7983 */ /* 0x000ea80000100800 */
[----:B------:R-:W2:Y:S04]  /*15580*/  LDL R10, [R1+0x288] ;  /* 0x00028800010a7983 */ /* 0x000ea80000100800 */
[----:B------:R-:W2:Y:S01]  /*15590*/  LDL R9, [R1+0x28c] ;  /* 0x00028c0001097983 */ /* 0x000ea20000100800 */
[----:B---3--:R-:W-:-:S05]  /*155a0*/  SHF.R.S32.HI R2, RZ, 0x1f, R2 ;  /* 0x0000001fff027819 */ /* 0x008fca0000011402 */
[----:B------:R0:W-:Y:S04]  /*155b0*/  STL [R1+0xf0], R2 ;  /* 0x0000f00201007387 */ /* 0x0001e80000100800 */
[----:B------:R-:W3:Y:S04]  /*155c0*/  LDL R8, [R1+0x2a4] ;  /* 0x0002a40001087983 */ /* 0x000ee80000100800 */
[----:B------:R-:W3:Y:S04]  /*155d0*/  LDL R7, [R1+0x2a8] ;  /* 0x0002a80001077983 */ /* 0x000ee80000100800 */
[----:B0-----:R-:W3:Y:S04]  /*155e0*/  LDL R2, [R1+0x2b4] ;  /* 0x0002b40001027983 */ /* 0x001ee80000100800 */
[----:B------:R-:W3:Y:S04]  /*155f0*/  LDL R6, [R1+0x2c0] ;  /* 0x0002c00001067983 */ /* 0x000ee80000100800 */
[----:B------:R-:W3:Y:S01]  /*15600*/  LDL R5, [R1+0x2c8] ;  /* 0x0002c80001057983 */ /* 0x000ee20000100800 */
[----:B----4-:R-:W-:-:S05]  /*15610*/  SHF.R.S32.HI R3, RZ, 0x1f, R24 ;  /* 0x0000001fff037819 */ /* 0x010fca0000011418 */
[----:B------:R0:W-:Y:S04]  /*15620*/  STL [R1+0xf8], R3 ;  /* 0x0000f80301007387 */ /* 0x0001e80000100800 */
[----:B------:R-:W4:Y:S04]  /*15630*/  LDL R24, [R1+0x2e4] ;  /* 0x0002e40001187983 */ /* 0x000f280000100800 */
[----:B------:R-:W4:Y:S04]  /*15640*/  LDL R4, [R1+0x2cc] ;  /* 0x0002cc0001047983 */ /* 0x000f280000100800 */
[----:B0-----:R-:W4:Y:S01]  /*15650*/  LDL R3, [R1+0x2e8] ;  /* 0x0002e80001037983 */ /* 0x001f220000100800 */
[----:B-----5:R-:W-:-:S05]  /*15660*/  SHF.R.S32.HI R23, RZ, 0x1f, R23 ;  /* 0x0000001fff177819 */ /* 0x020fca0000011417 */
[----:B------:R0:W-:Y:S01]  /*15670*/  STL [R1+0x114], R23 ;  /* 0x0001141701007387 */ /* 0x0001e20000100800 */
[----:B------:R-:W-:-:S03]  /*15680*/  SHF.R.S32.HI R21, RZ, 0x1f, R21 ;  /* 0x0000001fff157819 */ /* 0x000fc60000011415 */
[----:B0-----:R-:W5:Y:S01]  /*15690*/  LDL R23, [R1+0x2f0] ;  /* 0x0002f00001177983 */ /* 0x001f620000100800 */
[----:B------:R-:W-:-:S03]  /*156a0*/  SHF.R.S32.HI R20, RZ, 0x1f, R20 ;  /* 0x0000001fff147819 */ /* 0x000fc60000011414 */
[----:B------:R-:W-:Y:S04]  /*156b0*/  STL [R1+0x118], R21 ;  /* 0x0001181501007387 */ /* 0x000fe80000100800 */
[----:B------:R-:W-:Y:S01]  /*156c0*/  STL [R1+0x124], R20 ;  /* 0x0001241401007387 */ /* 0x000fe20000100800 */
[----:B--2---:R-:W-:Y:S02]  /*156d0*/  SHF.R.S32.HI R19, RZ, 0x1f, R19 ;  /* 0x0000001fff137819 */ /* 0x004fe40000011413 */
        /* <DEDUP_REMOVED lines=8> */
[----:B--2---:R-:W-:Y:S02]  /*15760*/  SHF.R.S32.HI R17, RZ, 0x1f, R27 ;  /* 0x0000001fff117819 */ /* 0x004fe4000001141b */
        /* <DEDUP_REMOVED lines=11> */
[----:B--2---:R-:W-:Y:S01]  /*15820*/  SHF.R.S32.HI R14, RZ, 0x1f, R29 ;  /* 0x0000001fff0e7819 */ /* 0x004fe2000001141d */
[----:B------:R-:W-:Y:S01]  /*15830*/  STL [R1+0x168], R16 ;  /* 0x0001681001007387 */ /* 0x000fe20000100800 */
[----:B------:R-:W-:-:S03]  /*15840*/  SHF.R.S32.HI R12, RZ, 0x1f, R0 ;  /* 0x0000001fff0c7819 */ /* 0x000fc60000011400 */
[----:B------:R-:W-:Y:S01]  /*15850*/  STL [R1+0x16c], R15 ;  /* 0x00016c0f01007387 */ /* 0x000fe20000100800 */
[----:B------:R-:W-:-:S03]  /*15860*/  SHF.R.S32.HI R11, RZ, 0x1f, R11 ;  /* 0x0000001fff0b7819 */ /* 0x000fc6000001140b */
[----:B------:R-:W-:Y:S04]  /*15870*/  STL [R1+0x17c], R14 ;  /* 0x00017c0e01007387 */ /* 0x000fe80000100800 */
[----:B------:R-:W-:Y:S04]  /*15880*/  STL [R1+0x188], R13 ;  /* 0x0001880d01007387 */ /* 0x000fe80000100800 */
[----:B------:R-:W2:Y:S04]  /*15890*/  LDL R0, [R1+0x2f4] ;  /* 0x0002f40001007983 */ /* 0x000ea80000100800 */
[----:B------:R0:W-:Y:S04]  /*158a0*/  STL [R1+0x190], R11 ;  /* 0x0001900b01007387 */ /* 0x0001e80000100800 */
[----:B------:R-:W-:Y:S01]  /*158b0*/  STL [R1+0x194], R12 ;  /* 0x0001940c01007387 */ /* 0x000fe20000100800 */
[----:B0-----:R-:W-:-:S02]  /*158c0*/  SHF.R.S32.HI R11, RZ, 0x1f, R10 ;  /* 0x0000001fff0b7819 */ /* 0x001fc4000001140a */
[----:B------:R-:W-:Y:S02]  /*158d0*/  SHF.R.S32.HI R10, RZ, 0x1f, R9 ;  /* 0x0000001fff0a7819 */ /* 0x000fe40000011409 */
[----:B---3--:R-:W-:Y:S01]  /*158e0*/  SHF.R.S32.HI R9, RZ, 0x1f, R8 ;  /* 0x0000001fff097819 */ /* 0x008fe20000011408 */
[----:B------:R-:W-:Y:S01]  /*158f0*/  STL [R1+0x1a4], R11 ;  /* 0x0001a40b01007387 */ /* 0x000fe20000100800 */
[----:B------:R-:W-:Y:S02]  /*15900*/  SHF.R.S32.HI R7, RZ, 0x1f, R7 ;  /* 0x0000001fff077819 */ /* 0x000fe40000011407 */
[----:B------:R-:W-:Y:S01]  /*15910*/  SHF.R.S32.HI R8, RZ, 0x1f, R2 ;  /* 0x0000001fff087819 */ /* 0x000fe20000011402 */
[----:B------:R-:W-:Y:S04]  /*15920*/  STL [R1+0x1a8], R10 ;  /* 0x0001a80a01007387 */ /* 0x000fe80000100800 */
[----:B------:R-:W-:Y:S04]  /*15930*/  STL [R1+0x1ac], R9 ;  /* 0x0001ac0901007387 */ /* 0x000fe80000100800 */
[----:B------:R-:W3:Y:S04]  /*15940*/  LDL R2, [R1+0x300] ;  /* 0x0003000001027983 */ /* 0x000ee80000100800 */
[----:B------:R0:W-:Y:S04]  /*15950*/  STL [R1+0x1b0], R7 ;  /* 0x0001b00701007387 */ /* 0x0001e80000100800 */
[----:B------:R-:W-:Y:S01]  /*15960*/  STL [R1+0x1b8], R8 ;  /* 0x0001b80801007387 */ /* 0x000fe20000100800 */
[----:B0-----:R-:W-:-:S02]  /*15970*/  SHF.R.S32.HI R7, RZ, 0x1f, R6 ;  /* 0x0000001fff077819 */ /* 0x001fc40000011406 */
[----:B------:R-:W-:Y:S02]  /*15980*/  SHF.R.S32.HI R6, RZ, 0x1f, R5 ;  /* 0x0000001fff067819 */ /* 0x000fe40000011405 */
[----:B----4-:R-:W-:Y:S01]  /*15990*/  SHF.R.S32.HI R5, RZ, 0x1f, R24 ;  /* 0x0000001fff057819 */ /* 0x010fe20000011418 */
[----:B------:R-:W-:Y:S04]  /*159a0*/  STL [R1+0x1c0], R7 ;  /* 0x0001c00701007387 */ /* 0x000fe80000100800 */
[----:B------:R-:W-:Y:S04]  /*159b0*/  STL [R1+0x1cc], R6 ;  /* 0x0001cc0601007387 */ /* 0x000fe80000100800 */
[----:B------:R-:W4:Y:S01]  /*159c0*/  LDL R24, [R1+0x310] ;  /* 0x0003100001187983 */ /* 0x000f220000100800 */
[----:B------:R-:W-:-:S05]  /*159d0*/  SHF.R.S32.HI R4, RZ, 0x1f, R4 ;  /* 0x0000001fff047819 */ /* 0x000fca0000011404 */
[----:B------:R0:W-:Y:S04]  /*159e0*/  STL [R1+0x1d0], R4 ;  /* 0x0001d00401007387 */ /* 0x0001e80000100800 */
[----:B------:R-:W-:Y:S04]  /*159f0*/  STL [R1+0x1d4], R5 ;  /* 0x0001d40501007387 */ /* 0x000fe80000100800 */
[----:B------:R-:W4:Y:S01]  /*15a00*/  LDL R21, [R1+0x314] ;  /* 0x0003140001157983 */ /* 0x000f220000100800 */
[----:B0-----:R-:W-:Y:S02]  /*15a10*/  SHF.R.S32.HI R4, RZ, 0x1f, R3 ;  /* 0x0000001fff047819 */ /* 0x001fe40000011403 */
[----:B-----5:R-:W-:-:S03]  /*15a20*/  SHF.R.S32.HI R3, RZ, 0x1f, R23 ;  /* 0x0000001fff037819 */ /* 0x020fc60000011417 */
[----:B------:R-:W-:Y:S04]  /*15a30*/  STL [R1+0x1d8], R4 ;  /* 0x0001d80401007387 */ /* 0x000fe80000100800 */
[----:B------:R-:W5:Y:S04]  /*15a40*/  LDL R20, [R1+0x31c] ;  /* 0x00031c0001147983 */ /* 0x000f680000100800 */
[----:B------:R-:W-:Y:S04]  /*15a50*/  STL [R1+0x1dc], R3 ;  /* 0x0001dc0301007387 */ /* 0x000fe80000100800 */
        /* <DEDUP_REMOVED lines=17> */
[----:B--2---:R-:W-:-:S05]  /*15b70*/  SHF.R.S32.HI R0, RZ, 0x1f, R0 ;  /* 0x0000001fff007819 */ /* 0x004fca0000011400 */
[----:B------:R0:W-:Y:S04]  /*15b80*/  STL [R1+0x1e4], R0 ;  /* 0x0001e40001007387 */ /* 0x0001e80000100800 */
[----:B------:R-:W2:Y:S04]  /*15b90*/  LDL R8, [R1+0x384] ;  /* 0x0003840001087983 */ /* 0x000ea80000100800 */
[----:B------:R-:W2:Y:S04]  /*15ba0*/  LDL R7, [R1+0x380] ;  /* 0x0003800001077983 */ /* 0x000ea80000100800 */
[----:B0-----:R-:W2:Y:S04]  /*15bb0*/  LDL R0, [R1+0x37c] ;  /* 0x00037c0001007983 */ /* 0x001ea80000100800 */
[----:B------:R-:W2:Y:S04]  /*15bc0*/  LDL R6, [R1+0x378] ;  /* 0x0003780001067983 */ /* 0x000ea80000100800 */
[----:B------:R-:W2:Y:S01]  /*15bd0*/  LDL R5, [R1+0x374] ;  /* 0x0003740001057983 */ /* 0x000ea20000100800 */
[----:B---3--:R-:W-:-:S05]  /*15be0*/  SHF.R.S32.HI R2, RZ, 0x1f, R2 ;  /* 0x0000001fff027819 */ /* 0x008fca0000011402 */
[----:B------:R0:W-:Y:S04]  /*15bf0*/  STL [R1+0x1e8], R2 ;  /* 0x0001e80201007387 */ /* 0x0001e80000100800 */
[----:B------:R-:W3:Y:S04]  /*15c00*/  LDL R4, [R1+0x370] ;  /* 0x0003700001047983 */ /* 0x000ee80000100800 */
[----:B------:R-:W3:Y:S04]  /*15c10*/  LDL R3, [R1+0x368] ;  /* 0x0003680001037983 */ /* 0x000ee80000100800 */
[----:B0-----:R-:W3:Y:S01]  /*15c20*/  LDL R2, [R1+0x36c] ;  /* 0x00036c0001027983 */ /* 0x001ee20000100800 */
[----:B----4-:R-:W-:-:S05]  /*15c30*/  SHF.R.S32.HI R24, RZ, 0x1f, R24 ;  /* 0x0000001fff187819 */ /* 0x010fca0000011418 */
[----:B------:R0:W-:Y:S04]  /*15c40*/  STL [R1+0x1f4], R24 ;  /* 0x0001f41801007387 */ /* 0x0001e80000100800 */
[----:B0-----:R-:W4:Y:S01]  /*15c50*/  LDL R24, [R1+0x364] ;  /* 0x0003640001187983 */ /* 0x001f220000100800 */
[----:B------:R-:W-:-:S05]  /*15c60*/  SHF.R.S32.HI R21, RZ, 0x1f, R21 ;  /* 0x0000001fff157819 */ /* 0x000fca0000011415 */
[----:B------:R-:W-:Y:S01]  /*15c70*/  STL [R1+0x1fc], R21 ;  /* 0x0001fc1501007387 */ /* 0x000fe20000100800 */
[----:B-----5:R-:W-:Y:S02]  /*15c80*/  SHF.R.S32.HI R20, RZ, 0x1f, R20 ;  /* 0x0000001fff147819 */ /* 0x020fe40000011414 */
[----:B------:R-:W-:-:S03]  /*15c90*/  SHF.R.S32.HI R19, RZ, 0x1f, R19 ;  /* 0x0000001fff137819 */ /* 0x000fc60000011413 */
        /* <DEDUP_REMOVED lines=9> */
[----:B-----5:R-:W-:Y:S02]  /*15d30*/  SHF.R.S32.HI R17, RZ, 0x1f, R27 ;  /* 0x0000001fff117819 */ /* 0x020fe4000001141b */
        /* <DEDUP_REMOVED lines=11> */
[----:B-----5:R-:W-:Y:S01]  /*15df0*/  SHF.R.S32.HI R14, RZ, 0x1f, R29 ;  /* 0x0000001fff0e7819 */ /* 0x020fe2000001141d */
[----:B------:R-:W-:Y:S01]  /*15e00*/  STL [R1+0x23c], R16 ;  /* 0x00023c1001007387 */ /* 0x000fe20000100800 */
[----:B------:R-:W-:-:S03]  /*15e10*/  SHF.R.S32.HI R11, RZ, 0x1f, R11 ;  /* 0x0000001fff0b7819 */ /* 0x000fc6000001140b */
[----:B------:R-:W-:Y:S01]  /*15e20*/  STL [R1+0x240], R15 ;  /* 0x0002400f01007387 */ /* 0x000fe20000100800 */
[----:B------:R-:W-:-:S03]  /*15e30*/  SHF.R.S32.HI R12, RZ, 0x1f, R23 ;  /* 0x0000001fff0c7819 */ /* 0x000fc60000011417 */
[----:B------:R-:W-:Y:S04]  /*15e40*/  STL [R1+0x244], R14 ;  /* 0x0002440e01007387 */ /* 0x000fe80000100800 */
[----:B------:R-:W-:Y:S04]  /*15e50*/  STL [R1+0x248], R13 ;  /* 0x0002480d01007387 */ /* 0x000fe80000100800 */
[----:B------:R-:W5:Y:S04]  /*15e60*/  LDL R23, [R1+0x360] ;  /* 0x0003600001177983 */ /* 0x000f680000100800 */
[----:B------:R0:W-:Y:S04]  /*15e70*/  STL [R1+0x254], R11 ;  /* 0x0002540b01007387 */ /* 0x0001e80000100800 */
[----:B------:R-:W-:Y:S01]  /*15e80*/  STL [R1+0x258], R12 ;  /* 0x0002580c01007387 */ /* 0x000fe20000100800 */
[----:B0-----:R-:W-:-:S02]  /*15e90*/  SHF.R.S32.HI R11, RZ, 0x1f, R10 ;  /* 0x0000001fff0b7819 */ /* 0x001fc4000001140a */
[----:B------:R-:W-:-:S03]  /*15ea0*/  SHF.R.S32.HI R10, RZ, 0x1f, R9 ;  /* 0x0000001fff0a7819 */ /* 0x000fc60000011409 */
[----:B------:R-:W-:Y:S04]  /*15eb0*/  STL [R1+0x260], R11 ;  /* 0x0002600b01007387 */ /* 0x000fe80000100800 */
[----:B------:R-:W-:Y:S01]  /*15ec0*/  STL [R1+0x268], R10 ;  /* 0x0002680a01007387 */ /* 0x000fe20000100800 */
[----:B--2---:R-:W-:Y:S02]  /*15ed0*/  SHF.R.S32.HI R9, RZ, 0x1f, R8 ;  /* 0x0000001fff097819 */ /* 0x004fe40000011408 */
[----:B------:R-:W-:-:S03]  /*15ee0*/  SHF.R.S32.HI R7, RZ, 0x1f, R7 ;  /* 0x0000001fff077819 */ /* 0x000fc60000011407 */
[----:B------:R-:W-:Y:S01]  /*15ef0*/  STL [R1+0x274], R9 ;  /* 0x0002740901007387 */ /* 0x000fe20000100800 */
[----:B------:R-:W-:-:S03]  /*15f00*/  SHF.R.S32.HI R8, RZ, 0x1f, R0 ;  /* 0x0000001fff087819 */ /* 0x000fc60000011400 */
[----:B------:R-:W2:Y:S04]  /*15f10*/  LDL R0, [R1+0x35c] ;  /* 0x00035c0001007983 */ /* 0x000ea80000100800 */
[----:B------:R0:W-:Y:S04]  /*15f20*/  STL [R1+0x27c], R7 ;  /* 0x00027c0701007387 */ /* 0x0001e80000100800 */
[----:B------:R-:W-:Y:S01]  /*15f30*/  STL [R1+0x284], R8 ;  /* 0x0002840801007387 */ /* 0x000fe20000100800 */
[----:B0-----:R-:W-:Y:S02]  /*15f40*/  SHF.R.S32.HI R7, RZ, 0x1f, R6 ;  /* 0x0000001fff077819 */ /* 0x001fe40000011406 */
[----:B------:R-:W-:-:S03]  /*15f50*/  SHF.R.S32.HI R6, RZ, 0x1f, R5 ;  /* 0x0000001fff067819 */ /* 0x000fc60000011405 */
[----:B------:R-:W-:Y:S01]  /*15f60*/  STL [R1+0x290], R7 ;  /* 0x0002900701007387 */ /* 0x000fe20000100800 */
[----:B---3--:R-:W-:-:S03]  /*15f70*/  SHF.R.S32.HI R4, RZ, 0x1f, R4 ;  /* 0x0000001fff047819 */ /* 0x008fc60000011404 */
[----:B------:R-:W-:Y:S01]  /*15f80*/  STL [R1+0x294], R6 ;  /* 0x0002940601007387 */ /* 0x000fe20000100800 */
[----:B------:R-:W-:-:S03]  /*15f90*/  SHF.R.S32.HI R5, RZ, 0x1f, R2 ;  /* 0x0000001fff057819 */ /* 0x000fc60000011402 */
[----:B------:R-:W3:Y:S04]  /*15fa0*/  LDL R2, [R1+0x354] ;  /* 0x0003540001027983 */ /* 0x000ee80000100800 */
[----:B------:R0:W-:Y:S04]  /*15fb0*/  STL [R1+0x298], R4 ;  /* 0x0002980401007387 */ /* 0x0001e80000100800 */
[----:B------:R-:W-:Y:S04]  /*15fc0*/  STL [R1+0x29c], R5 ;  /* 0x00029c0501007387 */ /* 0x000fe80000100800 */
[----:B------:R-:W3:Y:S01]  /*15fd0*/  LDL R21, [R1+0x350] ;  /* 0x0003500001157983 */ /* 0x000ee20000100800 */
[----:B0-----:R-:W-:-:S05]  /*15fe0*/  SHF.R.S32.HI R4, RZ, 0x1f, R3 ;  /* 0x0000001fff047819 */ /* 0x001fca0000011403 */
[----:B------:R-:W-:Y:S01]  /*15ff0*/  STL [R1+0x2a0], R4 ;  /* 0x0002a00401007387 */ /* 0x000fe20000100800 */
[----:B----4-:R-:W-:-:S03]  /*16000*/  SHF.R.S32.HI R3, RZ, 0x1f, R24 ;  /* 0x0000001fff037819 */ /* 0x010fc60000011418 */
[----:B------:R-:W4:Y:S04]  /*16010*/  LDL R20, [R1+0x348] ;  /* 0x0003480001147983 */ /* 0x000f280000100800 */
[----:B------:R5:W-:Y:S04]  /*16020*/  STL [R1+0x2ac], R3 ;  /* 0x0002ac0301007387 */ /* 0x000be80000100800 */
[----:B------:R-:W4:Y:S04]  /*16030*/  LDL R19, [R1+0x340] ;  /* 0x0003400001137983 */ /* 0x000f280000100800 */
        /* <DEDUP_REMOVED lines=15> */
[----:B------:R-:W4:Y:S01]  /*16130*/  LDL R9, [R1+0x3d0] ;  /* 0x0003d00001097983 */ /* 0x000f220000100800 */
[----:B-----5:R-:W-:-:S05]  /*16140*/  SHF.R.S32.HI R3, RZ, 0x1f, R23 ;  /* 0x0000001fff037819 */ /* 0x020fca0000011417 */
[----:B------:R0:W-:Y:S04]  /*16150*/  STL [R1+0x2b0], R3 ;  /* 0x0002b00301007387 */ /* 0x0001e80000100800 */
        /* <DEDUP_REMOVED lines=8> */
[----:B0-----:R-:W2:Y:S04]  /*161e0*/  LDL R3, [R1+0x404] ;  /* 0x0004040001037983 */ /* 0x001ea80000100800 */
[----:B-1----:R-:W2:Y:S01]  /*161f0*/  LDL R0, [R1+0x3fc] ;  /* 0x0003fc0001007983 */ /* 0x002ea20000100800 */
[----:B---3--:R-:W-:-:S05]  /*16200*/  SHF.R.S32.HI R2, RZ, 0x1f, R2 ;  /* 0x0000001fff027819 */ /* 0x008fca0000011402 */
[----:B------:R0:W-:Y:S04]  /*16210*/  STL [R1+0x2bc], R2 ;  /* 0x0002bc0201007387 */ /* 0x0001e80000100800 */
[----:B0-----:R-:W3:Y:S01]  /*16220*/  LDL R2, [R1+0x40c] ;  /* 0x00040c0001027983 */ /* 0x001ee20000100800 */
[----:B------:R-:W-:Y:S02]  /*16230*/  SHF.R.S32.HI R21, RZ, 0x1f, R21 ;  /* 0x0000001fff157819 */ /* 0x000fe40000011415 */
[----:B----4-:R-:W-:-:S03]  /*16240*/  SHF.R.S32.HI R20, RZ, 0x1f, R20 ;  /* 0x0000001fff147819 */ /* 0x010fc60000011414 */
[----:B------:R-:W-:Y:S01]  /*16250*/  STL [R1+0x2c4], R21 ;  /* 0x0002c41501007387 */ /* 0x000fe20000100800 */
        /* <DEDUP_REMOVED lines=10> */
[----:B----4-:R-:W-:Y:S02]  /*16300*/  SHF.R.S32.HI R17, RZ, 0x1f, R27 ;  /* 0x0000001fff117819 */ /* 0x010fe4000001141b */
        /* <DEDUP_REMOVED lines=11> */
[----:B----4-:R-:W-:Y:S01]  /*163c0*/  SHF.R.S32.HI R14, RZ, 0x1f, R29 ;  /* 0x0000001fff0e7819 */ /* 0x010fe2000001141d */
[----:B------:R-:W-:Y:S01]  /*163d0*/  STL [R1+0x3e0], R16 ;  /* 0x0003e01001007387 */ /* 0x000fe20000100800 */
[----:B------:R-:W-:-:S03]  /*163e0*/  SHF.R.S32.HI R12, RZ, 0x1f, R24 ;  /* 0x0000001fff0c7819 */ /* 0x000fc60000011418 */
[----:B------:R-:W-:Y:S04]  /*163f0*/  STL [R1+0x3ec], R15 ;  /* 0x0003ec0f01007387 */ /* 0x000fe80000100800 */
        /* <DEDUP_REMOVED lines=8> */
[----:B-----5:R-:W-:Y:S01]  /*16480*/  SHF.R.S32.HI R9, RZ, 0x1f, R8 ;  /* 0x0000001fff097819 */ /* 0x020fe20000011408 */
[----:B------:R-:W-:Y:S01]  /*16490*/  STL [R1+0x420], R11 ;  /* 0x0004200b01007387 */ /* 0x000fe20000100800 */
[----:B------:R-:W-:-:S03]  /*164a0*/  SHF.R.S32.HI R7, RZ, 0x1f, R7 ;  /* 0x0000001fff077819 */ /* 0x000fc60000011407 */
[----:B------:R-:W-:Y:S01]  /*164b0*/  STL [R1+0x42c], R10 ;  /* 0x00042c0a01007387 */ /* 0x000fe20000100800 */
[----:B------:R-:W-:-:S03]  /*164c0*/  SHF.R.S32.HI R8, RZ, 0x1f, R23 ;  /* 0x0000001fff087819 */ /* 0x000fc60000011417 */
        /* <DEDUP_REMOVED lines=9> */
[----:B------:R-:W-:Y:S02]  /*16560*/  SHF.R.S32.HI R3, RZ, 0x1f, R3 ;  /* 0x0000001fff037819 */ /* 0x000fe40000011403 */
[----:B------:R-:W-:Y:S02]  /*16570*/  SHF.R.S32.HI R4, RZ, 0x1f, R0 ;  /* 0x0000001fff047819 */ /* 0x000fe40000011400 */
[----:B------:R-:W2:Y:S04]  /*16580*/  LDL R0, [R1+0x41c] ;  /* 0x00041c0001007983 */ /* 0x000ea80000100800 */
[----:B------:R-:W-:Y:S04]  /*16590*/  STL [R1+0x46c], R5 ;  /* 0x00046c0501007387 */ /* 0x000fe80000100800 */
[----:B------:R-:W-:Y:S04]  /*165a0*/  STL [R1+0x478], R4 ;  /* 0x0004780401007387 */ /* 0x000fe80000100800 */
[----:B------:R-:W2:Y:S04]  /*165b0*/  LDL R21, [R1+0x424] ;  /* 0x0004240001157983 */ /* 0x000ea80000100800 */
[----:B------:R-:W-:Y:S04]  /*165c0*/  STL [R1+0x480], R3 ;  /* 0x0004800301007387 */ /* 0x000fe80000100800 */
[----:B------:R-:W2:Y:S01]  /*165d0*/  LDL R20, [R1+0x428] ;  /* 0x0004280001147983 */ /* 0x000ea20000100800 */
[----:B---3--:R-:W-:-:S05]  /*165e0*/  SHF.R.S32.HI R2, RZ, 0x1f, R2 ;  /* 0x0000001fff027819 */ /* 0x008fca0000011402 */
[----:B------:R0:W-:Y:S04]  /*165f0*/  STL [R1+0x48c], R2 ;  /* 0x00048c0201007387 */ /* 0x0001e80000100800 */
[----:B------:R-:W3:Y:S04]  /*16600*/  LDL R19, [R1+0x430] ;  /* 0x0004300001137983 */ /* 0x000ee80000100800 */
        /* <DEDUP_REMOVED lines=12> */
[----:B0-----:R-:W3:Y:S04]  /*166d0*/  LDL R2, [R1+0x488] ;  /* 0x0004880001027983 */ /* 0x001ee80000100800 */
[----:B------:R-:W3:Y:S04]  /*166e0*/  LDL R11, [R1+0x484] ;  /* 0x00048400010b7983 */ /* 0x000ee80000100800 */
[----:B------:R-:W3:Y:S04]  /*166f0*/  LDL R10, [R1+0x490] ;  /* 0x00049000010a7983 */ /* 0x000ee80000100800 */
[----:B------:R-:W3:Y:S01]  /*16700*/  LDL R9, [R1+0x494] ;  /* 0x0004940001097983 */ /* 0x000ee20000100800 */
[----:B----4-:R-:W-:-:S05]  /*16710*/  SHF.R.S32.HI R3, RZ, 0x1f, R24 ;  /* 0x0000001fff037819 */ /* 0x010fca0000011418 */
[----:B------:R5:W-:Y:S04]  /*16720*/  STL [R1+0x498], R3 ;  /* 0x0004980301007387 */ /* 0x000be80000100800 */
        /* <DEDUP_REMOVED lines=9> */
[----:B0-----:R-:W5:Y:S01]  /*167c0*/  LDL R3, [R1+0x4c8] ;  /* 0x0004c80001037983 */ /* 0x001f620000100800 */
[----:B--2---:R-:W-:-:S05]  /*167d0*/  SHF.R.S32.HI R0, RZ, 0x1f, R0 ;  /* 0x0000001fff007819 */ /* 0x004fca0000011400 */
[----:B------:R0:W-:Y:S01]  /*167e0*/  STL [R1+0x4ac], R0 ;  /* 0x0004ac0001007387 */ /* 0x0001e20000100800 */
[----:B------:R-:W-:-:S03]  /*167f0*/  SHF.R.S32.HI R21, RZ, 0x1f, R21 ;  /* 0x0000001fff157819 */ /* 0x000fc60000011415 */
[----:B0-----:R-:W2:Y:S01]  /*16800*/  LDL R0, [R1+0x4d0] ;  /* 0x0004d00001007983 */ /* 0x001ea20000100800 */
[----:B------:R-:W-:-:S03]  /*16810*/  SHF.R.S32.HI R20, RZ, 0x1f, R20 ;  /* 0x0000001fff147819 */ /* 0x000fc60000011414 */
[----:B------:R-:W-:Y:S04]  /*16820*/  STL [R1+0x4b8], R21 ;  /* 0x0004b81501007387 */ /* 0x000fe80000100800 */
[----:B------:R-:W-:Y:S01]  /*16830*/  STL [R1+0x4c0], R20 ;  /* 0x0004c01401007387 */ /* 0x000fe20000100800 */
[----:B---3--:R-:W-:Y:S02]  /*16840*/  SHF.R.S32.HI R19, RZ, 0x1f, R19 ;  /* 0x0000001fff137819 */ /* 0x008fe40000011413 */
        /* <DEDUP_REMOVED lines=46> */
[----:B------:R-:W-:Y:S04]  /*16b30*/  STL [R1+0x5b0], R6 ;  /* 0x0005b00601007387 */ /* 0x000fe80000100800 */
[----:B------:R-:W5:Y:S01]  /*16b40*/  LDL R23, [R1+0x4e4] ;  /* 0x0004e40001177983 */ /* 0x000f620000100800 */
[----:B------:R-:W-:-:S03]  /*16b50*/  SHF.R.S32.HI R3, RZ, 0x1f, R3 ;  /* 0x0000001fff037819 */ /* 0x000fc60000011403 */
        /* <DEDUP_REMOVED lines=37> */
[----:B------:R0:W-:Y:S04]  /*16db0*/  STL [R1+0x5f8], R23 ;  /* 0x0005f81701007387 */ /* 0x0001e80000100800 */
[----:B0-----:R-:W5:Y:S01]  /*16dc0*/  LDL R23, [R1+0x594] ;  /* 0x0005940001177983 */ /* 0x001f620000100800 */
[----:B------:R-:W-:Y:S02]  /*16dd0*/  SHF.R.S32.HI R21, RZ, 0x1f, R21 ;  /* 0x0000001fff157819 */ /* 0x000fe40000011415 */
        /* <DEDUP_REMOVED lines=38> */
[----:B------:R-:W-:-:S03]  /*17040*/  SHF.R.S32.HI R7, RZ, 0x1f, R7 ;  /* 0x0000001fff077819 */ /* 0x000fc60000011407 */
[----:B------:R-:W-:Y:S01]  /*17050*/  STL [R1+0x6b8], R10 ;  /* 0x0006b80a01007387 */ /* 0x000fe20000100800 */
[----:B------:R-:W-:-:S03]  /*17060*/  SHF.R.S32.HI R8, RZ, 0x1f, R2 ;  /* 0x0000001fff087819 */ /* 0x000fc60000011402 */
        /* <DEDUP_REMOVED lines=12> */
[----:B------:R1:W-:Y:S04]  /*17130*/  STL [R1+0x6dc], R5 ;  /* 0x0006dc0501007387 */ /* 0x0003e80000100800 */
[----:B------:R-:W4:Y:S01]  /*17140*/  LDL R21, [R1+0x5ac] ;  /* 0x0005ac0001157983 */ /* 0x000f220000100800 */
[----:B0-----:R-:W-:-:S05]  /*17150*/  SHF.R.S32.HI R4, RZ, 0x1f, R3 ;  /* 0x0000001fff047819 */ /* 0x001fca0000011403 */
[----:B------:R0:W-:Y:S04]  /*17160*/  STL [R1+0x6e0], R4 ;  /* 0x0006e00401007387 */ /* 0x0001e80000100800 */
[----:B------:R-:W4:Y:S01]  /*17170*/  LDL R20, [R1+0x5b4] ;  /* 0x0005b40001147983 */ /* 0x000f220000100800 */
[----:B-----5:R-:W-:-:S05]  /*17180*/  SHF.R.S32.HI R3, RZ, 0x1f, R23 ;  /* 0x0000001fff037819 */ /* 0x020fca0000011417 */
        /* <DEDUP_REMOVED lines=18> */
[----:B--2---:R-:W-:-:S05]  /*172b0*/  SHF.R.S32.HI R0, RZ, 0x1f, R0 ;  /* 0x0000001fff007819 */ /* 0x004fca0000011400 */
[----:B------:R3:W-:Y:S04]  /*172c0*/  STL [R1+0x6e8], R0 ;  /* 0x0006e80001007387 */ /* 0x0007e80000100800 */
[----:B-1----:R-:W2:Y:S04]  /*172d0*/  LDL R5, [R1+0x628] ;  /* 0x0006280001057983 */ /* 0x002ea80000100800 */
[----:B0-----:R-:W2:Y:S04]  /*172e0*/  LDL R4, [R1+0x62c] ;  /* 0x00062c0001047983 */ /* 0x001ea80000100800 */
[----:B------:R-:W2:Y:S04]  /*172f0*/  LDL R11, [R1+0x634] ;  /* 0x00063400010b7983 */ /* 0x000ea80000100800 */
[----:B-----5:R-:W5:Y:S04]  /*17300*/  LDL R3, [R1+0x638] ;  /* 0x0006380001037983 */ /* 0x020f680000100800 */
[----:B------:R-:W5:Y:S01]  /*17310*/  LDL R23, [R1+0x640] ;  /* 0x0006400001177983 */ /* 0x000f620000100800 */
        /* <DEDUP_REMOVED lines=9> */
[----:B------:R0:W-:Y:S01]  /*173b0*/  STL [R1+0x6f4], R21 ;  /* 0x0006f41501007387 */ /* 0x0001e20000100800 */
[----:B------:R-:W-:-:S03]  /*173c0*/  SHF.R.S32.HI R20, RZ, 0x1f, R20 ;  /* 0x0000001fff147819 */ /* 0x000fc60000011414 */
[----:B0-----:R-:W4:Y:S01]  /*173d0*/  LDL.LU R21, [R1+0x1ba0] ;  /* 0x001ba00001157983 */ /* 0x001f220000300800 */
[----:B------:R-:W-:-:S03]  /*173e0*/  SHF.R.S32.HI R19, RZ, 0x1f, R19 ;  /* 0x0000001fff137819 */ /* 0x000fc60000011413 */
[----:B------:R0:W-:Y:S01]  /*173f0*/  STL [R1+0x6f8], R20 ;  /* 0x0006f81401007387 */ /* 0x0001e20000100800 */
[----:B------:R-:W-:Y:S02]  /*17400*/  SHF.R.S32.HI R18, RZ, 0x1f, R18 ;  /* 0x0000001fff127819 */ /* 0x000fe40000011412 */
[----:B------:R-:W-:Y:S01]  /*17410*/  SHF.R.S32.HI R28, RZ, 0x1f, R28 ;  /* 0x0000001fff1c7819 */ /* 0x000fe2000001141c */
[----:B0-----:R-:W4:Y:S01]  /*17420*/  LDL.LU R20, [R1+0x1b9c] ;  /* 0x001b9c0001147983 */ /* 0x001f220000300800 */
[----:B------:R-:W-:-:S03]  /*17430*/  SHF.R.S32.HI R17, RZ, 0x1f, R17 ;  /* 0x0000001fff117819 */ /* 0x000fc60000011411 */
[----:B------:R0:W-:Y:S01]  /*17440*/  STL [R1+0x6fc], R19 ;  /* 0x0006fc1301007387 */ /* 0x0001e20000100800 */
[----:B------:R-:W-:Y:S02]  /*17450*/  SHF.R.S32.HI R27, RZ, 0x1f, R27 ;  /* 0x0000001fff1b7819 */ /* 0x000fe4000001141b */
[----:B------:R-:W-:Y:S01]  /*17460*/  SHF.R.S32.HI R16, RZ, 0x1f, R16 ;  /* 0x0000001fff107819 */ /* 0x000fe20000011410 */
[----:B0-----:R-:W4:Y:S04]  /*17470*/  LDL.LU R19, [R1+0x1b98] ;  /* 0x001b980001137983 */ /* 0x001f280000300800 */
[----:B------:R0:W-:Y:S01]  /*17480*/  STL [R1+0x700], R18 ;  /* 0x0007001201007387 */ /* 0x0001e20000100800 */
[----:B------:R-:W-:Y:S02]  /*17490*/  SHF.R.S32.HI R26, RZ, 0x1f, R26 ;  /* 0x0000001fff1a7819 */ /* 0x000fe4000001141a */
[----:B------:R-:W-:Y:S01]  /*174a0*/  SHF.R.S32.HI R15, RZ, 0x1f, R15 ;  /* 0x0000001fff0f7819 */ /* 0x000fe2000001140f */
[----:B0-----:R-:W4:Y:S04]  /*174b0*/  LDL.LU R18, [R1+0x1b94] ;  /* 0x001b940001127983 */ /* 0x001f280000300800 */
[----:B------:R0:W-:Y:S01]  /*174c0*/  STL [R1+0x704], R28 ;  /* 0x0007041c01007387 */ /* 0x0001e20000100800 */
[----:B------:R-:W-:-:S03]  /*174d0*/  SHF.R.S32.HI R25, RZ, 0x1f, R25 ;  /* 0x0000001fff197819 */ /* 0x000fc60000011419 */
        /* <DEDUP_REMOVED lines=25> */
[----:B------:R0:W-:Y:S04]  /*17670*/  STL [R1+0x728], R13 ;  /* 0x0007280d01007387 */ /* 0x0001e80000100800 */
[----:B0-----:R-:W4:Y:S04]  /*17680*/  LDL.LU R13, [R1+0x1b6c] ;  /* 0x001b6c00010d7983 */ /* 0x001f280000300800 */
[----:B------:R0:W-:Y:S04]  /*17690*/  STL [R1+0x72c], R12 ;  /* 0x00072c0c01007387 */ /* 0x0001e80000100800 */
[----:B0-----:R-:W4:Y:S04]  /*176a0*/  LDL.LU R12, [R1+0x1b68] ;  /* 0x001b6800010c7983 */ /* 0x001f280000300800 */
[----:B------:R0:W-:Y:S04]  /*176b0*/  STL [R1+0x730], R8 ;  /* 0x0007300801007387 */ /* 0x0001e80000100800 */
[----:B0-----:R-:W4:Y:S04]  /*176c0*/  LDL.LU R8, [R1+0x1b64] ;  /* 0x001b640001087983 */ /* 0x001f280000300800 */
[----:B------:R0:W-:Y:S01]  /*176d0*/  STL [R1+0x734], R9 ;  /* 0x0007340901007387 */ /* 0x0001e20000100800 */
[----:B--2---:R-:W-:-:S02]  /*176e0*/  SHF.R.S32.HI R5, RZ, 0x1f, R5 ;  /* 0x0000001fff057819 */ /* 0x004fc40000011405 */
[----:B------:R-:W-:Y:S01]  /*176f0*/  SHF.R.S32.HI R4, RZ, 0x1f, R4 ;  /* 0x0000001fff047819 */ /* 0x000fe20000011404 */
[----:B0-----:R-:W2:Y:S01]  /*17700*/  LDL.LU R9, [R1+0x20] ;  /* 0x0000200001097983 */ /* 0x001ea20000300800 */
[----:B------:R-:W-:-:S03]  /*17710*/  SHF.R.S32.HI R11, RZ, 0x1f, R11 ;  /* 0x0000001fff0b7819 */ /* 0x000fc6000001140b */
[----:B------:R0:W-:Y:S01]  /*17720*/  STL [R1+0x738], R7 ;  /* 0x0007380701007387 */ /* 0x0001e20000100800 */
[----:B-----5:R-:W-:Y:S02]  /*17730*/  SHF.R.S32.HI R3, RZ, 0x1f, R3 ;  /* 0x0000001fff037819 */ /* 0x020fe40000011403 */
[----:B------:R-:W-:Y:S01]  /*17740*/  SHF.R.S32.HI R23, RZ, 0x1f, R23 ;  /* 0x0000001fff177819 */ /* 0x000fe20000011417 */
[----:B0-----:R-:W5:Y:S04]  /*17750*/  LDL.LU R7, [R1+0x1b60] ;  /* 0x001b600001077983 */ /* 0x001f680000300800 */
[----:B------:R0:W-:Y:S04]  /*17760*/  STL [R1+0x73c], R6 ;  /* 0x00073c0601007387 */ /* 0x0001e80000100800 */
[----:B0-----:R-:W2:Y:S04]  /*17770*/  LDL.LU R6, [R1+0x1b5c] ;  /* 0x001b5c0001067983 */ /* 0x001ea80000300800 */
[----:B------:R0:W-:Y:S01]  /*17780*/  STL [R1+0x740], R5 ;  /* 0x0007400501007387 */ /* 0x0001e20000100800 */
[----:B---3--:R-:W-:-:S02]  /*17790*/  SHF.R.S32.HI R0, RZ, 0x1f, R0 ;  /* 0x0000001fff007819 */ /* 0x008fc40000011400 */
[----:B------:R-:W-:Y:S01]  /*177a0*/  SHF.R.S32.HI R10, RZ, 0x1f, R10 ;  /* 0x0000001fff0a7819 */ /* 0x000fe2000001140a */
[----:B0-----:R-:W3:Y:S04]  /*177b0*/  LDL.LU R5, [R1+0x1b58] ;  /* 0x001b580001057983 */ /* 0x001ee80000300800 */
[----:B------:R0:W-:Y:S01]  /*177c0*/  STL [R1+0x744], R4 ;  /* 0x0007440401007387 */ /* 0x0001e20000100800 */
[----:B------:R-:W-:-:S03]  /*177d0*/  SHF.R.S32.HI R2, RZ, 0x1f, R2 ;  /* 0x0000001fff027819 */ /* 0x000fc60000011402 */
[----:B0-----:R-:W2:Y:S04]  /*177e0*/  LDL.LU R4, [R1+0x1b54] ;  /* 0x001b540001047983 */ /* 0x001ea80000300800 */
[----:B------:R0:W-:Y:S01]  /*177f0*/  STL [R1+0x748], R11 ;  /* 0x0007480b01007387 */ /* 0x0001e20000100800 */
[----:B----4-:R-:W-:-:S03]  /*17800*/  SHF.R.S32.HI R24, RZ, 0x1f, R24 ;  /* 0x0000001fff187819 */ /* 0x010fc60000011418 */
[----:B0-----:R-:W4:Y:S04]  /*17810*/  LDL.LU R11, [R1+0x1c] ;  /* 0x00001c00010b7983 */ /* 0x001f280000300800 */
[----:B------:R0:W-:Y:S04]  /*17820*/  STL [R1+0x74c], R3 ;  /* 0x00074c0301007387 */ /* 0x0001e80000100800 */
[----:B0-----:R-:W2:Y:S04]  /*17830*/  LDL.LU R3, [R1+0x1b50] ;  /* 0x001b500001037983 */ /* 0x001ea80000300800 */
[----:B------:R0:W-:Y:S04]  /*17840*/  STL [R1+0x750], R23 ;  /* 0x0007501701007387 */ /* 0x0001e80000100800 */
[----:B0-----:R-:W2:Y:S04]  /*17850*/  LDL.LU R23, [R1+0x1b4c] ;  /* 0x001b4c0001177983 */ /* 0x001ea80000300800 */
[----:B------:R0:W-:Y:S04]  /*17860*/  STL [R1+0x754], R0 ;  /* 0x0007540001007387 */ /* 0x0001e80000100800 */
[----:B0-----:R-:W2:Y:S04]  /*17870*/  LDL.LU R0, [R1+0x1b48] ;  /* 0x001b480001007983 */ /* 0x001ea80000300800 */
[----:B------:R0:W-:Y:S04]  /*17880*/  STL [R1+0x758], R10 ;  /* 0x0007580a01007387 */ /* 0x0001e80000100800 */
[----:B0-----:R-:W3:Y:S04]  /*17890*/  LDL.LU R10, [R1+0x18] ;  /* 0x00001800010a7983 */ /* 0x001ee80000300800 */
[----:B------:R0:W-:Y:S04]  /*178a0*/  STL [R1+0x75c], R2 ;  /* 0x00075c0201007387 */ /* 0x0001e80000100800 */
[----:B0-----:R-:W3:Y:S04]  /*178b0*/  LDL.LU R2, [R1+0x1b44] ;  /* 0x001b440001027983 */ /* 0x001ee80000300800 */
[----:B------:R0:W-:Y:S04]  /*178c0*/  STL [R1+0x760], R24 ;  /* 0x0007601801007387 */ /* 0x0001e80000100800 */
[----:B0-----:R-:W4:Y:S01]  /*178d0*/  LDL.LU R24, [R1+0x1b40] ;  /* 0x001b400001187983 */ /* 0x001f220000300800 */
[----:B--2---:R-:W-:-:S02]  /*178e0*/  SHF.R.S32.HI R0, RZ, 0x1f, R0 ;  /* 0x0000001fff007819 */ /* 0x004fc40000011400 */
[----:B---3--:R-:W-:Y:S02]  /*178f0*/  SHF.R.S32.HI R2, RZ, 0x1f, R2 ;  /* 0x0000001fff027819 */ /* 0x008fe40000011402 */
[----:B----4-:R-:W-:-:S05]  /*17900*/  SHF.R.S32.HI R24, RZ, 0x1f, R24 ;  /* 0x0000001fff187819 */ /* 0x010fca0000011418 */
[----:B------:R0:W-:Y:S04]  /*17910*/  STL [R1+0x764], R24 ;  /* 0x0007641801007387 */ /* 0x0001e80000100800 */
[----:B0-----:R-:W2:Y:S04]  /*17920*/  LDL.LU R24, [R1+0x1b3c] ;  /* 0x001b3c0001187983 */ /* 0x001ea80000300800 */
[----:B------:R0:W-:Y:S04]  /*17930*/  STL [R1+0x768], R2 ;  /* 0x0007680201007387 */ /* 0x0001e80000100800 */
[----:B0-----:R-:W3:Y:S04]  /*17940*/  LDL.LU R2, [R1+0x1b38] ;  /* 0x001b380001027983 */ /* 0x001ee80000300800 */
[----:B------:R0:W-:Y:S04]  /*17950*/  STL [R1+0x76c], R0 ;  /* 0x00076c0001007387 */ /* 0x0001e80000100800 */
[----:B0-----:R-:W4:Y:S01]  /*17960*/  LDL.LU R0, [R1+0x1b34] ;  /* 0x001b340001007983 */ /* 0x001f220000300800 */
[----:B------:R-:W-:-:S05]  /*17970*/  SHF.R.S32.HI R23, RZ, 0x1f, R23 ;  /* 0x0000001fff177819 */ /* 0x000fca0000011417 */
[----:B------:R3:W-:Y:S02]  /*17980*/  STL [R1+0x770], R23 ;  /* 0x0007701701007387 */ /* 0x0007e40000100800 */
[----:B---3--:R-:W-:-:S05]  /*17990*/  IADD3 R23, P4, PT, R3, R2, RZ ;  /* 0x0000000203177210 */ /* 0x008fca0007f9e0ff */
[----:B------:R4:W-:Y:S02]  /*179a0*/  STL [R1+0x19bc], R23 ;  /* 0x0019bc1701007387 */ /* 0x0009e40000100800 */
[----:B----4-:R-:W-:Y:S02]  /*179b0*/  IADD3 R23, P5, PT, R3, R0, RZ ;  /* 0x0000000003177210 */ /* 0x010fe40007fbe0ff */
[----:B------:R-:W2:Y:S04]  /*179c0*/  LDL.LU R3, [R1+0x24] ;  /* 0x0000240001037983 */ /* 0x000ea80000300800 */
[----:B------:R0:W-:Y:S02]  /*179d0*/  STL [R1+0x19b4], R23 ;  /* 0x0019b41701007387 */ /* 0x0001e40000100800 */
[----:B0-----:R-:W-:-:S05]  /*179e0*/  IADD3 R23, P3, PT, R4, R2, RZ ;  /* 0x0000000204177210 */ /* 0x001fca0007f7e0ff */
[----:B------:R0:W-:Y:S04]  /*179f0*/  STL [R1+0x19b8], R23 ;  /* 0x0019b81701007387 */ /* 0x0001e80000100800 */
[----:B0-----:R-:W3:Y:S01]  /*17a00*/  LDL.LU R23, [R1+0x1b30] ;  /* 0x001b300001177983 */ /* 0x001ee20000300800 */
[----:B------:R-:W-:-:S05]  /*17a10*/  IADD3 R4, P1, PT, R4, R0, RZ ;  /* 0x0000000004047210 */ /* 0x000fca0007f3e0ff */
[----:B------:R0:W-:Y:S02]  /*17a20*/  STL [R1+0x19ac], R4 ;  /* 0x0019ac0401007387 */ /* 0x0001e40000100800 */
[----:B0-----:R-:W-:-:S05]  /*17a30*/  IADD3 R4, P0, PT, R5, R2, RZ ;  /* 0x0000000205047210 */ /* 0x001fca0007f1e0ff */
[----:B------:R0:W-:Y:S02]  /*17a40*/  STL [R1+0x19b0], R4 ;  /* 0x0019b00401007387 */ /* 0x0001e40000100800 */
[----:B0-----:R-:W-:Y:S02]  /*17a50*/  IADD3 R4, P2, PT, R5, R0, RZ ;  /* 0x0000000005047210 */ /* 0x001fe40007f5e0ff */
[----:B------:R-:W4:Y:S04]  /*17a60*/  LDL.LU R5, [R1+0x8] ;  /* 0x0000080001057983 */ /* 0x000f280000300800 */
[----:B------:R2:W-:Y:S02]  /*17a70*/  STL [R1+0x19a4], R4 ;  /* 0x0019a40401007387 */ /* 0x0005e40000100800 */
[----:B--2---:R-:W-:-:S05]  /*17a80*/  IMAD.X R4, R3, 0x1, R24, P4 ;  /* 0x0000000103047824 */ /* 0x004fca00020e0618 */
[----:B------:R0:W-:Y:S02]  /*17a90*/  STL [R1+0x19a0], R4 ;  /* 0x0019a00401007387 */ /* 0x0001e40000100800 */
[----:B0-----:R-:W-:-:S05]  /*17aa0*/  IADD3 R4, P4, PT, R6, R2, RZ ;  /* 0x0000000206047210 */ /* 0x001fca0007f9e0ff */
[----:B------:R0:W-:Y:S01]  /*17ab0*/  STL [R1+0x19a8], R4 ;  /* 0x0019a80401007387 */ /* 0x0001e20000100800 */
[----:B---3--:R-:W-:-:S03]  /*17ac0*/  IMAD.X R3, R3, 0x1, R23, P5 ;  /* 0x0000000103037824 */ /* 0x008fc600028e0617 */
[----:B0-----:R-:W2:Y:S04]  /*17ad0*/  LDL.LU R4, [R1+0x4] ;  /* 0x0000040001047983 */ /* 0x001ea80000300800 */
[----:B------:R0:W-:Y:S02]  /*17ae0*/  STL [R1+0x199c], R3 ;  /* 0x00199c0301007387 */ /* 0x0001e40000100800 */
[----:B0-----:R-:W-:Y:S02]  /*17af0*/  IADD3 R3, P5, PT, R6, R0, RZ ;  /* 0x0000000006037210 */ /* 0x001fe40007fbe0ff */
[----:B------:R-:W3:Y:S04]  /*17b00*/  LDL.LU R6, [R1+0xc] ;  /* 0x00000c0001067983 */ /* 0x000ee80000300800 */
[----:B------:R0:W-:Y:S02]  /*17b10*/  STL [R1+0x1994], R3 ;  /* 0x0019940301007387 */ /* 0x0001e40000100800 */
[----:B0-----:R-:W-:-:S02]  /*17b20*/  IMAD.X R3, R9, 0x1, R24, P3 ;  /* 0x0000000109037824 */ /* 0x001fc400018e0618 */
[----:B------:R-:W-:-:S03]  /*17b30*/  IMAD.X R9, R9, 0x1, R23, P1 ;  /* 0x0000000109097824 */ /* 0x000fc600008e0617 */
[----:B------:R5:W-:Y:S02]  /*17b40*/  STL [R1+0x1990], R3 ;  /* 0x0019900301007387 */ /* 0x000be40000100800 */
[----:B-----5:R-:W-:-:S05]  /*17b50*/  IADD3 R3, P3, PT, R7, R2, RZ ;  /* 0x0000000207037210 */ /* 0x020fca0007f7e0ff */
[----:B------:R0:W-:Y:S04]  /*17b60*/  STL [R1+0x1998], R3 ;  /* 0x0019980301007387 */ /* 0x0001e80000100800 */
[----:B0-----:R-:W5:Y:S04]  /*17b70*/  LDL.LU R3, [R1] ;  /* 0x0000000001037983 */ /* 0x001f680000300800 */
[----:B------:R0:W-:Y:S02]  /*17b80*/  STL [R1+0x198c], R9 ;  /* 0x00198c0901007387 */ /* 0x0001e40000100800 */
[----:B0-----:R-:W-:-:S02]  /*17b90*/  IADD3 R9, P1, PT, R7, R0, RZ ;  /* 0x0000000007097210 */ /* 0x001fc40007f3e0ff */
[----:B------:R-:W2:Y:S04]  /*17ba0*/  LDL.LU R7, [R1+0x10] ;  /* 0x0000100001077983 */ /* 0x000ea80000300800 */
[----:B------:R0:W-:Y:S02]  /*17bb0*/  STL [R1+0x1984], R9 ;  /* 0x0019840901007387 */ /* 0x0001e40000100800 */
[----:B0-----:R-:W-:-:S05]  /*17bc0*/  IMAD.X R9, R11, 0x1, R24, P0 ;  /* 0x000000010b097824 */ /* 0x001fca00000e0618 */
[----:B------:R0:W-:Y:S02]  /*17bd0*/  STL [R1+0x1980], R9 ;  /* 0x0019800901007387 */ /* 0x0001e40000100800 */
[----:B0-----:R-:W-:-:S05]  /*17be0*/  IADD3 R9, P0, PT, R8, R2, RZ ;  /* 0x0000000208097210 */ /* 0x001fca0007f1e0ff */
[----:B------:R0:W-:Y:S04]  /*17bf0*/  STL [R1+0x1988], R9 ;  /* 0x0019880901007387 */ /* 0x0001e80000100800 */
[----:B0-----:R-:W2:Y:S01]  /*17c00*/  LDL.LU R9, [R1+0x1b2c] ;  /* 0x001b2c0001097983 */ /* 0x001ea20000300800 */
[----:B------:R-:W-:-:S05]  /*17c10*/  IMAD.X R11, R11, 0x1, R23, P2 ;  /* 0x000000010b0b7824 */ /* 0x000fca00010e0617 */
[----:B------:R0:W-:Y:S02]  /*17c20*/  STL [R1+0x197c], R11 ;  /* 0x00197c0b01007387 */ /* 0x0001e40000100800 */
[----:B0-----:R-:W-:Y:S02]  /*17c30*/  IADD3 R11, P2, PT, R8, R0, RZ ;  /* 0x00000000080b7210 */ /* 0x001fe40007f5e0ff */
[----:B------:R-:W3:Y:S04]  /*17c40*/  LDL.LU R8, [R1+0x14] ;  /* 0x0000140001087983 */ /* 0x000ee80000300800 */
[----:B------:R0:W-:Y:S02]  /*17c50*/  STL [R1+0x1974], R11 ;  /* 0x0019740b01007387 */ /* 0x0001e40000100800 */
[----:B0-----:R-:W-:-:S02]  /*17c60*/  IMAD.X R11, R10, 0x1, R24, P4 ;  /* 0x000000010a0b7824 */ /* 0x001fc400020e0618 */
[----:B------:R-:W-:-:S03]  /*17c70*/  IMAD.X R10, R10, 0x1, R23, P5 ;  /* 0x000000010a0a7824 */ /* 0x000fc600028e0617 */
[----:B------:R2:W-:Y:S02]  /*17c80*/  STL [R1+0x1970], R11 ;  /* 0x0019700b01007387 */ /* 0x0005e40000100800 */
[----:B--2---:R-:W-:-:S05]  /*17c90*/  IADD3 R11, P4, PT, R9, R2, RZ ;  /* 0x00000002090b7210 */ /* 0x004fca0007f9e0ff */
[----:B------:R0:W-:Y:S04]  /*17ca0*/  STL [R1+0x1978], R11 ;  /* 0x0019780b01007387 */ /* 0x0001e80000100800 */
[----:B0-----:R-:W2:Y:S04]  /*17cb0*/  LDL.LU R11, [R1+0x1b28] ;  /* 0x001b2800010b7983 */ /* 0x001ea80000300800 */
[----:B------:R0:W-:Y:S04]  /*17cc0*/  STL [R1+0x196c], R10 ;  /* 0x00196c0a01007387 */ /* 0x0001e80000100800 */
[----:B0-----:R-:W2:Y:S01]  /*17cd0*/  LDL.LU R10, [R1+0x1b24] ;  /* 0x001b2400010a7983 */ /* 0x001ea20000300800 */
[----:B------:R-:W-:-:S05]  /*17ce0*/  IADD3 R9, P5, PT, R9, R0, RZ ;  /* 0x0000000009097210 */ /* 0x000fca0007fbe0ff */
[----:B------:R3:W-:Y:S02]  /*17cf0*/  STL [R1+0x1964], R9 ;  /* 0x0019640901007387 */ /* 0x0007e40000100800 */
[----:B---3--:R-:W-:-:S05]  /*17d00*/  IMAD.X R9, R8, 0x1, R24, P3 ;  /* 0x0000000108097824 */ /* 0x008fca00018e0618 */
[----:B------:R2:W-:Y:S02]  /*17d10*/  STL [R1+0x1960], R9 ;  /* 0x0019600901007387 */ /* 0x0005e40000100800 */
[----:B--2---:R-:W-:-:S05]  /*17d20*/  IADD3 R9, P3, PT, R10, R2, RZ ;  /* 0x000000020a097210 */ /* 0x004fca0007f7e0ff */
[----:B------:R0:W-:Y:S02]  /*17d30*/  STL [R1+0x1968], R9 ;  /* 0x0019680901007387 */ /* 0x0001e40000100800 */
[----:B0-----:R-:W-:Y:S01]  /*17d40*/  IMAD.X R9, R8, 0x1, R23, P1 ;  /* 0x0000000108097824 */ /* 0x001fe200008e0617 */
[----:B------:R-:W-:Y:S01]  /*17d50*/  IADD3 R10, P1, PT, R10, R0, RZ ;  /* 0x000000000a0a7210 */ /* 0x000fe20007f3e0ff */
[----:B------:R-:W-:-:S03]  /*17d60*/  IMAD.X R8, R7, 0x1, R24, P0 ;  /* 0x0000000107087824 */ /* 0x000fc600000e0618 */
[----:B------:R0:W-:Y:S01]  /*17d70*/  STL [R1+0x195c], R9 ;  /* 0x00195c0901007387 */ /* 0x0001e20000100800 */
[----:B------:R-:W-:-:S03]  /*17d80*/  IMAD.X R7, R7, 0x1, R23, P2 ;  /* 0x0000000107077824 */ /* 0x000fc600010e0617 */
[----:B------:R-:W-:Y:S04]  /*17d90*/  STL [R1+0x1954], R10 ;  /* 0x0019540a01007387 */ /* 0x000fe80000100800 */
[----:B------:R1:W-:Y:S01]  /*17da0*/  STL [R1+0x1950], R8 ;  /* 0x0019500801007387 */ /* 0x0003e20000100800 */
[----:B0-----:R-:W-:-:S05]  /*17db0*/  IADD3 R9, P0, PT, R11, R2, RZ ;  /* 0x000000020b097210 */ /* 0x001fca0007f1e0ff */
[----:B------:R0:W-:Y:S01]  /*17dc0*/  STL [R1+0x1958], R9 ;  /* 0x0019580901007387 */ /* 0x0001e20000100800 */
[----:B-1----:R-:W-:-:S03]  /*17dd0*/  IADD3 R8, P2, PT, R11, R0, RZ ;  /* 0x000000000b087210 */ /* 0x002fc60007f5e0ff */
[----:B------:R1:W-:Y:S04]  /*17de0*/  STL [R1+0x194c], R7 ;  /* 0x00194c0701007387 */ /* 0x0003e80000100800 */
[----:B------:R2:W-:Y:S01]  /*17df0*/  STL [R1+0x1944], R8 ;  /* 0x0019440801007387 */ /* 0x0005e20000100800 */
[----:B0-----:R-:W-:Y:S01]  /*17e00*/  IMAD.X R9, R6, 0x1, R24, P4 ;  /* 0x0000000106097824 */ /* 0x001fe200020e0618 */
[----:B-1----:R-:W-:-:S04]  /*17e10*/  IADD3 R7, P4, PT, R12, R2, RZ ;  /* 0x000000020c077210 */ /* 0x002fc80007f9e0ff */
[----:B------:R-:W-:Y:S01]  /*17e20*/  STL [R1+0x1940], R9 ;  /* 0x0019400901007387 */ /* 0x000fe20000100800 */
[----:B--2---:R-:W-:Y:S01]  /*17e30*/  IMAD.X R8, R6, 0x1, R23, P5 ;  /* 0x0000000106087824 */ /* 0x004fe200028e0617 */
[----:B------:R-:W-:Y:S02]  /*17e40*/  IADD3 R6, P5, PT, R12, R0, RZ ;  /* 0x000000000c067210 */ /* 0x000fe40007fbe0ff */
[----:B------:R4:W-:Y:S04]  /*17e50*/  STL [R1+0x1948], R7 ;  /* 0x0019480701007387 */ /* 0x0009e80000100800 */
[----:B------:R0:W-:Y:S04]  /*17e60*/  STL [R1+0x193c], R8 ;  /* 0x00193c0801007387 */ /* 0x0001e80000100800 */
[----:B------:R1:W-:Y:S01]  /*17e70*/  STL [R1+0x1934], R6 ;  /* 0x0019340601007387 */ /* 0x0003e20000100800 */
[----:B----4-:R-:W-:Y:S01]  /*17e80*/  IMAD.X R7, R5, 0x1, R24, P3 ;  /* 0x0000000105077824 */ /* 0x010fe200018e0618 */
[----:B0-----:R-:W-:-:S04]  /*17e90*/  IADD3 R8, P3, PT, R13, R2, RZ ;  /* 0x000000020d087210 */ /* 0x001fc80007f7e0ff */
[----:B------:R0:W-:Y:S01]  /*17ea0*/  STL [R1+0x1930], R7 ;  /* 0x0019300701007387 */ /* 0x0001e20000100800 */
[----:B-1----:R-:W-:-:S03]  /*17eb0*/  IMAD.X R6, R5, 0x1, R23, P1 ;  /* 0x0000000105067824 */ /* 0x002fc600008e0617 */
[----:B------:R-:W-:Y:S01]  /*17ec0*/  STL [R1+0x1938], R8 ;  /* 0x0019380801007387 */ /* 0x000fe20000100800 */
[----:B------:R-:W-:-:S03]  /*17ed0*/  IMAD.X R5, R4, 0x1, R24, P0 ;  /* 0x0000000104057824 */ /* 0x000fc600000e0618 */
[----:B------:R1:W-:Y:S01]  /*17ee0*/  STL [R1+0x192c], R6 ;  /* 0x00192c0601007387 */ /* 0x0003e20000100800 */
[----:B0-----:R-:W-:Y:S01]  /*17ef0*/  IADD3 R7, P1, PT, R13, R0, RZ ;  /* 0x000000000d077210 */ /* 0x001fe20007f3e0ff */
[----:B------:R-:W-:-:S04]  /*17f00*/  IMAD.X R4, R4, 0x1, R23, P2 ;  /* 0x0000000104047824 */ /* 0x000fc800010e0617 */
[----:B------:R-:W-:Y:S01]  /*17f10*/  STL [R1+0x1924], R7 ;  /* 0x0019240701007387 */ /* 0x000fe20000100800 */
[----:B-1----:R-:W-:-:S03]  /*17f20*/  IADD3 R6, P0, PT, R14, R2, RZ ;  /* 0x000000020e067210 */ /* 0x002fc60007f1e0ff */
[----:B------:R0:W-:Y:S04]  /*17f30*/  STL [R1+0x1920], R5 ;  /* 0x0019200501007387 */ /* 0x0001e80000100800 */
[----:B------:R5:W-:Y:S04]  /*17f40*/  STL [R1+0x1928], R6 ;  /* 0x0019280601007387 */ /* 0x000be80000100800 */
[----:B------:R1:W-:Y:S01]  /*17f50*/  STL [R1+0x191c], R4 ;  /* 0x00191c0401007387 */ /* 0x0003e20000100800 */
[----:B0-----:R-:W-:Y:S01]  /*17f60*/  IADD3 R5, P2, PT, R14, R0, RZ ;  /* 0x000000000e057210 */ /* 0x001fe20007f5e0ff */
[----:B-----5:R-:W-:-:S04]  /*17f70*/  IMAD.X R6, R3, 0x1, R24, P4 ;  /* 0x0000000103067824 */ /* 0x020fc800020e0618 */
[----:B------:R0:W-:Y:S01]  /*17f80*/  STL [R1+0x1914], R5 ;  /* 0x0019140501007387 */ /* 0x0001e20000100800 */
[----:B-1----:R-:W-:Y:S01]  /*17f90*/  IADD3 R4, P4, PT, R15, R2, RZ ;  /* 0x000000020f047210 */ /* 0x002fe20007f9e0ff */
[----:B------:R-:W-:Y:S02]  /*17fa0*/  IMAD.X R3, R3, 0x1, R23, P5 ;  /* 0x0000000103037824 */ /* 0x000fe400028e0617 */
[----:B0-----:R-:W2:Y:S04]  /*17fb0*/  LDL.LU R5, [R1+0x28] ;  /* 0x0000280001057983 */ /* 0x001ea80000300800 */
[----:B------:R0:W-:Y:S04]  /*17fc0*/  STL [R1+0x1910], R6 ;  /* 0x0019100601007387 */ /* 0x0001e80000100800 */
[----:B------:R1:W-:Y:S04]  /*17fd0*/  STL [R1+0x1918], R4 ;  /* 0x0019180401007387 */ /* 0x0003e80000100800 */
[----:B------:R3:W-:Y:S01]  /*17fe0*/  STL [R1+0x190c], R3 ;  /* 0x00190c0301007387 */ /* 0x0007e20000100800 */
[----:B0-----:R-:W-:Y:S01]  /*17ff0*/  IMAD.X R6, R29, 0x1, R24, P3 ;  /* 0x000000011d067824 */ /* 0x001fe200018e0618 */
[----:B-1----:R-:W-:-:S02]  /*18000*/  IADD3 R4, P5, PT, R15, R0, RZ ;  /* 0x000000000f047210 */ /* 0x002fc40007fbe0ff */
[----:B---3--:R-:W-:-:S03]  /*18010*/  IADD3 R3, P3, PT, R16, R2, RZ ;  /* 0x0000000210037210 */ /* 0x008fc60007f7e0ff */
[----:B------:R0:W-:Y:S04]  /*18020*/  STL [R1+0x1904], R4 ;  /* 0x0019040401007387 */ /* 0x0001e80000100800 */
[----:B------:R1:W-:Y:S01]  /*18030*/  STL [R1+0x1900], R6 ;  /* 0x0019000601007387 */ /* 0x0003e20000100800 */
[----:B0-----:R-:W-:-:S03]  /*18040*/  IMAD.X R4, R29, 0x1, R23, P1 ;  /* 0x000000011d047824 */ /* 0x001fc600008e0617 */
[----:B-1----:R-:W3:Y:S04]  /*18050*/  LDL.LU R6, [R1+0x2c] ;  /* 0x00002c0001067983 */ /* 0x002ee80000300800 */
[----:B------:R0:W-:Y:S04]  /*18060*/  STL [R1+0x1908], R3 ;  /* 0x0019080301007387 */ /* 0x0001e80000100800 */
[----:B------:R1:W-:Y:S01]  /*18070*/  STL [R1+0x18fc], R4 ;  /* 0x0018fc0401007387 */ /* 0x0003e20000100800 */
[----:B0-----:R-:W-:Y:S01]  /*18080*/  IADD3 R3, P1, PT, R16, R0, RZ ;  /* 0x0000000010037210 */ /* 0x001fe20007f3e0ff */
[----:B-1----:R-:W-:Y:S01]  /*18090*/  IMAD.X R4, R25, 0x1, R24, P0 ;  /* 0x0000000119047824 */ /* 0x002fe200000e0618 */
[----:B------:R-:W-:-:S03]  /*180a0*/  IADD3 R7, P0, PT, R17, R2, RZ ;  /* 0x0000000211077210 */ /* 0x000fc60007f1e0ff */
[----:B------:R0:W-:Y:S04]  /*180b0*/  STL [R1+0x18f4], R3 ;  /* 0x0018f40301007387 */ /* 0x0001e80000100800 */
[----:B------:R1:W-:Y:S01]  /*180c0*/  STL [R1+0x18f0], R4 ;  /* 0x0018f00401007387 */ /* 0x0003e20000100800 */
[----:B0-----:R-:W-:-:S03]  /*180d0*/  IMAD.X R3, R25, 0x1, R23, P2 ;  /* 0x0000000119037824 */ /* 0x001fc600010e0617 */
[----:B------:R0:W-:Y:S01]  /*180e0*/  STL [R1+0x18f8], R7 ;  /* 0x0018f80701007387 */ /* 0x0001e20000100800 */
[----:B-1----:R-:W-:-:S03]  /*180f0*/  IADD3 R4, P2, PT, R17, R0, RZ ;  /* 0x0000000011047210 */ /* 0x002fc60007f5e0ff */
[----:B------:R-:W4:Y:S04]  /*18100*/  LDL.LU R13, [R1+0x30] ;  /* 0x00003000010d7983 */ /* 0x000f280000300800 */
[----:B------:R1:W-:Y:S04]  /*18110*/  STL [R1+0x18ec], R3 ;  /* 0x0018ec0301007387 */ /* 0x0003e80000100800 */
[----:B------:R-:W-:Y:S04]  /*18120*/  STL [R1+0x18e4], R4 ;  /* 0x0018e40401007387 */ /* 0x000fe80000100800 */
[----:B0-----:R-:W5:Y:S01]  /*18130*/  LDL.LU R7, [R1+0x3c] ;  /* 0x00003c0001077983 */ /* 0x001f620000300800 */
[----:B-1----:R-:W-:Y:S01]  /*18140*/  IMAD.X R3, R26, 0x1, R24, P4 ;  /* 0x000000011a037824 */ /* 0x002fe200020e0618 */
[----:B------:R-:W-:-:S04]  /*18150*/  IADD3 R8, P4, PT, R18, R2, RZ ;  /* 0x0000000212087210 */ /* 0x000fc80007f9e0ff */
[----:B------:R0:W-:Y:S04]  /*18160*/  STL [R1+0x18e0], R3 ;  /* 0x0018e00301007387 */ /* 0x0001e80000100800 */
[----:B------:R-:W-:Y:S04]  /*18170*/  STL [R1+0x18e8], R8 ;  /* 0x0018e80801007387 */ /* 0x000fe80000100800 */
[----:B------:R-:W5:Y:S01]  /*18180*/  LDL.LU R12, [R1+0x34] ;  /* 0x00003400010c7983 */ /* 0x000f620000300800 */
[----:B0-----:R-:W-:Y:S01]  /*18190*/  IMAD.X R3, R26, 0x1, R23, P5 ;  /* 0x000000011a037824 */ /* 0x001fe200028e0617 */
[----:B------:R-:W-:-:S04]  /*181a0*/  IADD3 R4, P5, PT, R18, R0, RZ ;  /* 0x0000000012047210 */ /* 0x000fc80007fbe0ff */
[----:B------:R0:W-:Y:S04]  /*181b0*/  STL [R1+0x18dc], R3 ;  /* 0x0018dc0301007387 */ /* 0x0001e80000100800 */
[----:B------:R1:W-:Y:S04]  /*181c0*/  STL [R1+0x18d4], R4 ;  /* 0x0018d40401007387 */ /* 0x0003e80000100800 */
[----:B------:R-:W5:Y:S01]  /*181d0*/  LDL.LU R11, [R1+0x48] ;  /* 0x00004800010b7983 */ /* 0x000f620000300800 */
[----:B0-----:R-:W-:Y:S01]  /*181e0*/  IMAD.X R3, R27, 0x1, R24, P3 ;  /* 0x000000011b037824 */ /* 0x001fe200018e0618 */
[----:B------:R-:W-:Y:S01]  /*181f0*/  IADD3 R8, P3, PT, R19, R2, RZ ;  /* 0x0000000213087210 */ /* 0x000fe20007f7e0ff */
[----:B-1----:R-:W-:-:S03]  /*18200*/  IMAD.X R4, R27, 0x1, R23, P1 ;  /* 0x000000011b047824 */ /* 0x002fc600008e0617 */
[----:B------:R0:W-:Y:S04]  /*18210*/  STL [R1+0x18d0], R3 ;  /* 0x0018d00301007387 */ /* 0x0001e80000100800 */
[----:B------:R1:W-:Y:S04]  /*18220*/  STL [R1+0x18d8], R8 ;  /* 0x0018d80801007387 */ /* 0x0003e80000100800 */
[----:B------:R-:W5:Y:S01]  /*18230*/  LDL.LU R10, [R1+0x38] ;  /* 0x00003800010a7983 */ /* 0x000f620000300800 */
[----:B0-----:R-:W-:-:S03]  /*18240*/  IADD3 R3, P1, PT, R19, R0, RZ ;  /* 0x0000000013037210 */ /* 0x001fc60007f3e0ff */
[----:B------:R0:W-:Y:S04]  /*18250*/  STL [R1+0x18cc], R4 ;  /* 0x0018cc0401007387 */ /* 0x0001e80000100800 */
[----:B------:R0:W-:Y:S01]  /*18260*/  STL [R1+0x18c4], R3 ;  /* 0x0018c40301007387 */ /* 0x0001e20000100800 */
[C---:B-1----:R-:W-:Y:S02]  /*18270*/  IMAD.X R8, R28.reuse, 0x1, R23, P2 ;  /* 0x000000011c087824 */ /* 0x042fe400010e0617 */
[----:B0-----:R-:W-:Y:S01]  /*18280*/  IMAD.X R4, R28, 0x1, R24, P0 ;  /* 0x000000011c047824 */ /* 0x001fe200000e0618 */
[C---:B------:R-:W-:Y:S01]  /*18290*/  IADD3 R9, P0, PT, R20.reuse, R2, RZ ;  /* 0x0000000214097210 */ /* 0x040fe20007f1e0ff */
[----:B------:R-:W5:Y:S04]  /*182a0*/  LDL.LU R3, [R1+0x78] ;  /* 0x0000780001037983 */ /* 0x000f680000300800 */
[----:B------:R0:W-:Y:S04]  /*182b0*/  STL [R1+0x18c0], R4 ;  /* 0x0018c00401007387 */ /* 0x0001e80000100800 */
[----:B------:R1:W-:Y:S01]  /*182c0*/  STL [R1+0x18c8], R9 ;  /* 0x0018c80901007387 */ /* 0x0003e20000100800 */
[----:B0-----:R-:W-:-:S03]  /*182d0*/  IADD3 R4, P2, PT, R20, R0, RZ ;  /* 0x0000000014047210 */ /* 0x001fc60007f5e0ff */
[----:B-1----:R-:W5:Y:S04]  /*182e0*/  LDL.LU R9, [R1+0x40] ;  /* 0x0000400001097983 */ /* 0x002f680000300800 */
[----:B------:R-:W-:Y:S04]  /*182f0*/  STL [R1+0x18bc], R8 ;  /* 0x0018bc0801007387 */ /* 0x000fe80000100800 */
[----:B------:R0:W-:Y:S04]  /*18300*/  STL [R1+0x18b4], R4 ;  /* 0x0018b40401007387 */ /* 0x0001e80000100800 */
[----:B0-----:R-:W5:Y:S01]  /*18310*/  LDL.LU R4, [R1+0x90] ;  /* 0x0000900001047983 */ /* 0x001f620000300800 */
[----:B--2---:R-:W-:Y:S01]  /*18320*/  IMAD.X R14, R5, 0x1, R24, P4 ;  /* 0x00000001050e7824 */ /* 0x004fe200020e0618 */
[----:B------:R-:W-:-:S04]  /*18330*/  IADD3 R8, P4, PT, R21, R2, RZ ;  /* 0x0000000215087210 */ /* 0x000fc80007f9e0ff */
[----:B------:R0:W-:Y:S04]  /*18340*/  STL [R1+0x18ac], R14 ;  /* 0x0018ac0e01007387 */ /* 0x0001e80000100800 */
[----:B------:R1:W-:Y:S01]  /*18350*/  STL [R1+0x18b8], R8 ;  /* 0x0018b80801007387 */ /* 0x0003e20000100800 */
[----:B0-----:R-:W-:Y:S01]  /*18360*/  IMAD.X R14, R5, 0x1, R23, P5 ;  /* 0x00000001050e7824 */ /* 0x001fe200028e0617 */
[----:B------:R-:W-:Y:S02]  /*18370*/  IADD3 R5, P5, PT, R21, R0, RZ ;  /* 0x0000000015057210 */ /* 0x000fe40007fbe0ff */
[----:B-1----:R-:W2:Y:S04]  /*18380*/  LDL.LU R8, [R1+0x44] ;  /* 0x0000440001087983 */ /* 0x002ea80000300800 */
[----:B------:R-:W-:Y:S04]  /*18390*/  STL [R1+0x18b0], R14 ;  /* 0x0018b00e01007387 */ /* 0x000fe80000100800 */
[----:B------:R0:W-:Y:S01]  /*183a0*/  STL [R1+0x18a4], R5 ;  /* 0x0018a40501007387 */ /* 0x0001e20000100800 */
[----:B---3--:R-:W-:-:S03]  /*183b0*/  IMAD.X R15, R6, 0x1, R24, P3 ;  /* 0x00000001060f7824 */ /* 0x008fc600018e0618 */
[----:B0-----:R-:W3:Y:S01]  /*183c0*/  LDL.LU R5, [R1+0x9c] ;  /* 0x00009c0001057983 */ /* 0x001ee20000300800 */
[----:B------:R-:W-:-:S03]  /*183d0*/  IADD3 R14, P3, PT, R22, R2, RZ ;  /* 0x00000002160e7210 */ /* 0x000fc60007f7e0ff */
[----:B------:R0:W-:Y:S04]  /*183e0*/  STL [R1+0x189c], R15 ;  /* 0x00189c0f01007387 */ /* 0x0001e80000100800 */
[----:B------:R1:W-:Y:S01]  /*183f0*/  STL [R1+0x18a8], R14 ;  /* 0x0018a80e01007387 */ /* 0x0003e20000100800 */
[----:B0-----:R-:W-:Y:S01]  /*18400*/  IMAD.X R15, R6, 0x1, R23, P1 ;  /* 0x00000001060f7824 */ /* 0x001fe200008e0617 */
[----:B------:R-:W-:Y:S02]  /*18410*/  IADD3 R6, P1, PT, R22, R0, RZ ;  /* 0x0000000016067210 */ /* 0x000fe40007f3e0ff */
[----:B-1----:R-:W3:Y:S04]  /*18420*/  LDL.LU R14, [R1+0x4c] ;  /* 0x00004c00010e7983 */ /* 0x002ee80000300800 */
[----:B------:R4:W-:Y:S04]  /*18430*/  STL [R1+0x18a0], R15 ;  /* 0x0018a00f01007387 */ /* 0x0009e80000100800 */
[----:B------:R0:W-:Y:S01]  /*18440*/  STL [R1+0xa00], R6 ;  /* 0x000a000601007387 */ /* 0x0001e20000100800 */
[----:B----4-:R-:W-:-:S03]  /*18450*/  IMAD.X R15, R13, 0x1, R24, P0 ;  /* 0x000000010d0f7824 */ /* 0x010fc600000e0618 */
[----:B0-----:R-:W4:Y:S04]  /*18460*/  LDL.LU R6, [R1+0xb4] ;  /* 0x0000b40001067983 */ /* 0x001f280000300800 */
[----:B------:R0:W-:Y:S01]  /*18470*/  STL [R1+0x9e8], R15 ;  /* 0x0009e80f01007387 */ /* 0x0001e20000100800 */
[----:B-----5:R-:W-:Y:S01]  /*18480*/  IADD3 R16, P0, PT, R7, R2, RZ ;  /* 0x0000000207107210 */ /* 0x020fe20007f1e0ff */
[----:B0-----:R-:W-:Y:S01]  /*18490*/  IMAD.X R15, R13, 0x1, R23, P2 ;  /* 0x000000010d0f7824 */ /* 0x001fe200010e0617 */
[----:B------:R-:W-:-:S03]  /*184a0*/  IADD3 R7, P2, PT, R7, R0, RZ ;  /* 0x0000000007077210 */ /* 0x000fc60007f5e0ff */
[----:B------:R-:W-:Y:S04]  /*184b0*/  STL [R1+0xa08], R16 ;  /* 0x000a081001007387 */ /* 0x000fe80000100800 */
[----:B------:R-:W5:Y:S04]  /*184c0*/  LDL.LU R13, [R1+0x50] ;  /* 0x00005000010d7983 */ /* 0x000f680000300800 */
[----:B------:R-:W-:Y:S04]  /*184d0*/  STL [R1+0x9ec], R15 ;  /* 0x0009ec0f01007387 */ /* 0x000fe80000100800 */
[----:B------:R0:W-:Y:S04]  /*184e0*/  STL [R1+0xa10], R7 ;  /* 0x000a100701007387 */ /* 0x0001e80000100800 */
[----:B0-----:R-:W5:Y:S01]  /*184f0*/  LDL.LU R7, [R1+0xc4] ;  /* 0x0000c40001077983 */ /* 0x001f620000300800 */
[----:B------:R-:W-:Y:S01]  /*18500*/  IMAD.X R15, R12, 0x1, R24, P4 ;  /* 0x000000010c0f7824 */ /* 0x000fe200020e0618 */
[----:B------:R-:W-:-:S04]  /*18510*/  IADD3 R16, P4, PT, R11, R2, RZ ;  /* 0x000000020b107210 */ /* 0x000fc80007f9e0ff */
[----:B------:R0:W-:Y:S04]  /*18520*/  STL [R1+0x9f0], R15 ;  /* 0x0009f00f01007387 */ /* 0x0001e80000100800 */
[----:B------:R-:W-:Y:S01]  /*18530*/  STL [R1+0xa18], R16 ;  /* 0x000a181001007387 */ /* 0x000fe20000100800 */
[----:B0-----:R-:W-:Y:S01]  /*18540*/  IMAD.X R15, R12, 0x1, R23, P5 ;  /* 0x000000010c0f7824 */ /* 0x001fe200028e0617 */
[----:B------:R-:W-:Y:S02]  /*18550*/  IADD3 R11, P5, PT, R11, R0, RZ ;  /* 0x000000000b0b7210 */ /* 0x000fe40007fbe0ff */
[----:B------:R-:W5:Y:S04]  /*18560*/  LDL.LU R12, [R1+0x54] ;  /* 0x00005400010c7983 */ /* 0x000f680000300800 */
[----:B------:R0:W-:Y:S04]  /*18570*/  STL [R1+0x9f4], R15 ;  /* 0x0009f40f01007387 */ /* 0x0001e80000100800 */
[----:B------:R1:W-:Y:S01]  /*18580*/  STL [R1+0xa20], R11 ;  /* 0x000a200b01007387 */ /* 0x0003e20000100800 */
[----:B0-----:R-:W-:-:S03]  /*18590*/  IMAD.X R15, R10, 0x1, R24, P3 ;  /* 0x000000010a0f7824 */ /* 0x001fc600018e0618 */
[----:B-1----:R-:W5:Y:S01]  /*185a0*/  LDL.LU R11, [R1+0xd8] ;  /* 0x0000d800010b7983 */ /* 0x002f620000300800 */
[----:B------:R-:W-:-:S03]  /*185b0*/  IADD3 R16, P3, PT, R3, R2, RZ ;  /* 0x0000000203107210 */ /* 0x000fc60007f7e0ff */
        /* <DEDUP_REMOVED lines=15> */
[----:B------:R-:W-:Y:S04]  /*186b0*/  STL [R1+0xa0c], R15 ;  /* 0x000a0c0f01007387 */ /* 0x000fe80000100800 */
[----:B------:R0:W-:Y:S04]  /*186c0*/  STL [R1+0xa40], R4 ;  /* 0x000a400401007387 */ /* 0x0001e80000100800 */
[----:B0-----:R-:W5:Y:S01]  /*186d0*/  LDL.LU R4, [R1+0xe8] ;  /* 0x0000e80001047983 */ /* 0x001f620000300800 */
[----:B--2---:R-:W-:-:S05]  /*186e0*/  IMAD.X R15, R8, 0x1, R24, P4 ;  /* 0x00000001080f7824 */ /* 0x004fca00020e0618 */
[----:B------:R0:W-:Y:S02]  /*186f0*/  STL [R1+0xa14], R15 ;  /* 0x000a140f01007387 */ /* 0x0001e40000100800 */
[----:B0-----:R-:W-:Y:S01]  /*18700*/  IMAD.X R15, R8, 0x1, R23, P5 ;  /* 0x00000001080f7824 */ /* 0x001fe200028e0617 */
[C---:B---3--:R-:W-:Y:S02]  /*18710*/  IADD3 R16, P4, PT, R5.reuse, R2, RZ ;  /* 0x0000000205107210 */ /* 0x048fe40007f9e0ff */
[----:B------:R-:W-:-:S03]  /*18720*/  IADD3 R5, P5, PT, R5, R0, RZ ;  /* 0x0000000005057210 */ /* 0x000fc60007fbe0ff */
[----:B------:R-:W-:Y:S04]  /*18730*/  STL [R1+0xa48], R16 ;  /* 0x000a481001007387 */ /* 0x000fe80000100800 */
[----:B------:R-:W2:Y:S04]  /*18740*/  LDL.LU R8, [R1+0x60] ;  /* 0x0000600001087983 */ /* 0x000ea80000300800 */
[----:B------:R0:W-:Y:S04]  /*18750*/  STL [R1+0xa1c], R15 ;  /* 0x000a1c0f01007387 */ /* 0x0001e80000100800 */
[----:B------:R1:W-:Y:S01]  /*18760*/  STL [R1+0xa50], R5 ;  /* 0x000a500501007387 */ /* 0x0003e20000100800 */
[----:B0-----:R-:W-:-:S03]  /*18770*/  IMAD.X R15, R14, 0x1, R24, P3 ;  /* 0x000000010e0f7824 */ /* 0x001fc600018e0618 */
[----:B-1----:R-:W3:Y:S04]  /*18780*/  LDL.LU R5, [R1+0xf4] ;  /* 0x0000f40001057983 */ /* 0x002ee80000300800 */
[----:B------:R0:W-:Y:S01]  /*18790*/  STL [R1+0xa24], R15 ;  /* 0x000a240f01007387 */ /* 0x0001e20000100800 */
[----:B----4-:R-:W-:Y:S01]  /*187a0*/  IADD3 R16, P3, PT, R6, R2, RZ ;  /* 0x0000000206107210 */ /* 0x010fe20007f7e0ff */
[----:B0-----:R-:W-:Y:S01]  /*187b0*/  IMAD.X R15, R14, 0x1, R23, P1 ;  /* 0x000000010e0f7824 */ /* 0x001fe200008e0617 */
[----:B------:R-:W-:-:S03]  /*187c0*/  IADD3 R6, P1, PT, R6, R0, RZ ;  /* 0x0000000006067210 */ /* 0x000fc60007f3e0ff */
[----:B------:R-:W-:Y:S04]  /*187d0*/  STL [R1+0xa58], R16 ;  /* 0x000a581001007387 */ /* 0x000fe80000100800 */
[----:B------:R-:W4:Y:S04]  /*187e0*/  LDL.LU R14, [R1+0x64] ;  /* 0x00006400010e7983 */ /* 0x000f280000300800 */
[----:B------:R5:W-:Y:S04]  /*187f0*/  STL [R1+0xa2c], R15 ;  /* 0x000a2c0f01007387 */ /* 0x000be80000100800 */
[----:B------:R0:W-:Y:S01]  /*18800*/  STL [R1+0xa60], R6 ;  /* 0x000a600601007387 */ /* 0x0001e20000100800 */
[----:B-----5:R-:W-:-:S03]  /*18810*/  IMAD.X R15, R13, 0x1, R24, P0 ;  /* 0x000000010d0f7824 */ /* 0x020fc600000e0618 */
[----:B0-----:R-:W5:Y:S04]  /*18820*/  LDL.LU R6, [R1+0xfc] ;  /* 0x0000fc0001067983 */ /* 0x001f680000300800 */
[----:B------:R0:W-:Y:S01]  /*18830*/  STL [R1+0xa34], R15 ;  /* 0x000a340f01007387 */ /* 0x0001e20000100800 */
[----:B------:R-:W-:Y:S01]  /*18840*/  IADD3 R16, P0, PT, R7, R2, RZ ;  /* 0x0000000207107210 */ /* 0x000fe20007f1e0ff */
[----:B0-----:R-:W-:Y:S01]  /*18850*/  IMAD.X R15, R13, 0x1, R23, P2 ;  /* 0x000000010d0f7824 */ /* 0x001fe200010e0617 */
[----:B------:R-:W-:-:S03]  /*18860*/  IADD3 R7, P2, PT, R7, R0, RZ ;  /* 0x0000000007077210 */ /* 0x000fc60007f5e0ff */
[----:B------:R-:W-:Y:S04]  /*18870*/  STL [R1+0xa68], R16 ;  /* 0x000a681001007387 */ /* 0x000fe80000100800 */
[----:B------:R-:W5:Y:S04]  /*18880*/  LDL.LU R13, [R1+0x68] ;  /* 0x00006800010d7983 */ /* 0x000f680000300800 */
[----:B------:R-:W-:Y:S04]  /*18890*/  STL [R1+0xa3c], R15 ;  /* 0x000a3c0f01007387 */ /* 0x000fe80000100800 */
[----:B------:R0:W-:Y:S04]  /*188a0*/  STL [R1+0xa70], R7 ;  /* 0x000a700701007387 */ /* 0x0001e80000100800 */
[----:B0-----:R-:W5:Y:S01]  /*188b0*/  LDL.LU R7, [R1+0x100] ;  /* 0x0001000001077983 */ /* 0x001f620000300800 */
[----:B------:R-:W-:-:S05]  /*188c0*/  IMAD.X R15, R12, 0x1, R24, P4 ;  /* 0x000000010c0f7824 */ /* 0x000fca00020e0618 */
[----:B------:R0:W-:Y:S01]  /*188d0*/  STL [R1+0xa44], R15 ;  /* 0x000a440f01007387 */ /* 0x0001e20000100800 */
[----:B------:R-:W-:-:S05]  /*188e0*/  IADD3 R16, P4, PT, R11, R2, RZ ;  /* 0x000000020b107210 */ /* 0x000fca0007f9e0ff */
[----:B------:R-:W-:Y:S01]  /*188f0*/  STL [R1+0xa78], R16 ;  /* 0x000a781001007387 */ /* 0x000fe20000100800 */
[----:B0-----:R-:W-:Y:S01]  /*18900*/  IMAD.X R15, R12, 0x1, R23, P5 ;  /* 0x000000010c0f7824 */ /* 0x001fe200028e0617 */
[----:B------:R-:W-:Y:S02]  /*18910*/  IADD3 R11, P5, PT, R11, R0, RZ ;  /* 0x000000000b0b7210 */ /* 0x000fe40007fbe0ff */
[----:B------:R-:W5:Y:S04]  /*18920*/  LDL.LU R12, [R1+0x6c] ;  /* 0x00006c00010c7983 */ /* 0x000f680000300800 */
[----:B------:R0:W-:Y:S04]  /*18930*/  STL [R1+0xa4c], R15 ;  /* 0x000a4c0f01007387 */ /* 0x0001e80000100800 */
[----:B------:R1:W-:Y:S01]  /*18940*/  STL [R1+0xa80], R11 ;  /* 0x000a800b01007387 */ /* 0x0003e20000100800 */
[----:B0-----:R-:W-:-:S03]  /*18950*/  IMAD.X R15, R10, 0x1, R24, P3 ;  /* 0x000000010a0f7824 */ /* 0x001fc600018e0618 */
[----:B-1----:R-:W5:Y:S04]  /*18960*/  LDL.LU R11, [R1+0x104] ;  /* 0x00010400010b7983 */ /* 0x002f680000300800 */
        /* <DEDUP_REMOVED lines=28> */
[----:B----4-:R-:W-:-:S03]  /*18b30*/  IMAD.X R15, R14, 0x1, R24, P3 ;  /* 0x000000010e0f7824 */ /* 0x010fc600018e0618 */
[----:B0-----:R-:W3:Y:S04]  /*18b40*/  LDL.LU R5, [R1+0x110] ;  /* 0x0001100001057983 */ /* 0x001ee80000300800 */
[----:B------:R0:W-:Y:S01]  /*18b50*/  STL [R1+0xa84], R15 ;  /* 0x000a840f01007387 */ /* 0x0001e20000100800 */
[----:B-----5:R-:W-:Y:S01]  /*18b60*/  IADD3 R16, P3, PT, R6, R2, RZ ;  /* 0x0000000206107210 */ /* 0x020fe20007f7e0ff */
[----:B0-----:R-:W-:Y:S01]  /*18b70*/  IMAD.X R15, R14, 0x1, R23, P1 ;  /* 0x000000010e0f7824 */ /* 0x001fe200008e0617 */
[----:B------:R-:W-:-:S03]  /*18b80*/  IADD3 R6, P1, PT, R6, R0, RZ ;  /* 0x0000000006067210 */ /* 0x000fc60007f3e0ff */
[----:B------:R-:W-:Y:S04]  /*18b90*/  STL [R1+0xab8], R16 ;  /* 0x000ab81001007387 */ /* 0x000fe80000100800 */
[----:B------:R-:W4:Y:S04]  /*18ba0*/  LDL.LU R14, [R1+0x80] ;  /* 0x00008000010e7983 */ /* 0x000f280000300800 */
[----:B------:R0:W-:Y:S04]  /*18bb0*/  STL [R1+0xa8c], R15 ;  /* 0x000a8c0f01007387 */ /* 0x0001e80000100800 */
[----:B------:R1:W-:Y:S01]  /*18bc0*/  STL [R1+0xac0], R6 ;  /* 0x000ac00601007387 */ /* 0x0003e20000100800 */
[----:B0-----:R-:W-:-:S03]  /*18bd0*/  IMAD.X R15, R13, 0x1, R24, P0 ;  /* 0x000000010d0f7824 */ /* 0x001fc600000e0618 */
[----:B-1----:R-:W5:Y:S04]  /*18be0*/  LDL.LU R6, [R1+0x11c] ;  /* 0x00011c0001067983 */ /* 0x002f680000300800 */
        /* <DEDUP_REMOVED lines=31> */
[C---:B------:R-:W-:Y:S01]  /*18de0*/  IADD3 R16, P0, PT, R4.reuse, R2, RZ ;  /* 0x0000000204107210 */ /* 0x040fe20007f1e0ff */
[----:B0-----:R-:W-:Y:S01]  /*18df0*/  IMAD.X R15, R9, 0x1, R23, P2 ;  /* 0x00000001090f7824 */ /* 0x001fe200010e0617 */
[----:B------:R-:W-:-:S03]  /*18e00*/  IADD3 R4, P2, PT, R4, R0, RZ ;  /* 0x0000000004047210 */ /* 0x000fc60007f5e0ff */
[----:B------:R-:W-:Y:S04]  /*18e10*/  STL [R1+0xaf8], R16 ;  /* 0x000af81001007387 */ /* 0x000fe80000100800 */
        /* <DEDUP_REMOVED lines=36> */
[C---:B------:R-:W-:Y:S01]  /*19060*/  IADD3 R16, P4, PT, R11.reuse, R2, RZ ;  /* 0x000000020b107210 */ /* 0x040fe20007f9e0ff */
[----:B0-----:R-:W-:Y:S01]  /*19070*/  IMAD.X R15, R12, 0x1, R23, P5 ;  /* 0x000000010c0f7824 */ /* 0x001fe200028e0617 */
[----:B------:R-:W-:-:S03]  /*19080*/  IADD3 R11, P5, PT, R11, R0, RZ ;  /* 0x000000000b0b7210 */ /* 0x000fc60007fbe0ff */
[----:B------:R-:W-:Y:S04]  /*19090*/  STL [R1+0xb38], R16 ;  /* 0x000b381001007387 */ /* 0x000fe80000100800 */
        /* <DEDUP_REMOVED lines=1666> */
[C---:B------:R-:W-:Y:S02]  /*1f8c0*/  IADD3 R16, P0, PT, R7.reuse, R2, RZ ;  /* 0x0000000207107210 */ /* 0x040fe40007f1e0ff */
[----:B------:R-:W-:Y:S01]  /*1f8d0*/  IADD3 R7, P6, PT, R7, R0, RZ ;  /* 0x0000000007077210 */ /* 0x000fe20007fde0ff */
[----:B0-----:R-:W-:Y:S02]  /*1f8e0*/  IMAD.X R15, R13, 0x1, R23, P2 ;  /* 0x000000010d0f7824 */ /* 0x001fe400010e0617 */
[----:B------:R-:W-:Y:S04]  /*1f8f0*/  STL [R1+0x1598], R16 ;  /* 0x0015981001007387 */ /* 0x000fe80000100800 */
[----:B------:R-:W5:Y:S04]  /*1f900*/  LDL.LU R13, [R1+0x5a8] ;  /* 0x0005a800010d7983 */ /* 0x000f680000300800 */
[----:B------:R-:W-:Y:S04]  /*1f910*/  STL [R1+0x1894], R15 ;  /* 0x0018940f01007387 */ /* 0x000fe80000100800 */
[----:B------:R0:W-:Y:S04]  /*1f920*/  STL [R1+0x15a0], R7 ;  /* 0x0015a00701007387 */ /* 0x0001e80000100800 */
[----:B0-----:R-:W5:Y:S01]  /*1f930*/  LDL.LU R7, [R1+0x6e4] ;  /* 0x0006e40001077983 */ /* 0x001f620000300800 */
[----:B------:R-:W-:-:S05]  /*1f940*/  IADD3 R15, P2, PT, R12, R2, RZ ;  /* 0x000000020c0f7210 */ /* 0x000fca0007f5e0ff */
[----:B------:R0:W-:Y:S01]  /*1f950*/  STL [R1+0x15a8], R15 ;  /* 0x0015a80f01007387 */ /* 0x0001e20000100800 */
[C---:B------:R-:W-:Y:S02]  /*1f960*/  IMAD.X R16, R11.reuse, 0x1, R24, P4 ;  /* 0x000000010b107824 */ /* 0x040fe400020e0618 */
[----:B------:R-:W-:Y:S01]  /*1f970*/  IMAD.X R11, R11, 0x1, R23, P5 ;  /* 0x000000010b0b7824 */ /* 0x000fe200028e0617 */
[----:B0-----:R-:W-:Y:S02]  /*1f980*/  IADD3 R15, P4, PT, R12, R0, RZ ;  /* 0x000000000c0f7210 */ /* 0x001fe40007f9e0ff */
[----:B------:R-:W-:Y:S04]  /*1f990*/  STL [R1+0x1574], R16 ;  /* 0x0015741001007387 */ /* 0x000fe80000100800 */
[----:B------:R-:W5:Y:S04]  /*1f9a0*/  LDL.LU R12, [R1+0x5ac] ;  /* 0x0005ac00010c7983 */ /* 0x000f680000300800 */
[----:B------:R0:W-:Y:S04]  /*1f9b0*/  STL [R1+0x15b0], R15 ;  /* 0x0015b00f01007387 */ /* 0x0001e80000100800 */
[----:B------:R1:W-:Y:S01]  /*1f9c0*/  STL [R1+0x157c], R11 ;  /* 0x00157c0b01007387 */ /* 0x0003e20000100800 */
[----:B0-----:R-:W-:-:S03]  /*1f9d0*/  IADD3 R15, P5, PT, R10, R2, RZ ;  /* 0x000000020a0f7210 */ /* 0x001fc60007fbe0ff */
[----:B-1----:R-:W5:Y:S04]  /*1f9e0*/  LDL.LU R11, [R1+0x6e8] ;  /* 0x0006e800010b7983 */ /* 0x002f680000300800 */
        /* <DEDUP_REMOVED lines=16> */
[----:B------:R-:W-:Y:S04]  /*1faf0*/  STL [R1+0x15d0], R15 ;  /* 0x0015d00f01007387 */ /* 0x000fe80000100800 */
[----:B------:R0:W-:Y:S04]  /*1fb00*/  STL [R1+0x159c], R4 ;  /* 0x00159c0401007387 */ /* 0x0001e80000100800 */
[----:B0-----:R-:W5:Y:S01]  /*1fb10*/  LDL.LU R4, [R1+0x6f0] ;  /* 0x0006f00001047983 */ /* 0x001f620000300800 */
[----:B--2---:R-:W-:-:S05]  /*1fb20*/  IADD3 R15, P6, PT, R8, R2, RZ ;  /* 0x00000002080f7210 */ /* 0x004fca0007fde0ff */
[----:B------:R0:W-:Y:S01]  /*1fb30*/  STL [R1+0x15d8], R15 ;  /* 0x0015d80f01007387 */ /* 0x0001e20000100800 */
[C---:B---3--:R-:W-:Y:S01]  /*1fb40*/  IMAD.X R16, R5.reuse, 0x1, R24, P2 ;  /* 0x0000000105107824 */ /* 0x048fe200010e0618 */
[----:B0-----:R-:W-:Y:S01]  /*1fb50*/  IADD3 R15, P2, PT, R8, R0, RZ ;  /* 0x00000000080f7210 */ /* 0x001fe20007f5e0ff */
[----:B------:R-:W-:-:S03]  /*1fb60*/  IMAD.X R5, R5, 0x1, R23, P4 ;  /* 0x0000000105057824 */ /* 0x000fc600020e0617 */
[----:B------:R-:W-:Y:S04]  /*1fb70*/  STL [R1+0x15a4], R16 ;  /* 0x0015a41001007387 */ /* 0x000fe80000100800 */
[----:B------:R-:W2:Y:S04]  /*1fb80*/  LDL.LU R8, [R1+0x5c0] ;  /* 0x0005c00001087983 */ /* 0x000ea80000300800 */
[----:B------:R4:W-:Y:S04]  /*1fb90*/  STL [R1+0x15e0], R15 ;  /* 0x0015e00f01007387 */ /* 0x0009e80000100800 */
[----:B------:R0:W-:Y:S01]  /*1fba0*/  STL [R1+0x15ac], R5 ;  /* 0x0015ac0501007387 */ /* 0x0001e20000100800 */
[----:B----4-:R-:W-:-:S03]  /*1fbb0*/  IADD3 R15, P4, PT, R14, R2, RZ ;  /* 0x000000020e0f7210 */ /* 0x010fc60007f9e0ff */
[----:B0-----:R-:W3:Y:S04]  /*1fbc0*/  LDL.LU R5, [R1+0x6f4] ;  /* 0x0006f40001057983 */ /* 0x001ee80000300800 */
[----:B------:R0:W-:Y:S01]  /*1fbd0*/  STL [R1+0x15e8], R15 ;  /* 0x0015e80f01007387 */ /* 0x0001e20000100800 */
[C---:B-----5:R-:W-:Y:S02]  /*1fbe0*/  IMAD.X R16, R6.reuse, 0x1, R24, P5 ;  /* 0x0000000106107824 */ /* 0x060fe400028e0618 */
[----:B------:R-:W-:Y:S01]  /*1fbf0*/  IMAD.X R6, R6, 0x1, R23, P3 ;  /* 0x0000000106067824 */ /* 0x000fe200018e0617 */
[----:B0-----:R-:W-:Y:S02]  /*1fc00*/  IADD3 R15, P5, PT, R14, R0, RZ ;  /* 0x000000000e0f7210 */ /* 0x001fe40007fbe0ff */
[----:B------:R-:W-:Y:S04]  /*1fc10*/  STL [R1+0x15b4], R16 ;  /* 0x0015b41001007387 */ /* 0x000fe80000100800 */
[----:B------:R-:W4:Y:S04]  /*1fc20*/  LDL.LU R14, [R1+0x5c8] ;  /* 0x0005c800010e7983 */ /* 0x000f280000300800 */
        /* <DEDUP_REMOVED lines=148> */
[----:B------:R0:W-:Y:S04]  /*20570*/  STL [R1+0x16a4], R16 ;  /* 0x0016a41001007387 */ /* 0x0001e80000100800 */
[----:B------:R-:W5:Y:S04]  /*20580*/  LDL.LU R10, [R1+0x628] ;  /* 0x00062800010a7983 */ /* 0x000f680000300800 */
[----:B------:R-:W-:Y:S04]  /*20590*/  STL [R1+0x16e0], R15 ;  /* 0x0016e00f01007387 */ /* 0x000fe80000100800 */
[----:B------:R1:W-:Y:S01]  /*205a0*/  STL [R1+0x16ac], R3 ;  /* 0x0016ac0301007387 */ /* 0x0003e20000100800 */
[----:B0-----:R-:W-:-:S03]  /*205b0*/  IADD3 R16, P0, PT, R9, R2, RZ ;  /* 0x0000000209107210 */ /* 0x001fc60007f1e0ff */
[----:B-1----:R-:W5:Y:S04]  /*205c0*/  LDL.LU R3, [R1+0x734] ;  /* 0x0007340001037983 */ /* 0x002f680000300800 */
[----:B------:R0:W-:Y:S01]  /*205d0*/  STL [R1+0x16e8], R16 ;  /* 0x0016e81001007387 */ /* 0x0001e20000100800 */
[C---:B------:R-:W-:Y:S01]  /*205e0*/  IMAD.X R15, R4.reuse, 0x1, R24, P6 ;  /* 0x00000001040f7824 */ /* 0x040fe200030e0618 */
[----:B0-----:R-:W-:Y:S02]  /*205f0*/  IADD3 R16, P6, PT, R9, R0, RZ ;  /* 0x0000000009107210 */ /* 0x001fe40007fde0ff */
[----:B------:R-:W5:Y:S04]  /*20600*/  LDL.LU R9, [R1+0x62c] ;  /* 0x00062c0001097983 */ /* 0x000f680000300800 */
[----:B------:R0:W-:Y:S04]  /*20610*/  STL [R1+0x16b4], R15 ;  /* 0x0016b40f01007387 */ /* 0x0001e80000100800 */
[----:B------:R2:W-:Y:S01]  /*20620*/  STL [R1+0x16f0], R16 ;  /* 0x0016f01001007387 */ /* 0x0005e20000100800 */
[----:B0-----:R-:W-:-:S03]  /*20630*/  IMAD.X R15, R4, 0x1, R23, P2 ;  /* 0x00000001040f7824 */ /* 0x001fc600010e0617 */
[----:B------:R-:W5:Y:S04]  /*20640*/  LDL.LU R4, [R1+0x738] ;  /* 0x0007380001047983 */ /* 0x000f680000300800 */
[----:B------:R3:W-:Y:S01]  /*20650*/  STL [R1+0x16bc], R15 ;  /* 0x0016bc0f01007387 */ /* 0x0007e20000100800 */
[----:B--2---:R-:W-:-:S05]  /*20660*/  IADD3 R16, P2, PT, R8, R2, RZ ;  /* 0x0000000208107210 */ /* 0x004fca0007f5e0ff */
[----:B------:R0:W-:Y:S01]  /*20670*/  STL [R1+0x16f8], R16 ;  /* 0x0016f81001007387 */ /* 0x0001e20000100800 */
[C---:B---3--:R-:W-:Y:S01]  /*20680*/  IMAD.X R15, R5.reuse, 0x1, R24, P4 ;  /* 0x00000001050f7824 */ /* 0x048fe200020e0618 */
[----:B0-----:R-:W-:Y:S02]  /*20690*/  IADD3 R16, P4, PT, R8, R0, RZ ;  /* 0x0000000008107210 */ /* 0x001fe40007f9e0ff */
[----:B------:R-:W2:Y:S04]  /*206a0*/  LDL.LU R8, [R1+0x634] ;  /* 0x0006340001087983 */ /* 0x000ea80000300800 */
[----:B------:R0:W-:Y:S04]  /*206b0*/  STL [R1+0x16c4], R15 ;  /* 0x0016c40f01007387 */ /* 0x0001e80000100800 */
[----:B------:R4:W-:Y:S01]  /*206c0*/  STL [R1+0x1700], R16 ;  /* 0x0017001001007387 */ /* 0x0009e20000100800 */
[----:B0-----:R-:W-:-:S03]  /*206d0*/  IMAD.X R15, R5, 0x1, R23, P5 ;  /* 0x00000001050f7824 */ /* 0x001fc600028e0617 */
[----:B------:R-:W3:Y:S01]  /*206e0*/  LDL.LU R5, [R1+0x73c] ;  /* 0x00073c0001057983 */ /* 0x000ee20000300800 */
[----:B----4-:R-:W-:-:S03]  /*206f0*/  IADD3 R16, P5, PT, R14, R2, RZ ;  /* 0x000000020e107210 */ /* 0x010fc60007fbe0ff */
[----:B------:R5:W-:Y:S04]  /*20700*/  STL [R1+0x16cc], R15 ;  /* 0x0016cc0f01007387 */ /* 0x000be80000100800 */
[----:B------:R0:W-:Y:S01]  /*20710*/  STL [R1+0x1708], R16 ;  /* 0x0017081001007387 */ /* 0x0001e20000100800 */
[----:B-----5:R-:W-:Y:S01]  /*20720*/  IMAD.X R15, R6, 0x1, R24, P3 ;  /* 0x00000001060f7824 */ /* 0x020fe200018e0618 */
[----:B0-----:R-:W-:Y:S02]  /*20730*/  IADD3 R16, P3, PT, R14, R0, RZ ;  /* 0x000000000e107210 */ /* 0x001fe40007f7e0ff */
[----:B------:R-:W4:Y:S04]  /*20740*/  LDL.LU R14, [R1+0x638] ;  /* 0x00063800010e7983 */ /* 0x000f280000300800 */
[----:B------:R0:W-:Y:S04]  /*20750*/  STL [R1+0x16d4], R15 ;  /* 0x0016d40f01007387 */ /* 0x0001e80000100800 */
[----:B------:R1:W-:Y:S01]  /*20760*/  STL [R1+0x1710], R16 ;  /* 0x0017101001007387 */ /* 0x0003e20000100800 */
[----:B0-----:R-:W-:-:S03]  /*20770*/  IMAD.X R15, R6, 0x1, R23, P1 ;  /* 0x00000001060f7824 */ /* 0x001fc600008e0617 */
[----:B------:R-:W5:Y:S01]  /*20780*/  LDL.LU R6, [R1+0x740] ;  /* 0x0007400001067983 */ /* 0x000f620000300800 */
[----:B-1----:R-:W-:-:S03]  /*20790*/  IADD3 R16, P1, PT, R13, R2, RZ ;  /* 0x000000020d107210 */ /* 0x002fc60007f3e0ff */
[----:B------:R0:W-:Y:S04]  /*207a0*/  STL [R1+0x16dc], R15 ;  /* 0x0016dc0f01007387 */ /* 0x0001e80000100800 */
[----:B------:R1:W-:Y:S01]  /*207b0*/  STL [R1+0x1718], R16 ;  /* 0x0017181001007387 */ /* 0x0003e20000100800 */
[----:B0-----:R-:W-:Y:S01]  /*207c0*/  IMAD.X R15, R7, 0x1, R24, P0 ;  /* 0x00000001070f7824 */ /* 0x001fe200000e0618 */
[----:B-1----:R-:W-:Y:S02]  /*207d0*/  IADD3 R16, P0, PT, R13, R0, RZ ;  /* 0x000000000d107210 */ /* 0x002fe40007f1e0ff */
[----:B------:R-:W5:Y:S04]  /*207e0*/  LDL.LU R13, [R1+0x640] ;  /* 0x00064000010d7983 */ /* 0x000f680000300800 */
[----:B------:R0:W-:Y:S04]  /*207f0*/  STL [R1+0x16e4], R15 ;  /* 0x0016e40f01007387 */ /* 0x0001e80000100800 */
[----:B------:R1:W-:Y:S01]  /*20800*/  STL [R1+0x1720], R16 ;  /* 0x0017201001007387 */ /* 0x0003e20000100800 */
[----:B0-----:R-:W-:-:S03]  /*20810*/  IMAD.X R15, R7, 0x1, R23, P6 ;  /* 0x00000001070f7824 */ /* 0x001fc600030e0617 */
[----:B------:R-:W5:Y:S01]  /*20820*/  LDL.LU R7, [R1+0x744] ;  /* 0x0007440001077983 */ /* 0x000f620000300800 */
[----:B-1----:R-:W-:-:S03]  /*20830*/  IADD3 R16, P6, PT, R12, R2, RZ ;  /* 0x000000020c107210 */ /* 0x002fc60007fde0ff */
[----:B------:R0:W-:Y:S04]  /*20840*/  STL [R1+0x16ec], R15 ;  /* 0x0016ec0f01007387 */ /* 0x0001e80000100800 */
[----:B------:R1:W-:Y:S01]  /*20850*/  STL [R1+0x1728], R16 ;  /* 0x0017281001007387 */ /* 0x0003e20000100800 */
[C---:B0-----:R-:W-:Y:S01]  /*20860*/  IMAD.X R15, R11.reuse, 0x1, R24, P2 ;  /* 0x000000010b0f7824 */ /* 0x041fe200010e0618 */
        /* <DEDUP_REMOVED lines=10> */
[----:B-1----:R-:W-:Y:S01]  /*20910*/  IADD3 R16, P5, PT, R10, R0, RZ ;  /* 0x000000000a107210 */ /* 0x002fe20007fbe0ff */
[----:B------:R-:W-:-:S03]  /*20920*/  IMAD.X R10, R3, 0x1, R23, P3 ;  /* 0x00000001030a7824 */ /* 0x000fc600018e0617 */
[----:B------:R0:W-:Y:S04]  /*20930*/  STL [R1+0x1704], R15 ;  /* 0x0017040f01007387 */ /* 0x0001e80000100800 */
[----:B------:R-:W-:Y:S04]  /*20940*/  STL [R1+0x1740], R16 ;  /* 0x0017401001007387 */ /* 0x000fe80000100800 */
[----:B------:R-:W5:Y:S01]  /*20950*/  LDL.LU R3, [R1+0x64c] ;  /* 0x00064c0001037983 */ /* 0x000f620000300800 */
[----:B0-----:R-:W-:-:S03]  /*20960*/  IADD3 R15, P3, PT, R9, R2, RZ ;  /* 0x00000002090f7210 */ /* 0x001fc60007f7e0ff */
[----:B------:R0:W-:Y:S04]  /*20970*/  STL [R1+0x170c], R10 ;  /* 0x00170c0a01007387 */ /* 0x0001e80000100800 */
[----:B0-----:R-:W5:Y:S04]  /*20980*/  LDL.LU R10, [R1+0x74c] ;  /* 0x00074c00010a7983 */ /* 0x001f680000300800 */
[----:B------:R0:W-:Y:S02]  /*20990*/  STL [R1+0x1748], R15 ;  /* 0x0017480f01007387 */ /* 0x0001e40000100800 */
[C---:B0-----:R-:W-:Y:S01]  /*209a0*/  IMAD.X R15, R4.reuse, 0x1, R24, P1 ;  /* 0x00000001040f7824 */ /* 0x041fe200008e0618 */
[----:B------:R-:W-:Y:S01]  /*209b0*/  IADD3 R16, P1, PT, R9, R0, RZ ;  /* 0x0000000009107210 */ /* 0x000fe20007f3e0ff */
[----:B------:R-:W-:-:S03]  /*209c0*/  IMAD.X R9, R4, 0x1, R23, P0 ;  /* 0x0000000104097824 */ /* 0x000fc600000e0617 */
[----:B------:R-:W-:Y:S04]  /*209d0*/  STL [R1+0x1714], R15 ;  /* 0x0017140f01007387 */ /* 0x000fe80000100800 */
[----:B------:R-:W-:Y:S04]  /*209e0*/  STL [R1+0x1750], R16 ;  /* 0x0017501001007387 */ /* 0x000fe80000100800 */
[----:B------:R-:W5:Y:S04]  /*209f0*/  LDL.LU R4, [R1+0x654] ;  /* 0x0006540001047983 */ /* 0x000f680000300800 */
[----:B------:R0:W-:Y:S04]  /*20a00*/  STL [R1+0x171c], R9 ;  /* 0x00171c0901007387 */ /* 0x0001e80000100800 */
[----:B0-----:R-:W5:Y:S01]  /*20a10*/  LDL.LU R9, [R1+0x750] ;  /* 0x0007500001097983 */ /* 0x001f620000300800 */
[----:B--2---:R-:W-:-:S05]  /*20a20*/  IADD3 R15, P0, PT, R8, R2, RZ ;  /* 0x00000002080f7210 */ /* 0x004fca0007f1e0ff */
[----:B------:R3:W-:Y:S02]  /*20a30*/  STL [R1+0x1758], R15 ;  /* 0x0017580f01007387 */ /* 0x0007e40000100800 */
[C---:B---3--:R-:W-:Y:S01]  /*20a40*/  IMAD.X R15, R5.reuse, 0x1, R24, P6 ;  /* 0x00000001050f7824 */ /* 0x048fe200030e0618 */
[----:B------:R-:W-:Y:S01]  /*20a50*/  IADD3 R16, P6, PT, R8, R0, RZ ;  /* 0x0000000008107210 */ /* 0x000fe20007fde0ff */
[----:B------:R-:W-:-:S03]  /*20a60*/  IMAD.X R8, R5, 0x1, R23, P2 ;  /* 0x0000000105087824 */ /* 0x000fc600010e0617 */
[----:B------:R4:W-:Y:S04]  /*20a70*/  STL [R1+0x1724], R15 ;  /* 0x0017240f01007387 */ /* 0x0009e80000100800 */
[----:B------:R-:W-:Y:S04]  /*20a80*/  STL [R1+0x1760], R16 ;  /* 0x0017601001007387 */ /* 0x000fe80000100800 */
[----:B------:R-:W2:Y:S04]  /*20a90*/  LDL.LU R5, [R1+0x658] ;  /* 0x0006580001057983 */ /* 0x000ea80000300800 */
[----:B------:R0:W-:Y:S01]  /*20aa0*/  STL [R1+0x172c], R8 ;  /* 0x00172c0801007387 */ /* 0x0001e20000100800 */
[----:B----4-:R-:W-:-:S03]  /*20ab0*/  IADD3 R15, P2, PT, R14, R2, RZ ;  /* 0x000000020e0f7210 */ /* 0x010fc60007f5e0ff */
[----:B0-----:R-:W3:Y:S04]  /*20ac0*/  LDL.LU R8, [R1+0x754] ;  /* 0x0007540001087983 */ /* 0x001ee80000300800 */
[----:B------:R0:W-:Y:S01]  /*20ad0*/  STL [R1+0x1768], R15 ;  /* 0x0017680f01007387 */ /* 0x0001e20000100800 */
[----:B-----5:R-:W-:Y:S01]  /*20ae0*/  IMAD.X R16, R6, 0x1, R24, P4 ;  /* 0x0000000106107824 */ /* 0x020fe200020e0618 */
[----:B0-----:R-:W-:Y:S01]  /*20af0*/  IADD3 R15, P4, PT, R14, R0, RZ ;  /* 0x000000000e0f7210 */ /* 0x001fe20007f9e0ff */
[----:B------:R-:W-:-:S03]  /*20b00*/  IMAD.X R6, R6, 0x1, R23, P5 ;  /* 0x0000000106067824 */ /* 0x000fc600028e0617 */
[----:B------:R-:W-:Y:S04]  /*20b10*/  STL [R1+0x1734], R16 ;  /* 0x0017341001007387 */ /* 0x000fe80000100800 */
[----:B------:R0:W-:Y:S04]  /*20b20*/  STL [R1+0x1770], R15 ;  /* 0x0017700f01007387 */ /* 0x0001e80000100800 */
[----:B0-----:R-:W4:Y:S04]  /*20b30*/  LDL.LU R15, [R1+0x660] ;  /* 0x00066000010f7983 */ /* 0x001f280000300800 */
[----:B------:R0:W-:Y:S01]  /*20b40*/  STL [R1+0x173c], R6 ;  /* 0x00173c0601007387 */ /* 0x0001e20000100800 */
[----:B------:R-:W-:-:S03]  /*20b50*/  IADD3 R14, P5, PT, R13, R2, RZ ;  /* 0x000000020d0e7210 */ /* 0x000fc60007fbe0ff */
[----:B0-----:R-:W5:Y:S01]  /*20b60*/  LDL.LU R6, [R1+0x758] ;  /* 0x0007580001067983 */ /* 0x001f620000300800 */
[----:B------:R-:W-:Y:S01]  /*20b70*/  IMAD.X R17, R7, 0x1, R24, P3 ;  /* 0x0000000107117824 */ /* 0x000fe200018e0618 */
[----:B------:R-:W-:Y:S02]  /*20b80*/  IADD3 R16, P3, PT, R13, R0, RZ ;  /* 0x000000000d107210 */ /* 0x000fe40007f7e0ff */
[----:B------:R0:W-:Y:S04]  /*20b90*/  STL [R1+0x1778], R14 ;  /* 0x0017780e01007387 */ /* 0x0001e80000100800 */
[----:B------:R-:W-:Y:S04]  /*20ba0*/  STL [R1+0x1744], R17 ;  /* 0x0017441101007387 */ /* 0x000fe80000100800 */
[----:B------:R-:W-:Y:S01]  /*20bb0*/  STL [R1+0x1780], R16 ;  /* 0x0017801001007387 */ /* 0x000fe20000100800 */
[----:B0-----:R-:W-:-:S03]  /*20bc0*/  IMAD.X R14, R7, 0x1, R23, P1 ;  /* 0x00000001070e7824 */ /* 0x001fc600008e0617 */
[----:B------:R-:W5:Y:S04]  /*20bd0*/  LDL.LU R7, [R1+0x668] ;  /* 0x0006680001077983 */ /* 0x000f680000300800 */
[----:B------:R0:W-:Y:S04]  /*20be0*/  STL [R1+0x174c], R14 ;  /* 0x00174c0e01007387 */ /* 0x0001e80000100800 */
[----:B0-----:R-:W5:Y:S01]  /*20bf0*/  LDL.LU R14, [R1+0x75c] ;  /* 0x00075c00010e7983 */ /* 0x001f620000300800 */
[----:B------:R-:W-:-:S05]  /*20c00*/  IADD3 R13, P1, PT, R12, R2, RZ ;  /* 0x000000020c0d7210 */ /* 0x000fca0007f3e0ff */
[----:B------:R0:W-:Y:S02]  /*20c10*/  STL [R1+0x1788], R13 ;  /* 0x0017880d01007387 */ /* 0x0001e40000100800 */
[C---:B0-----:R-:W-:Y:S01]  /*20c20*/  IMAD.X R13, R11.reuse, 0x1, R24, P0 ;  /* 0x000000010b0d7824 */ /* 0x041fe200000e0618 */
[----:B------:R-:W-:Y:S01]  /*20c30*/  IADD3 R12, P0, PT, R12, R0, RZ ;  /* 0x000000000c0c7210 */ /* 0x000fe20007f1e0ff */
[----:B------:R-:W-:-:S03]  /*20c40*/  IMAD.X R11, R11, 0x1, R23, P6 ;  /* 0x000000010b0b7824 */ /* 0x000fc600030e0617 */
[----:B------:R0:W-:Y:S04]  /*20c50*/  STL [R1+0x1754], R13 ;  /* 0x0017540d01007387 */ /* 0x0001e80000100800 */
[----:B0-----:R-:W5:Y:S04]  /*20c60*/  LDL.LU R13, [R1+0x66c] ;  /* 0x00066c00010d7983 */ /* 0x001f680000300800 */
[----:B------:R0:W-:Y:S04]  /*20c70*/  STL [R1+0x1790], R12 ;  /* 0x0017900c01007387 */ /* 0x0001e80000100800 */
[----:B0-----:R-:W5:Y:S04]  /*20c80*/  LDL.LU R12, [R1+0x760] ;  /* 0x00076000010c7983 */ /* 0x001f680000300800 */
[----:B------:R0:W-:Y:S02]  /*20c90*/  STL [R1+0x175c], R11 ;  /* 0x00175c0b01007387 */ /* 0x0001e40000100800 */
[C---:B0-----:R-:W-:Y:S01]  /*20ca0*/  IADD3 R11, P6, PT, R3.reuse, R2, RZ ;  /* 0x00000002030b7210 */ /* 0x041fe20007fde0ff */
[----:B------:R-:W-:Y:S01]  /*20cb0*/  IMAD.X R17, R10, 0x1, R24, P2 ;  /* 0x000000010a117824 */ /* 0x000fe200010e0618 */
[----:B------:R-:W-:-:S03]  /*20cc0*/  IADD3 R16, P2, PT, R3, R0, RZ ;  /* 0x0000000003107210 */ /* 0x000fc60007f5e0ff */
[----:B------:R0:W-:Y:S01]  /*20cd0*/  STL [R1+0x1798], R11 ;  /* 0x0017980b01007387 */ /* 0x0001e20000100800 */
[----:B------:R-:W-:-:S03]  /*20ce0*/  IMAD.X R10, R10, 0x1, R23, P4 ;  /* 0x000000010a0a7824 */ /* 0x000fc600020e0617 */
[----:B0-----:R-:W5:Y:S04]  /*20cf0*/  LDL.LU R11, [R1+0x674] ;  /* 0x00067400010b7983 */ /* 0x001f680000300800 */
[----:B------:R-:W-:Y:S04]  /*20d00*/  STL [R1+0x1764], R17 ;  /* 0x0017641101007387 */ /* 0x000fe80000100800 */
[----:B------:R-:W5:Y:S04]  /*20d10*/  LDL.LU R3, [R1+0x764] ;  /* 0x0007640001037983 */ /* 0x000f680000300800 */
[----:B------:R0:W-:Y:S04]  /*20d20*/  STL [R1+0x17a0], R16 ;  /* 0x0017a01001007387 */ /* 0x0001e80000100800 */
[----:B------:R1:W-:Y:S01]  /*20d30*/  STL [R1+0x176c], R10 ;  /* 0x00176c0a01007387 */ /* 0x0003e20000100800 */
[----:B0-----:R-:W-:Y:S01]  /*20d40*/  IADD3 R16, P4, PT, R4, R2, RZ ;  /* 0x0000000204107210 */ /* 0x001fe20007f9e0ff */
[----:B------:R-:W-:-:S02]  /*20d50*/  IMAD.X R17, R9, 0x1, R24, P5 ;  /* 0x0000000109117824 */ /* 0x000fc400028e0618 */
[----:B-1----:R-:W5:Y:S04]  /*20d60*/  LDL.LU R10, [R1+0x67c] ;  /* 0x00067c00010a7983 */ /* 0x002f680000300800 */
[----:B------:R0:W-:Y:S01]  /*20d70*/  STL [R1+0x17a8], R16 ;  /* 0x0017a81001007387 */ /* 0x0001e20000100800 */
[----:B------:R-:W-:-:S03]  /*20d80*/  IMAD.X R9, R9, 0x1, R23, P3 ;  /* 0x0000000109097824 */ /* 0x000fc600018e0617 */
[----:B------:R-:W-:Y:S01]  /*20d90*/  STL [R1+0x1774], R17 ;  /* 0x0017741101007387 */ /* 0x000fe20000100800 */
[----:B0-----:R-:W-:-:S03]  /*20da0*/  IADD3 R16, P5, PT, R4, R0, RZ ;  /* 0x0000000004107210 */ /* 0x001fc60007fbe0ff */
        /* <DEDUP_REMOVED lines=11> */
[----:B------:R-:W-:Y:S04]  /*20e60*/  STL [R1+0x17c0], R16 ;  /* 0x0017c01001007387 */ /* 0x000fe80000100800 */
[----:B------:R0:W-:Y:S04]  /*20e70*/  STL [R1+0x178c], R8 ;  /* 0x00178c0801007387 */ /* 0x0001e80000100800 */
[----:B0-----:R-:W3:Y:S01]  /*20e80*/  LDL.LU R8, [R1+0x688] ;  /* 0x0006880001087983 */ /* 0x001ee20000300800 */
[----:B----4-:R-:W-:-:S05]  /*20e90*/  IADD3 R16, P0, PT, R15, R2, RZ ;  /* 0x000000020f107210 */ /* 0x010fca0007f1e0ff */
[----:B------:R0:W-:Y:S01]  /*20ea0*/  STL [R1+0x17c8], R16 ;  /* 0x0017c81001007387 */ /* 0x0001e20000100800 */
[C---:B-----5:R-:W-:Y:S01]  /*20eb0*/  IMAD.X R17, R6.reuse, 0x1, R24, P6 ;  /* 0x0000000106117824 */ /* 0x060fe200030e0618 */
[----:B0-----:R-:W-:Y:S01]  /*20ec0*/  IADD3 R16, P6, PT, R15, R0, RZ ;  /* 0x000000000f107210 */ /* 0x001fe20007fde0ff */
[----:B------:R-:W-:-:S03]  /*20ed0*/  IMAD.X R15, R6, 0x1, R23, P2 ;  /* 0x00000001060f7824 */ /* 0x000fc600010e0617 */
[----:B------:R0:W-:Y:S04]  /*20ee0*/  STL [R1+0x1794], R17 ;  /* 0x0017941101007387 */ /* 0x0001e80000100800 */
[----:B------:R-:W4:Y:S04]  /*20ef0*/  LDL.LU R6, [R1+0x770] ;  /* 0x0007700001067983 */ /* 0x000f280000300800 */
[----:B------:R1:W-:Y:S01]  /*20f00*/  STL [R1+0x17d0], R16 ;  /* 0x0017d01001007387 */ /* 0x0003e20000100800 */
[----:B0-----:R-:W-:-:S03]  /*20f10*/  IADD3 R17, P2, PT, R7, R2, RZ ;  /* 0x0000000207117210 */ /* 0x001fc60007f5e0ff */
[----:B------:R0:W-:Y:S04]  /*20f20*/  STL [R1+0x179c], R15 ;  /* 0x00179c0f01007387 */ /* 0x0001e80000100800 */
[----:B------:R-:W-:Y:S01]  /*20f30*/  STL [R1+0x17d8], R17 ;  /* 0x0017d81101007387 */ /* 0x000fe20000100800 */
[C---:B-1----:R-:W-:Y:S01]  /*20f40*/  IMAD.X R16, R14.reuse, 0x1, R24, P4 ;  /* 0x000000010e107824 */ /* 0x042fe200020e0618 */
[----:B0-----:R-:W-:Y:S02]  /*20f50*/  IADD3 R15, P4, PT, R7, R0, RZ ;  /* 0x00000000070f7210 */ /* 0x001fe40007f9e0ff */
[----:B------:R-:W5:Y:S01]  /*20f60*/  LDL.LU R7, [R1+0x690] ;  /* 0x0006900001077983 */ /* 0x000f620000300800 */
[----:B------:R-:W-:-:S03]  /*20f70*/  IMAD.X R14, R14, 0x1, R23, P5 ;  /* 0x000000010e0e7824 */ /* 0x000fc600028e0617 */
[----:B------:R0:W-:Y:S04]  /*20f80*/  STL [R1+0x17a4], R16 ;  /* 0x0017a41001007387 */ /* 0x0001e80000100800 */
[----:B------:R1:W-:Y:S04]  /*20f90*/  STL [R1+0x17e0], R15 ;  /* 0x0017e00f01007387 */ /* 0x0003e80000100800 */
[----:B------:R0:W-:Y:S02]  /*20fa0*/  STL [R1+0x17ac], R14 ;  /* 0x0017ac0e01007387 */ /* 0x0001e40000100800 */
[----:B0-----:R-:W-:-:S05]  /*20fb0*/  IADD3 R16, P5, PT, R13, R2, RZ ;  /* 0x000000020d107210 */ /* 0x001fca0007fbe0ff */
[----:B------:R-:W-:Y:S01]  /*20fc0*/  STL [R1+0x17e8], R16 ;  /* 0x0017e81001007387 */ /* 0x000fe20000100800 */
[C---:B-1----:R-:W-:Y:S01]  /*20fd0*/  IMAD.X R15, R12.reuse, 0x1, R24, P3 ;  /* 0x000000010c0f7824 */ /* 0x042fe200018e0618 */
[----:B------:R-:W-:Y:S01]  /*20fe0*/  IADD3 R14, P3, PT, R13, R0, RZ ;  /* 0x000000000d0e7210 */ /* 0x000fe20007f7e0ff */
[----:B------:R-:W-:-:S03]  /*20ff0*/  IMAD.X R12, R12, 0x1, R23, P1 ;  /* 0x000000010c0c7824 */ /* 0x000fc600008e0617 */
[----:B------:R0:W-:Y:S04]  /*21000*/  STL [R1+0x17b4], R15 ;  /* 0x0017b40f01007387 */ /* 0x0001e80000100800 */
[----:B------:R-:W5:Y:S04]  /*21010*/  LDL.LU R13, [R1+0x698] ;  /* 0x00069800010d7983 */ /* 0x000f680000300800 */
[----:B------:R-:W-:Y:S04]  /*21020*/  STL [R1+0x17f0], R14 ;  /* 0x0017f00e01007387 */ /* 0x000fe80000100800 */
[----:B------:R1:W-:Y:S01]  /*21030*/  STL [R1+0x17bc], R12 ;  /* 0x0017bc0c01007387 */ /* 0x0003e20000100800 */
[----:B0-----:R-:W-:Y:S01]  /*21040*/  IADD3 R15, P1, PT, R11, R2, RZ ;  /* 0x000000020b0f7210 */ /* 0x001fe20007f3e0ff */
[----:B-1----:R-:W-:Y:S01]  /*21050*/  IMAD.X R12, R3, 0x1, R24, P0 ;  /* 0x00000001030c7824 */ /* 0x002fe200000e0618 */
[----:B------:R-:W-:-:S03]  /*21060*/  IADD3 R14, P0, PT, R11, R0, RZ ;  /* 0x000000000b0e7210 */ /* 0x000fc60007f1e0ff */
[----:B------:R-:W-:Y:S01]  /*21070*/  STL [R1+0x17f8], R15 ;  /* 0x0017f80f01007387 */ /* 0x000fe20000100800 */
[----:B------:R-:W-:-:S03]  /*21080*/  IMAD.X R11, R3, 0x1, R23, P6 ;  /* 0x00000001030b7824 */ /* 0x000fc600030e0617 */
[----:B------:R0:W-:Y:S04]  /*21090*/  STL [R1+0x17c4], R12 ;  /* 0x0017c40c01007387 */ /* 0x0001e80000100800 */
[----:B0-----:R-:W5:Y:S04]  /*210a0*/  LDL.LU R12, [R1+0x6a0] ;  /* 0x0006a000010c7983 */ /* 0x001f680000300800 */
[----:B------:R-:W-:Y:S04]  /*210b0*/  STL [R1+0x1800], R14 ;  /* 0x0018000e01007387 */ /* 0x000fe80000100800 */
[----:B------:R0:W-:Y:S01]  /*210c0*/  STL [R1+0x17cc], R11 ;  /* 0x0017cc0b01007387 */ /* 0x0001e20000100800 */
[----:B------:R-:W-:-:S02]  /*210d0*/  SHF.R.S32.HI R3, RZ, 0x1f, R10 ;  /* 0x0000001fff037819 */ /* 0x000fc4000001140a */
[----:B0-----:R-:W-:Y:S01]  /*210e0*/  IADD3 R11, P6, PT, R10, R2, RZ ;  /* 0x000000020a0b7210 */ /* 0x001fe20007fde0ff */
[----:B------:R-:W-:Y:S01]  /*210f0*/  IMAD.X R15, R4, 0x1, R24, P2 ;  /* 0x00000001040f7824 */ /* 0x000fe200010e0618 */
[----:B------:R-:W-:Y:S01]  /*21100*/  IADD3 R14, P2, PT, R10, R0, RZ ;  /* 0x000000000a0e7210 */ /* 0x000fe20007f5e0ff */
[----:B------:R-:W-:Y:S02]  /*21110*/  IMAD.X R10, R4, 0x1, R23, P4 ;  /* 0x00000001040a7824 */ /* 0x000fe400020e0617 */
[----:B------:R0:W-:Y:S04]  /*21120*/  STL [R1+0x1808], R11 ;  /* 0x0018080b01007387 */ /* 0x0001e80000100800 */
[----:B0-----:R-:W5:Y:S04]  /*21130*/  LDL.LU R11, [R1+0x6a4] ;  /* 0x0006a400010b7983 */ /* 0x001f680000300800 */
[----:B------:R-:W-:Y:S04]  /*21140*/  STL [R1+0x17d4], R15 ;  /* 0x0017d40f01007387 */ /* 0x000fe80000100800 */
[----:B------:R0:W-:Y:S04]  /*21150*/  STL [R1+0x1810], R14 ;  /* 0x0018100e01007387 */ /* 0x0001e80000100800 */
[----:B------:R1:W-:Y:S01]  /*21160*/  STL [R1+0x17dc], R10 ;  /* 0x0017dc0a01007387 */ /* 0x0003e20000100800 */
[----:B0-----:R-:W-:-:S03]  /*21170*/  IADD3 R14, P4, PT, R9, R2, RZ ;  /* 0x00000002090e7210 */ /* 0x001fc60007f9e0ff */
[----:B-1----:R-:W5:Y:S04]  /*21180*/  LDL.LU R10, [R1+0x6ac] ;  /* 0x0006ac00010a7983 */ /* 0x002f680000300800 */
[----:B------:R0:W-:Y:S01]  /*21190*/  STL [R1+0x1818], R14 ;  /* 0x0018180e01007387 */ /* 0x0001e20000100800 */
[----:B------:R-:W-:Y:S01]  /*211a0*/  SHF.R.S32.HI R4, RZ, 0x1f, R9 ;  /* 0x0000001fff047819 */ /* 0x000fe20000011409 */
[----:B--2---:R-:W-:Y:S01]  /*211b0*/  IMAD.X R15, R5, 0x1, R24, P5 ;  /* 0x00000001050f7824 */ /* 0x004fe200028e0618 */
[----:B0-----:R-:W-:Y:S01]  /*211c0*/  IADD3 R14, P5, PT, R9, R0, RZ ;  /* 0x00000000090e7210 */ /* 0x001fe20007fbe0ff */
[----:B------:R-:W-:-:S03]  /*211d0*/  IMAD.X R9, R5, 0x1, R23, P3 ;  /* 0x0000000105097824 */ /* 0x000fc600018e0617 */
[----:B------:R-:W-:Y:S04]  /*211e0*/  STL [R1+0x17e4], R15 ;  /* 0x0017e40f01007387 */ /* 0x000fe80000100800 */
[----:B------:R3:W-:Y:S04]  /*211f0*/  STL [R1+0x1820], R14 ;  /* 0x0018200e01007387 */ /* 0x0007e80000100800 */
[----:B------:R0:W-:Y:S01]  /*21200*/  STL [R1+0x17ec], R9 ;  /* 0x0017ec0901007387 */ /* 0x0001e20000100800 */
[----:B---3--:R-:W-:-:S03]  /*21210*/  IADD3 R14, P3, PT, R8, R2, RZ ;  /* 0x00000002080e7210 */ /* 0x008fc60007f7e0ff */
[----:B0-----:R-:W2:Y:S01]  /*21220*/  LDL.LU R9, [R1+0x6b4] ;  /* 0x0006b40001097983 */ /* 0x001ea20000300800 */
[----:B------:R-:W-:-:S03]  /*21230*/  SHF.R.S32.HI R5, RZ, 0x1f, R8 ;  /* 0x0000001fff057819 */ /* 0x000fc60000011408 */
[----:B------:R0:W-:Y:S01]  /*21240*/  STL [R1+0x1828], R14 ;  /* 0x0018280e01007387 */ /* 0x0001e20000100800 */
[----:B----4-:R-:W-:Y:S01]  /*21250*/  IMAD.X R16, R6, 0x1, R24, P1 ;  /* 0x0000000106107824 */ /* 0x010fe200008e0618 */
[----:B------:R-:W-:Y:S01]  /*21260*/  IADD3 R15, P1, PT, R8, R0, RZ ;  /* 0x00000000080f7210 */ /* 0x000fe20007f3e0ff */
[----:B0-----:R-:W-:-:S03]  /*21270*/  IMAD.X R14, R6, 0x1, R23, P0 ;  /* 0x00000001060e7824 */ /* 0x001fc600000e0617 */
[----:B------:R0:W-:Y:S04]  /*21280*/  STL [R1+0x17f4], R16 ;  /* 0x0017f41001007387 */ /* 0x0001e80000100800 */
[----:B------:R-:W3:Y:S04]  /*21290*/  LDL.LU R8, [R1+0x6bc] ;  /* 0x0006bc0001087983 */ /* 0x000ee80000300800 */
[----:B------:R-:W-:Y:S01]  /*212a0*/  STL [R1+0x1830], R15 ;  /* 0x0018300f01007387 */ /* 0x000fe20000100800 */
[----:B0-----:R-:W-:-:S03]  /*212b0*/  IMAD.X R16, R3, 0x1, R24, P6 ;  /* 0x0000000103107824 */ /* 0x001fc600030e0618 */
[----:B------:R5:W-:Y:S02]  /*212c0*/  STL [R1+0x17fc], R14 ;  /* 0x0017fc0e01007387 */ /* 0x000be40000100800 */
[C---:B-----5:R-:W-:Y:S02]  /*212d0*/  IADD3 R14, P0, PT, R7.reuse, R2, RZ ;  /* 0x00000002070e7210 */ /* 0x060fe40007f1e0ff */
[----:B------:R-:W-:Y:S02]  /*212e0*/  SHF.R.S32.HI R6, RZ, 0x1f, R7 ;  /* 0x0000001fff067819 */ /* 0x000fe40000011407 */
[----:B------:R-:W-:Y:S01]  /*212f0*/  IADD3 R15, P6, PT, R7, R0, RZ ;  /* 0x00000000070f7210 */ /* 0x000fe20007fde0ff */
[----:B------:R0:W-:Y:S04]  /*21300*/  STL [R1+0x1838], R14 ;  /* 0x0018380e01007387 */ /* 0x0001e80000100800 */
[----:B------:R-:W-:Y:S04]  /*21310*/  STL [R1+0x1804], R16 ;  /* 0x0018041001007387 */ /* 0x000fe80000100800 */
[----:B------:R-:W4:Y:S01]  /*21320*/  LDL.LU R7, [R1+0x6c4] ;  /* 0x0006c40001077983 */ /* 0x000f220000300800 */
[----:B0-----:R-:W-:-:S03]  /*21330*/  IMAD.X R14, R3, 0x1, R23, P2 ;  /* 0x00000001030e7824 */ /* 0x001fc600010e0617 */
[----:B------:R0:W-:Y:S04]  /*21340*/  STL [R1+0x1840], R15 ;  /* 0x0018400f01007387 */ /* 0x0001e80000100800 */
[----:B------:R1:W-:Y:S01]  /*21350*/  STL [R1+0x180c], R14 ;  /* 0x00180c0e01007387 */ /* 0x0003e20000100800 */
[C---:B0-----:R-:W-:Y:S01]  /*21360*/  IMAD.X R15, R4.reuse, 0x1, R24, P4 ;  /* 0x00000001040f7824 */ /* 0x041fe200020e0618 */
[C---:B-1----:R-:W-:Y:S02]  /*21370*/  IADD3 R14, P2, PT, R13.reuse, R2, RZ ;  /* 0x000000020d0e7210 */ /* 0x042fe40007f5e0ff */
[----:B------:R-:W-:Y:S02]  /*21380*/  SHF.R.S32.HI R3, RZ, 0x1f, R13 ;  /* 0x0000001fff037819 */ /* 0x000fe4000001140d */
[----:B------:R-:W-:Y:S01]  /*21390*/  IADD3 R13, P4, PT, R13, R0, RZ ;  /* 0x000000000d0d7210 */ /* 0x000fe20007f9e0ff */
[----:B------:R0:W-:Y:S04]  /*213a0*/  STL [R1+0x1848], R14 ;  /* 0x0018480e01007387 */ /* 0x0001e80000100800 */
[----:B------:R-:W-:Y:S04]  /*213b0*/  STL [R1+0x1814], R15 ;  /* 0x0018140f01007387 */ /* 0x000fe80000100800 */
[----:B------:R-:W-:Y:S01]  /*213c0*/  STL [R1+0x1850], R13 ;  /* 0x0018500d01007387 */ /* 0x000fe20000100800 */
[----:B0-----:R-:W-:-:S05]  /*213d0*/  IMAD.X R14, R4, 0x1, R23, P5 ;  /* 0x00000001040e7824 */ /* 0x001fca00028e0617 */
[----:B------:R0:W-:Y:S02]  /*213e0*/  STL [R1+0x181c], R14 ;  /* 0x00181c0e01007387 */ /* 0x0001e40000100800 */
[C---:B0-----:R-:W-:Y:S01]  /*213f0*/  IMAD.X R14, R5.reuse, 0x1, R24, P3 ;  /* 0x00000001050e7824 */ /* 0x041fe200018e0618 */
[C---:B------:R-:W-:Y:S02]  /*21400*/  IADD3 R13, P5, PT, R12.reuse, R2, RZ ;  /* 0x000000020c0d7210 */ /* 0x040fe40007fbe0ff */
[----:B------:R-:W-:Y:S02]  /*21410*/  SHF.R.S32.HI R4, RZ, 0x1f, R12 ;  /* 0x0000001fff047819 */ /* 0x000fe4000001140c */
[----:B------:R-:W-:Y:S01]  /*21420*/  IADD3 R12, P3, PT, R12, R0, RZ ;  /* 0x000000000c0c7210 */ /* 0x000fe20007f7e0ff */
[----:B------:R0:W-:Y:S04]  /*21430*/  STL [R1+0x1858], R13 ;  /* 0x0018580d01007387 */ /* 0x0001e80000100800 */
[----:B------:R-:W-:Y:S01]  /*21440*/  STL [R1+0x1824], R14 ;  /* 0x0018240e01007387 */ /* 0x000fe20000100800 */
[----:B0-----:R-:W-:-:S03]  /*21450*/  IMAD.X R13, R5, 0x1, R23, P1 ;  /* 0x00000001050d7824 */ /* 0x001fc600008e0617 */
[----:B------:R-:W-:Y:S04]  /*21460*/  STL [R1+0x1860], R12 ;  /* 0x0018600c01007387 */ /* 0x000fe80000100800 */
[----:B------:R0:W-:Y:S02]  /*21470*/  STL [R1+0x182c], R13 ;  /* 0x00182c0d01007387 */ /* 0x0001e40000100800 */
[C---:B0-----:R-:W-:Y:S01]  /*21480*/  IMAD.X R13, R6.reuse, 0x1, R24, P0 ;  /* 0x00000001060d7824 */ /* 0x041fe200000e0618 */
[C---:B------:R-:W-:Y:S02]  /*21490*/  IADD3 R12, P1, PT, R11.reuse, R2, RZ ;  /* 0x000000020b0c7210 */ /* 0x040fe40007f3e0ff */
[----:B------:R-:W-:Y:S02]  /*214a0*/  SHF.R.S32.HI R5, RZ, 0x1f, R11 ;  /* 0x0000001fff057819 */ /* 0x000fe4000001140b */
[----:B------:R-:W-:Y:S01]  /*214b0*/  IADD3 R11, P0, PT, R11, R0, RZ ;  /* 0x000000000b0b7210 */ /* 0x000fe20007f1e0ff */
[----:B------:R0:W-:Y:S04]  /*214c0*/  STL [R1+0x1868], R12 ;  /* 0x0018680c01007387 */ /* 0x0001e80000100800 */
[----:B------:R-:W-:Y:S04]  /*214d0*/  STL [R1+0x1834], R13 ;  /* 0x0018340d01007387 */ /* 0x000fe80000100800 */
[----:B------:R1:W-:Y:S01]  /*214e0*/  STL [R1+0x1870], R11 ;  /* 0x0018700b01007387 */ /* 0x0003e20000100800 */
[----:B0-----:R-:W-:-:S05]  /*214f0*/  IMAD.X R12, R6, 0x1, R23, P6 ;  /* 0x00000001060c7824 */ /* 0x001fca00030e0617 */
[----:B------:R0:W-:Y:S01]  /*21500*/  STL [R1+0x183c], R12 ;  /* 0x00183c0c01007387 */ /* 0x0001e20000100800 */
[----:B-1----:R-:W-:Y:S02]  /*21510*/  IADD3 R11, P6, PT, R10, R2, RZ ;  /* 0x000000020a0b7210 */ /* 0x002fe40007fde0ff */
[----:B------:R-:W-:-:S03]  /*21520*/  SHF.R.S32.HI R6, RZ, 0x1f, R10 ;  /* 0x0000001fff067819 */ /* 0x000fc6000001140a */
[----:B------:R1:W-:Y:S01]  /*21530*/  STL [R1+0x1874], R11 ;  /* 0x0018740b01007387 */ /* 0x0003e20000100800 */
[----:B0-----:R-:W-:Y:S01]  /*21540*/  IMAD.X R12, R3, 0x1, R24, P2 ;  /* 0x00000001030c7824 */ /* 0x001fe200010e0618 */
[----:B------:R-:W-:-:S04]  /*21550*/  IADD3 R10, P2, PT, R10, R0, RZ ;  /* 0x000000000a0a7210 */ /* 0x000fc80007f5e0ff */
[----:B------:R-:W-:Y:S01]  /*21560*/  STL [R1+0x1844], R12 ;  /* 0x0018440c01007387 */ /* 0x000fe20000100800 */
[----:B-1----:R-:W-:-:S03]  /*21570*/  IMAD.X R11, R3, 0x1, R23, P4 ;  /* 0x00000001030b7824 */ /* 0x002fc600020e0617 */
[----:B------:R-:W-:Y:S04]  /*21580*/  STL [R1+0x1878], R10 ;  /* 0x0018780a01007387 */ /* 0x000fe80000100800 */
[----:B------:R0:W-:Y:S02]  /*21590*/  STL [R1+0x184c], R11 ;  /* 0x00184c0b01007387 */ /* 0x0001e40000100800 */
[C---:B0-----:R-:W-:Y:S01]  /*215a0*/  IMAD.X R11, R4.reuse, 0x1, R24, P5 ;  /* 0x00000001040b7824 */ /* 0x041fe200028e0618 */
[C---:B--2---:R-:W-:Y:S02]  /*215b0*/  IADD3 R10, P4, PT, R9.reuse, R2, RZ ;  /* 0x00000002090a7210 */ /* 0x044fe40007f9e0ff */
[----:B------:R-:W-:Y:S02]  /*215c0*/  SHF.R.S32.HI R3, RZ, 0x1f, R9 ;  /* 0x0000001fff037819 */ /* 0x000fe40000011409 */
[----:B------:R-:W-:Y:S01]  /*215d0*/  IADD3 R9, P5, PT, R9, R0, RZ ;  /* 0x0000000009097210 */ /* 0x000fe20007fbe0ff */
[----:B------:R0:W-:Y:S04]  /*215e0*/  STL [R1+0x187c], R10 ;  /* 0x00187c0a01007387 */ /* 0x0001e80000100800 */
[----:B------:R1:W-:Y:S04]  /*215f0*/  STL [R1+0x1854], R11 ;  /* 0x0018540b01007387 */ /* 0x0003e80000100800 */
[----:B------:R3:W-:Y:S01]  /*21600*/  STL [R1+0x1880], R9 ;  /* 0x0018800901007387 */ /* 0x0007e20000100800 */
[----:B0-----:R-:W-:-:S02]  /*21610*/  IMAD.X R10, R4, 0x1, R23, P3 ;  /* 0x00000001040a7824 */ /* 0x001fc400018e0617 */
[----:B-1----:R-:W-:-:S03]  /*21620*/  IMAD.X R11, R5, 0x1, R24, P1 ;  /* 0x00000001050b7824 */ /* 0x002fc600008e0618 */
[----:B------:R0:W-:Y:S01]  /*21630*/  STL [R1+0x185c], R10 ;  /* 0x00185c0a01007387 */ /* 0x0001e20000100800 */
[C---:B---3--:R-:W-:Y:S02]  /*21640*/  IADD3 R9, P3, PT, R8.reuse, R2, RZ ;  /* 0x0000000208097210 */ /* 0x048fe40007f7e0ff */
[----:B0-----:R-:W-:Y:S02]  /*21650*/  IADD3 R10, P1, PT, R8, R0, RZ ;  /* 0x00000000080a7210 */ /* 0x001fe40007f3e0ff */
[----:B------:R-:W-:Y:S01]  /*21660*/  SHF.R.S32.HI R4, RZ, 0x1f, R8 ;  /* 0x0000001fff047819 */ /* 0x000fe20000011408 */
[----:B------:R0:W-:Y:S04]  /*21670*/  STL [R1+0x1884], R9 ;  /* 0x0018840901007387 */ /* 0x0001e80000100800 */
[----:B------:R-:W-:Y:S01]  /*21680*/  STL [R1+0x1864], R11 ;  /* 0x0018640b01007387 */ /* 0x000fe20000100800 */
[----:B0-----:R-:W-:-:S02]  /*21690*/  IMAD.X R9, R5, 0x1, R23, P0 ;  /* 0x0000000105097824 */ /* 0x001fc400000e0617 */
[----:B------:R-:W-:Y:S01]  /*216a0*/  IMAD.X R5, R6, 0x1, R24, P6 ;  /* 0x0000000106057824 */ /* 0x000fe200030e0618 */
[----:B------:R-:W-:Y:S04]  /*216b0*/  STL [R1+0x1888], R10 ;  /* 0x0018880a01007387 */ /* 0x000fe80000100800 */
[----:B------:R-:W-:Y:S01]  /*216c0*/  STL [R1+0x186c], R9 ;  /* 0x00186c0901007387 */ /* 0x000fe20000100800 */
[C---:B----4-:R-:W-:Y:S02]  /*216d0*/  IADD3 R8, P0, PT, R7.reuse, R2, RZ ;  /* 0x0000000207087210 */ /* 0x050fe40007f1e0ff */
[----:B------:R-:W-:-:S03]  /*216e0*/  IADD3 R2, P6, PT, R7, R0, RZ ;  /* 0x0000000007027210 */ /* 0x000fc60007fde0ff */
[----:B------:R-:W-:Y:S04]  /*216f0*/  STL [R1+0x9e4], R8 ;  /* 0x0009e40801007387 */ /* 0x000fe80000100800 */
[----:B------:R0:W-:Y:S01]  /*21700*/  STL [R1+0x9e0], R5 ;  /* 0x0009e00501007387 */ /* 0x0001e20000100800 */
[----:B------:R-:W-:-:S03]  /*21710*/  SHF.R.S32.HI R0, RZ, 0x1f, R7 ;  /* 0x0000001fff007819 */ /* 0x000fc60000011407 */
[----:B------:R1:W-:Y:S01]  /*21720*/  STL [R1+0x9dc], R2 ;  /* 0x0009dc0201007387 */ /* 0x0003e20000100800 */
[--C-:B0-----:R-:W-:Y:S02]  /*21730*/  IMAD.X R5, R6, 0x1, R23.reuse, P2 ;  /* 0x0000000106057824 */ /* 0x101fe400010e0617 */
[C---:B------:R-:W-:Y:S02]  /*21740*/  IMAD.X R6, R3.reuse, 0x1, R24, P4 ;  /* 0x0000000103067824 */ /* 0x040fe400020e0618 */
[--C-:B-1----:R-:W-:Y:S01]  /*21750*/  IMAD.X R2, R3, 0x1, R23.reuse, P5 ;  /* 0x0000000103027824 */ /* 0x102fe200028e0617 */
[----:B------:R0:W-:Y:S01]  /*21760*/  STL [R1+0x9c8], R5 ;  /* 0x0009c80501007387 */ /* 0x0001e20000100800 */
[----:B------:R-:W-:-:S03]  /*21770*/  IMAD.X R3, R4, 0x1, R23, P1 ;  /* 0x0000000104037824 */ /* 0x000fc600008e0617 */
[----:B------:R-:W-:Y:S04]  /*21780*/  STL [R1+0x9cc], R6 ;  /* 0x0009cc0601007387 */ /* 0x000fe80000100800 */
[----:B------:R1:W-:Y:S01]  /*21790*/  STL [R1+0x9d0], R2 ;  /* 0x0009d00201007387 */ /* 0x0003e20000100800 */
[----:B0-----:R-:W-:-:S05]  /*217a0*/  IMAD.X R5, R4, 0x1, R24, P3 ;  /* 0x0000000104057824 */ /* 0x001fca00018e0618 */
[----:B------:R0:W-:Y:S01]  /*217b0*/  STL [R1+0x9d4], R5 ;  /* 0x0009d40501007387 */ /* 0x0001e20000100800 */
[C---:B-1----:R-:W-:Y:S02]  /*217c0*/  IMAD.X R2, R0.reuse, 0x1, R24, P0 ;  /* 0x0000000100027824 */ /* 0x042fe400000e0618 */
[----:B------:R-:W-:Y:S01]  /*217d0*/  IMAD.X R0, R0, 0x1, R23, P6 ;  /* 0x0000000100007824 */ /* 0x000fe200030e0617 */
[----:B------:R0:W-:Y:S04]  /*217e0*/  STL [R1+0x9d8], R3 ;  /* 0x0009d80301007387 */ /* 0x0001e80000100800 */
[----:B------:R0:W-:Y:S04]  /*217f0*/  STL [R1+0x9c4], R2 ;  /* 0x0009c40201007387 */ /* 0x0001e80000100800 */
[----:B------:R0:W-:Y:S04]  /*21800*/  STL [R1+0x9c0], R0 ;  /* 0x0009c00001007387 */ /* 0x0001e80000100800 */
[----:B------:R0:W-:Y:S01]  /*21810*/  STL [R1+0x330], RZ ;  /* 0x000330ff01007387 */ /* 0x0001e20000100800 */
[----:B------:R-:W-:-:S03]  /*21820*/  UMOV UR4, URZ ;  /* 0x000000ff00047c82 */ /* 0x000fc60008000000 */
        /* <DEDUP_REMOVED lines=30> */
[----:B------:R0:W-:Y:S02]  /*21a10*/  STL [R1+0x31c], RZ ;  /* 0x00031cff01007387 */ /* 0x0001e40000100800 */
.L_x_1:
[----:B01----:R-:W2:Y:S04]  /*21a20*/  LDL R5, [R1+0x1aa0] ;  /* 0x001aa00001057983 */ /* 0x003ea80000100800 */
[----:B------:R-:W2:Y:S01]  /*21a30*/  LDL R4, [R1+0x1ac8] ;  /* 0x001ac80001047983 */ /* 0x000ea20000100800 */
[----:B------:R-:W0:Y:S01]  /*21a40*/  S2R R6, SR_TID.X ;  /* 0x0000000000067919 */ /* 0x000e220000002100 */
[----:B------:R-:W-:Y:S01]  /*21a50*/  UIMAD UR7, UR4, -0x100, UR9 ;  /* 0xffffff00040778a4 */ /* 0x000fe2000f8e0209 */
[----:B------:R-:W-:Y:S01]  /*21a60*/  PRMT R28, RZ, 0x7610, R28 ;  /* 0x00007610ff1c7816 */ /* 0x000fe2000000001c */
[----:B------:R-:W3:Y:S04]  /*21a70*/  LDL R10, [R1+0x1aa8] ;  /* 0x001aa800010a7983 */ /* 0x000ee80000100800 */
[----:B------:R-:W4:Y:S04]  /*21a80*/  LDL R7, [R1+0x1ac4] ;  /* 0x001ac40001077983 */ /* 0x000f280000100800 */
[----:B------:R-:W5:Y:S04]  /*21a90*/  LDL R8, [R1+0x1ac0] ;  /* 0x001ac00001087983 */ /* 0x000f680000100800 */
[----:B------:R-:W5:Y:S01]  /*21aa0*/  LDL R9, [R1+0x1ab0] ;  /* 0x001ab00001097983 */ /* 0x000f620000100800 */
[----:B0-----:R-:W-:-:S02]  /*21ab0*/  LEA.HI R2, R6, 0x38, RZ, 0x1c ;  /* 0x0000003806027811 */ /* 0x001fc400078fe0ff */
[----:B------:R-:W-:Y:S02]  /*21ac0*/  LEA.HI R0, R6, 0x78, RZ, 0x1c ;  /* 0x0000007806007811 */ /* 0x000fe400078fe0ff */
[----:B------:R-:W-:Y:S02]  /*21ad0*/  ISETP.GE.AND P1, PT, R2, UR7, PT ;  /* 0x0000000702007c0c */ /* 0x000fe4000bf26270 */
[----:B------:R-:W-:Y:S02]  /*21ae0*/  ISETP.GE.AND P2, PT, R0, UR7, PT ;  /* 0x0000000700007c0c */ /* 0x000fe4000bf46270 */
[C---:B------:R-:W-:Y:S02]  /*21af0*/  LEA.HI R3, R6.reuse, 0xf8, RZ, 0x1c ;  /* 0x000000f806037811 */ /* 0x040fe400078fe0ff */
[----:B------:R-:W-:Y:S02]  /*21b00*/  LEA.HI R0, R6, 0xb8, RZ, 0x1c ;  /* 0x000000b806007811 */ /* 0x000fe400078fe0ff */
[----:B------:R-:W-:-:S05]  /*21b10*/  SHF.R.U32.HI R2, RZ, 0x4, R6 ;  /* 0x00000004ff027819 */ /* 0x000fca0000011606 */
[----:B--2---:R3:W2:Y:S01]  /*21b20*/  @!P1 LDG.E.U8 R28, desc[UR10][R4.64] ;  /* 0x0000000a041c9981 */ /* 0x0046a2000c1e1100 */
[----:B------:R-:W-:Y:S02]  /*21b30*/  ISETP.GE.AND P0, PT, R3, UR7, PT ;  /* 0x0000000703007c0c */ /* 0x000fe4000bf06270 */
[----:B------:R-:W-:Y:S01]  /*21b40*/  PRMT R3, RZ, 0x7610, R3 ;  /* 0x00007610ff037816 */ /* 0x000fe20000000003 */
[----:B---3--:R-:W-:Y:S02]  /*21b50*/  @!P2 IMAD.MOV.U32 R5, RZ, RZ, R10 ;  /* 0x000000ffff05a224 */ /* 0x008fe400078e000a */
[----:B----4-:R-:W-:-:S05]  /*21b60*/  @!P2 IMAD.MOV.U32 R4, RZ, RZ, R7 ;  /* 0x000000ffff04a224 */ /* 0x010fca00078e0007 */
[----:B------:R5:W3:Y:S01]  /*21b70*/  @!P2 LDG.E.U8 R3, desc[UR10][R4.64] ;  /* 0x0000000a0403a981 */ /* 0x000ae2000c1e1100 */
[----:B------:R-:W-:-:S03]  /*21b80*/  ISETP.GE.AND P3, PT, R0, UR7, PT ;  /* 0x0000000700007c0c */ /* 0x000fc6000bf66270 */
[----:B--2---:R-:W-:Y:S04]  /*21b90*/  STL [R1+0x296c], R28 ;  /* 0x00296c1c01007387 */ /* 0x004fe80000100800 */
[----:B------:R-:W2:Y:S04]  /*21ba0*/  LDL R15, [R1+0x1a00] ;  /* 0x001a0000010f7983 */ /* 0x000ea80000100800 */
[----:B------:R-:W4:Y:S01]  /*21bb0*/  LDL R11, [R1+0x1a10] ;  /* 0x001a1000010b7983 */ /* 0x000f220000100800 */
[----:B------:R-:W-:Y:S01]  /*21bc0*/  SGXT.U32 R2, R2, 0x3 ;  /* 0x000000030202781a */ /* 0x000fe20000000000 */
[----:B-----5:R-:W-:Y:S01]  /*21bd0*/  @!P3 IMAD.MOV.U32 R4, RZ, RZ, R8 ;  /* 0x000000ffff04b224 */ /* 0x020fe200078e0008 */
[----:B------:R-:W-:-:S02]  /*21be0*/  PRMT R0, RZ, 0x7610, R0 ;  /* 0x00007610ff007816 */ /* 0x000fc40000000000 */
[----:B------:R-:W-:Y:S01]  /*21bf0*/  ISETP.GE.AND P5, PT, R2, UR7, PT ;  /* 0x0000000702007c0c */ /* 0x000fe2000bfa6270 */
[----:B------:R-:W-:-:S05]  /*21c00*/  @!P3 IMAD.MOV.U32 R5, RZ, RZ, R9 ;  /* 0x000000ffff05b224 */ /* 0x000fca00078e0009 */
[----:B------:R0:W5:Y:S01]  /*21c10*/  @!P3 LDG.E.U8 R0, desc[UR10][R4.64] ;  /* 0x0000000a0400b981 */ /* 0x000162000c1e1100 */
[----:B------:R-:W-:Y:S02]  /*21c20*/  PRMT R12, RZ, 0x7610, R12 ;  /* 0x00007610ff0c7816 */ /* 0x000fe4000000000c */
[----:B0-----:R-:W-:-:S04]  /*21c30*/  LOP3.LUT R4, R2, 0x20, RZ, 0xfc, !PT ;  /* 0x0000002002047812 */ /* 0x001fc800078efcff */
[----:B------:R-:W-:Y:S01]  /*21c40*/  ISETP.GE.AND P4, PT, R4, UR7, PT ;  /* 0x0000000704007c0c */ /* 0x000fe2000bf86270 */
[----:B---3--:R-:W-:Y:S04]  /*21c50*/  STL [R1+0x2970], R3 ;  /* 0x0029700301007387 */ /* 0x008fe80000100800 */
[----:B------:R-:W3:Y:S04]  /*21c60*/  LDL R10, [R1+0x19c8] ;  /* 0x0019c800010a7983 */ /* 0x000ee80000100800 */
[----:B------:R-:W3:Y:S01]  /*21c70*/  LDL R9, [R1+0x19dc] ;  /* 0x0019dc0001097983 */ /* 0x000ee20000100800 */
[----:B------:R-:W-:-:S03]  /*21c80*/  LOP3.LUT R6, R2, 0x8, RZ, 0xfc, !PT ;  /* 0x0000000802067812 */ /* 0x000fc600078efcff */
[----:B------:R-:W3:Y:S01]  /*21c90*/  LDL R14, [R1+0x19d0] ;  /* 0x0019d000010e7983 */ /* 0x000ee20000100800 */
[----:B--2---:R-:W-:-:S03]  /*21ca0*/  @!P5 IMAD.MOV.U32 R5, RZ, RZ, R15 ;  /* 0x000000ffff05d224 */ /* 0x004fc600078e000f */
[----:B------:R-:W2:Y:S01]  /*21cb0*/  LDL R8, [R1+0x19e8] ;  /* 0x0019e80001087983 */ /* 0x000ea20000100800 */
[----:B----4-:R-:W-:-:S05]  /*21cc0*/  @!P5 IMAD.MOV.U32 R4, RZ, RZ, R11 ;  /* 0x000000ffff04d224 */ /* 0x010fca00078e000b */
[----:B------:R3:W4:Y:S01]  /*21cd0*/  @!P5 LDG.E.U8 R12, desc[UR10][R4.64] ;  /* 0x0000000a040cd981 */ /* 0x000722000c1e1100 */
[----:B------:R-:W-:-:S03]  /*21ce0*/  ISETP.GE.AND P1, PT, R6, UR7, PT ;  /* 0x0000000706007c0c */ /* 0x000fc6000bf26270 */
[----:B-----5:R0:W-:Y:S04]  /*21cf0*/  STL [R1+0x2974], R0 ;  /* 0x0029740001007387 */ /* 0x0201e80000100800 */
[----:B------:R-:W5:Y:S01]  /*21d00*/  LDL R11, [R1+0x19e4] ;  /* 0x0019e400010b7983 */ /* 0x000f620000100800 */
[----:B0-----:R-:W-:-:S05]  /*21d10*/  PRMT R0, RZ, 0x7610, R0 ;  /* 0x00007610ff007816 */ /* 0x001fca0000000000 */
[----:B---3--:R-:W-:Y:S02]  /*21d20*/  @!P1 IMAD.MOV.U32 R5, RZ, RZ, R10 ;  /* 0x000000ffff059224 */ /* 0x008fe400078e000a */
[----:B------:R-:W-:-:S05]  /*21d30*/  @!P1 IMAD.MOV.U32 R4, RZ, RZ, R9 ;  /* 0x000000ffff049224 */ /* 0x000fca00078e0009 */
[----:B------:R2:W3:Y:S04]  /*21d40*/  @!P1 LDG.E.U8 R0, desc[UR10][R4.64] ;  /* 0x0000000a04009981 */ /* 0x0004e8000c1e1100 */
[----:B----4-:R0:W-:Y:S01]  /*21d50*/  STL [R1+0x14], R12 ;  /* 0x0000140c01007387 */ /* 0x0101e20000100800 */
[C---:B------:R-:W-:Y:S02]  /*21d60*/  LOP3.LUT R7, R2.reuse, 0x10, RZ, 0xfc, !PT ;  /* 0x0000001002077812 */ /* 0x040fe400078efcff */
[----:B------:R-:W-:Y:S01]  /*21d70*/  LOP3.LUT R6, R2, 0x18, RZ, 0xfc, !PT ;  /* 0x0000001802067812 */ /* 0x000fe200078efcff */
[----:B------:R-:W4:Y:S01]  /*21d80*/  LDL R10, [R1+0x19d8] ;  /* 0x0019d800010a7983 */ /* 0x000f220000100800 */
[----:B------:R-:W-:Y:S02]  /*21d90*/  PRMT R13, RZ, 0x7610, R13 ;  /* 0x00007610ff0d7816 */ /* 0x000fe4000000000d */
[----:B------:R-:W-:Y:S01]  /*21da0*/  PRMT R3, RZ, 0x7610, R3 ;  /* 0x00007610ff037816 */ /* 0x000fe20000000003 */
[----:B------:R-:W4:Y:S04]  /*21db0*/  LDL R9, [R1+0x19e0] ;  /* 0x0019e00001097983 */ /* 0x000f280000100800 */
[----:B0-----:R-:W4:Y:S01]  /*21dc0*/  LDL R12, [R1+0x19d4] ;  /* 0x0019d400010c7983 */ /* 0x001f220000100800 */
[----:B------:R-:W-:-:S02]  /*21dd0*/  ISETP.GE.AND P2, PT, R7, UR7, PT ;  /* 0x0000000707007c0c */ /* 0x000fc4000bf46270 */
[----:B------:R-:W-:-:S11]  /*21de0*/  ISETP.GE.AND P3, PT, R6, UR7, PT ;  /* 0x0000000706007c0c */ /* 0x000fd6000bf66270 */
[----:B--2---:R-:W-:Y:S02]  /*21df0*/  @!P2 IMAD.MOV.U32 R4, RZ, RZ, R8 ;  /* 0x000000ffff04a224 */ /* 0x004fe400078e0008 */
[----:B------:R-:W-:-:S05]  /*21e00*/  @!P2 IMAD.MOV.U32 R5, RZ, RZ, R14 ;  /* 0x000000ffff05a224 */ /* 0x000fca00078e000e */
[----:B------:R5:W2:Y:S02]  /*21e10*/  @!P2 LDG.E.U8 R13, desc[UR10][R4.64] ;  /* 0x0000000a040da981 */ /* 0x000aa4000c1e1100 */
[----:B-----5:R-:W-:Y:S02]  /*21e20*/  @!P3 IMAD.MOV.U32 R4, RZ, RZ, R11 ;  /* 0x000000ffff04b224 */ /* 0x020fe400078e000b */
[----:B---3--:R0:W-:Y:S04]  /*21e30*/  STL [R1+0x2978], R0 ;  /* 0x0029780001007387 */ /* 0x0081e80000100800 */
[----:B------:R-:W3:Y:S04]  /*21e40*/  LDL R8, [R1+0x19ec] ;  /* 0x0019ec0001087983 */ /* 0x000ee80000100800 */
[----:B------:R-:W5:Y:S01]  /*21e50*/  LDL R7, [R1+0x19fc] ;  /* 0x0019fc0001077983 */ /* 0x000f620000100800 */
[----:B------:R-:W-:-:S03]  /*21e60*/  LOP3.LUT R6, R2, 0x28, RZ, 0xfc, !PT ;  /* 0x0000002802067812 */ /* 0x000fc600078efcff */
[----:B------:R-:W2:Y:S01]  /*21e70*/  LDL R11, [R1+0x19f0] ;  /* 0x0019f000010b7983 */ /* 0x000ea20000100800 */
[----:B----4-:R-:W-:-:S03]  /*21e80*/  @!P3 IMAD.MOV.U32 R5, RZ, RZ, R12 ;  /* 0x000000ffff05b224 */ /* 0x010fc600078e000c */
[----:B0-----:R-:W4:Y:S04]  /*21e90*/  LDL R0, [R1+0x19f8] ;  /* 0x0019f80001007983 */ /* 0x001f280000100800 */
[----:B------:R0:W2:Y:S01]  /*21ea0*/  @!P3 LDG.E.U8 R3, desc[UR10][R4.64] ;  /* 0x0000000a0403b981 */ /* 0x0000a2000c1e1100 */
[----:B------:R-:W-:Y:S02]  /*21eb0*/  ISETP.GE.AND P5, PT, R6, UR7, PT ;  /* 0x0000000706007c0c */ /* 0x000fe4000bfa6270 */
[----:B------:R-:W-:Y:S01]  /*21ec0*/  PRMT R28, RZ, 0x7610, R28 ;  /* 0x00007610ff1c7816 */ /* 0x000fe2000000001c */
[----:B0-----:R-:W-:Y:S02]  /*21ed0*/  @!P4 IMAD.MOV.U32 R4, RZ, RZ, R9 ;  /* 0x000000ffff04c224 */ /* 0x001fe400078e0009 */
[----:B------:R-:W-:Y:S01]  /*21ee0*/  @!P4 IMAD.MOV.U32 R5, RZ, RZ, R10 ;  /* 0x000000ffff05c224 */ /* 0x000fe200078e000a */
[----:B------:R-:W-:-:S04]  /*21ef0*/  LOP3.LUT R6, R2, 0x30, RZ, 0xfc, !PT ;  /* 0x0000003002067812 */ /* 0x000fc800078efcff */
[----:B------:R-:W-:Y:S01]  /*21f00*/  ISETP.GE.AND P1, PT, R6, UR7, PT ;  /* 0x0000000706007c0c */ /* 0x000fe2000bf26270 */
[----:B--2---:R0:W-:Y:S01]  /*21f10*/  STL [R1+0x297c], R3 ;  /* 0x00297c0301007387 */ /* 0x0041e20000100800 */
[----:B------:R-:W-:-:S03]  /*21f20*/  PRMT R29, RZ, 0x7610, R29 ;  /* 0x00007610ff1d7816 */ /* 0x000fc6000000001d */
[----:B------:R-:W2:Y:S04]  /*21f30*/  LDL R10, [R1+0x19f4] ;  /* 0x0019f400010a7983 */ /* 0x000ea80000100800 */
[----:B------:R-:W2:Y:S01]  /*21f40*/  LDL R9, [R1+0x1a18] ;  /* 0x001a180001097983 */ /* 0x000ea20000100800 */
[----:B0-----:R-:W-:-:S06]  /*21f50*/  PRMT R3, RZ, 0x7610, R3 ;  /* 0x00007610ff037816 */ /* 0x001fcc0000000003 */
[----:B------:R5:W2:Y:S02]  /*21f60*/  @!P4 LDG.E.U8 R3, desc[UR10][R4.64] ;  /* 0x0000000a0403c981 */ /* 0x000aa4000c1e1100 */
[----:B-----5:R-:W-:Y:S02]  /*21f70*/  @!P5 IMAD.MOV.U32 R4, RZ, RZ, R7 ;  /* 0x000000ffff04d224 */ /* 0x020fe400078e0007 */
[----:B---3--:R-:W-:-:S05]  /*21f80*/  @!P5 IMAD.MOV.U32 R5, RZ, RZ, R8 ;  /* 0x000000ffff05d224 */ /* 0x008fca00078e0008 */
[----:B------:R4:W3:Y:S02]  /*21f90*/  @!P5 LDG.E.U8 R28, desc[UR10][R4.64] ;  /* 0x0000000a041cd981 */ /* 0x0008e4000c1e1100 */
[----:B----4-:R-:W-:Y:S02]  /*21fa0*/  @!P1 IMAD.MOV.U32 R4, RZ, RZ, R0 ;  /* 0x000000ffff049224 */ /* 0x010fe400078e0000 */
[----:B------:R-:W-:-:S05]  /*21fb0*/  @!P1 IMAD.MOV.U32 R5, RZ, RZ, R11 ;  /* 0x000000ffff059224 */ /* 0x000fca00078e000b */
[----:B------:R-:W4:Y:S04]  /*21fc0*/  @!P1 LDG.E.U8 R29, desc[UR10][R4.64] ;  /* 0x0000000a041d9981 */ /* 0x000f28000c1e1100 */
[----:B--2---:R0:W-:Y:S04]  /*21fd0*/  STL [R1+0x2980], R3 ;  /* 0x0029800301007387 */ /* 0x0041e80000100800 */
[----:B------:R-:W2:Y:S04]  /*21fe0*/  LDL R8, [R1+0x1a04] ;  /* 0x001a040001087983 */ /* 0x000ea80000100800 */
[----:B------:R-:W5:Y:S04]  /*21ff0*/  LDL R7, [R1+0x1a20] ;  /* 0x001a200001077983 */ /* 0x000f680000100800 */
[----:B---3--:R-:W-:Y:S04]  /*22000*/  STL [R1+0x2984], R28 ;  /* 0x0029841c01007387 */ /* 0x008fe80000100800 */
[----:B0-----:R-:W3:Y:S04]  /*22010*/  LDL R3, [R1+0x1a08] ;  /* 0x001a080001037983 */ /* 0x001ee80000100800 */
[----:B------:R-:W3:Y:S01]  /*22020*/  LDL R0, [R1+0x1a28] ;  /* 0x001a280001007983 */ /* 0x000ee20000100800 */
[----:B------:R-:W-:-:S04]  /*22030*/  LOP3.LUT R6, R2, 0x40, RZ, 0xfc, !PT ;  /* 0x0000004002067812 */ /* 0x000fc800078efcff */
[----:B------:R-:W-:Y:S02]  /*22040*/  ISETP.GE.AND P2, PT, R6, UR7, PT ;  /* 0x0000000706007c0c */ /* 0x000fe4000bf46270 */
[----:B------:R-:W-:-:S04]  /*22050*/  LOP3.LUT R6, R2, 0x48, RZ, 0xfc, !PT ;  /* 0x0000004802067812 */ /* 0x000fc800078efcff */
[----:B------:R-:W-:Y:S02]  /*22060*/  ISETP.GE.AND P3, PT, R6, UR7, PT ;  /* 0x0000000706007c0c */ /* 0x000fe4000bf66270 */
[----:B------:R-:W-:Y:S01]  /*22070*/  LOP3.LUT R6, R2, 0x50, RZ, 0xfc, !PT ;  /* 0x0000005002067812 */ /* 0x000fe200078efcff */
[----:B------:R0:W-:Y:S01]  /*22080*/  STL [R1+0xc], R13 ;  /* 0x00000c0d01007387 */ /* 0x0001e20000100800 */
[----:B------:R-:W-:Y:S02]  /*22090*/  PRMT R27, RZ, 0x7610, R27 ;  /* 0x00007610ff1b7816 */ /* 0x000fe4000000001b */
[----:B------:R-:W-:Y:S01]  /*220a0*/  ISETP.GE.AND P4, PT, R6, UR7, PT ;  /* 0x0000000706007c0c */ /* 0x000fe2000bf86270 */
[----:B----4-:R1:W-:Y:S01]  /*220b0*/  STL [R1+0x2988], R29 ;  /* 0x0029881d01007387 */ /* 0x0103e20000100800 */
[----:B------:R-:W-:Y:S02]  /*220c0*/  @!P2 IMAD.MOV.U32 R5, RZ, RZ, R10 ;  /* 0x000000ffff05a224 */ /* 0x000fe400078e000a */
[----:B------:R-:W-:Y:S01]  /*220d0*/  @!P2 IMAD.MOV.U32 R4, RZ, RZ, R9 ;  /* 0x000000ffff04a224 */ /* 0x000fe200078e0009 */
[----:B------:R-:W4:Y:S04]  /*220e0*/  LDL R10, [R1+0x1a0c] ;  /* 0x001a0c00010a7983 */ /* 0x000f280000100800 */
[----:B------:R-:W4:Y:S01]  /*220f0*/  LDL R9, [R1+0x1a30] ;  /* 0x001a300001097983 */ /* 0x000f220000100800 */
[----:B------:R-:W-:-:S03]  /*22100*/  PRMT R26, RZ, 0x7610, R26 ;  /* 0x00007610ff1a7816 */ /* 0x000fc6000000001a */
[----:B------:R2:W4:Y:S01]  /*22110*/  @!P2 LDG.E.U8 R27, desc[UR10][R4.64] ;  /* 0x0000000a041ba981 */ /* 0x000522000c1e1100 */
[----:B------:R-:W-:Y:S02]  /*22120*/  LOP3.LUT R6, R2, 0x58, RZ, 0xfc, !PT ;  /* 0x0000005802067812 */ /* 0x000fe400078efcff */
[----:B------:R-:W-:Y:S01]  /*22130*/  PRMT R22, RZ, 0x7610, R22 ;  /* 0x00007610ff167816 */ /* 0x000fe20000000016 */
[----:B------:R-:W4:Y:S01]  /*22140*/  LDL R11, [R1+0x1a24] ;  /* 0x001a2400010b7983 */ /* 0x000f220000100800 */
[----:B------:R-:W-:Y:S02]  /*22150*/  PRMT R20, RZ, 0x7610, R20 ;  /* 0x00007610ff147816 */ /* 0x000fe40000000014 */
[----:B------:R-:W-:Y:S01]  /*22160*/  PRMT R18, RZ, 0x7610, R18 ;  /* 0x00007610ff127816 */ /* 0x000fe20000000012 */
[----:B------:R-:W4:Y:S04]  /*22170*/  LDL R12, [R1+0x1a2c] ;  /* 0x001a2c00010c7983 */ /* 0x000f280000100800 */
[----:B------:R-:W4:Y:S04]  /*22180*/  LDL R15, [R1+0x1a3c] ;  /* 0x001a3c00010f7983 */ /* 0x000f280000100800 */
[----:B------:R-:W4:Y:S04]  /*22190*/  LDL R14, [R1+0x1a4c] ;  /* 0x001a4c00010e7983 */ /* 0x000f280000100800 */
[----:B0-----:R-:W4:Y:S04]  /*221a0*/  LDL R13, [R1+0x1a70] ;  /* 0x001a7000010d7983 */ /* 0x001f280000100800 */
[----:B------:R-:W4:Y:S04]  /*221b0*/  LDL R16, [R1+0x1a88] ;  /* 0x001a880001107983 */ /* 0x000f280000100800 */
[----:B-1----:R-:W4:Y:S04]  /*221c0*/  LDL R29, [R1+0x1a74] ;  /* 0x001a7400011d7983 */ /* 0x002f280000100800 */
[----:B------:R-:W4:Y:S04]  /*221d0*/  LDL R28, [R1+0x1a84] ;  /* 0x001a8400011c7983 */ /* 0x000f280000100800 */
[----:B------:R-:W4:Y:S01]  /*221e0*/  LDL R17, [R1+0x1aa4] ;  /* 0x001aa40001117983 */ /* 0x000f220000100800 */
[----:B--2---:R-:W-:-:S03]  /*221f0*/  @!P3 IMAD.MOV.U32 R5, RZ, RZ, R8 ;  /* 0x000000ffff05b224 */ /* 0x004fc600078e0008 */
[----:B------:R-:W2:Y:S01]  /*22200*/  LDL R8, [R1+0x1a14] ;  /* 0x001a140001087983 */ /* 0x000ea20000100800 */
[----:B-----5:R-:W-:-:S03]  /*22210*/  @!P3 IMAD.MOV.U32 R4, RZ, RZ, R7 ;  /* 0x000000ffff04b224 */ /* 0x020fc600078e0007 */
[----:B------:R-:W5:Y:S04]  /*22220*/  LDL R7, [R1+0x1a38] ;  /* 0x001a380001077983 */ /* 0x000f680000100800 */
[----:B------:R3:W5:Y:S02]  /*22230*/  @!P3 LDG.E.U8 R26, desc[UR10][R4.64] ;  /* 0x0000000a041ab981 */ /* 0x000764000c1e1100 */
[----:B---3--:R-:W-:Y:S02]  /*22240*/  @!P4 IMAD.MOV.U32 R5, RZ, RZ, R3 ;  /* 0x000000ffff05c224 */ /* 0x008fe400078e0003 */
[----:B------:R-:W-:Y:S01]  /*22250*/  @!P4 IMAD.MOV.U32 R4, RZ, RZ, R0 ;  /* 0x000000ffff04c224 */ /* 0x000fe200078e0000 */
[----:B------:R-:W3:Y:S04]  /*22260*/  LDL R3, [R1+0x1a1c] ;  /* 0x001a1c0001037983 */ /* 0x000ee80000100800 */
[----:B------:R-:W3:Y:S01]  /*22270*/  LDL R0, [R1+0x1a40] ;  /* 0x001a400001007983 */ /* 0x000ee20000100800 */
[----:B------:R-:W-:-:S02]  /*22280*/  ISETP.GE.AND P5, PT, R6, UR7, PT ;  /* 0x0000000706007c0c */ /* 0x000fc4000bfa6270 */
[----:B------:R-:W-:Y:S01]  /*22290*/  LOP3.LUT R6, R2, 0x60, RZ, 0xfc, !PT ;  /* 0x0000006002067812 */ /* 0x000fe200078efcff */
[----:B------:R4:W3:Y:S03]  /*222a0*/  @!P4 LDG.E.U8 R22, desc[UR10][R4.64] ;  /* 0x0000000a0416c981 */ /* 0x0008e6000c1e1100 */
[----:B------:R-:W-:Y:S02]  /*222b0*/  ISETP.GE.AND P1, PT, R6, UR7, PT ;  /* 0x0000000706007c0c */ /* 0x000fe4000bf26270 */
[----:B------:R-:W-:-:S04]  /*222c0*/  LOP3.LUT R6, R2, 0x68, RZ, 0xfc, !PT ;  /* 0x0000006802067812 */ /* 0x000fc800078efcff */
[----:B------:R-:W-:Y:S02]  /*222d0*/  ISETP.GE.AND P2, PT, R6, UR7, PT ;  /* 0x0000000706007c0c */ /* 0x000fe4000bf46270 */
[----:B------:R-:W-:Y:S01]  /*222e0*/  LOP3.LUT R6, R2, 0x70, RZ, 0xfc, !PT ;  /* 0x0000007002067812 */ /* 0x000fe200078efcff */
[----:B----4-:R-:W-:Y:S02]  /*222f0*/  @!P5 IMAD.MOV.U32 R5, RZ, RZ, R10 ;  /* 0x000000ffff05d224 */ /* 0x010fe400078e000a */
[----:B------:R-:W4:Y:S01]  /*22300*/  LDL R10, [R1+0x1a48] ;  /* 0x001a4800010a7983 */ /* 0x000f220000100800 */
[----:B------:R-:W-:Y:S02]  /*22310*/  ISETP.GE.AND P3, PT, R6, UR7, PT ;  /* 0x0000000706007c0c */ /* 0x000fe4000bf66270 */
[----:B------:R-:W-:Y:S01]  /*22320*/  LOP3.LUT R6, R2, 0x80, RZ, 0xfc, !PT ;  /* 0x0000008002067812 */ /* 0x000fe200078efcff */
[----:B------:R-:W-:Y:S02]  /*22330*/  @!P5 IMAD.MOV.U32 R4, RZ, RZ, R9 ;  /* 0x000000ffff04d224 */ /* 0x000fe400078e0009 */
[----:B------:R-:W4:Y:S01]  /*22340*/  LDL R9, [R1+0x1a50] ;  /* 0x001a500001097983 */ /* 0x000f220000100800 */
[----:B------:R-:W-:-:S02]  /*22350*/  ISETP.GE.AND P4, PT, R6, UR7, PT ;  /* 0x0000000706007c0c */ /* 0x000fc4000bf86270 */
[----:B------:R-:W-:Y:S01]  /*22360*/  LOP3.LUT R6, R2, 0x88, RZ, 0xfc, !PT ;  /* 0x0000008802067812 */ /* 0x000fe200078efcff */
[----:B------:R2:W4:Y:S03]  /*22370*/  @!P5 LDG.E.U8 R20, desc[UR10][R4.64] ;  /* 0x0000000a0414d981 */ /* 0x000526000c1e1100 */
[----:B------:R-:W-:Y:S02]  /*22380*/  ISETP.GE.AND P5, PT, R6, UR7, PT ;  /* 0x0000000706007c0c */ /* 0x000fe4000bfa6270 */
[----:B------:R-:W-:Y:S01]  /*22390*/  LOP3.LUT R6, R2, 0x90, RZ, 0xfc, !PT ;  /* 0x0000009002067812 */ /* 0x000fe200078efcff */
[----:B--2---:R-:W-:Y:S02]  /*223a0*/  @!P1 IMAD.MOV.U32 R5, RZ, RZ, R8 ;  /* 0x000000ffff059224 */ /* 0x004fe400078e0008 */
[----:B-----5:R-:W-:-:S05]  /*223b0*/  @!P1 IMAD.MOV.U32 R4, RZ, RZ, R7 ;  /* 0x000000ffff049224 */ /* 0x020fca00078e0007 */
[----:B------:R0:W2:Y:S01]  /*223c0*/  @!P1 LDG.E.U8 R18, desc[UR10][R4.64] ;  /* 0x0000000a04129981 */ /* 0x0000a2000c1e1100 */
[----:B------:R-:W-:Y:S01]  /*223d0*/  ISETP.GE.AND P1, PT, R6, UR7, PT ;  /* 0x0000000706007c0c */ /* 0x000fe2000bf26270 */
[----:B---3--:R-:W-:Y:S02]  /*223e0*/  @!P2 IMAD.MOV.U32 R7, RZ, RZ, R3 ;  /* 0x000000ffff07a224 */ /* 0x008fe400078e0003 */
[----:B------:R-:W3:Y:S01]  /*223f0*/  LDL R3, [R1+0x1a34] ;  /* 0x001a340001037983 */ /* 0x000ee20000100800 */
[----:B------:R-:W-:-:S03]  /*22400*/  @!P2 IMAD.MOV.U32 R6, RZ, RZ, R0 ;  /* 0x000000ffff06a224 */ /* 0x000fc600078e0000 */
[----:B------:R-:W5:Y:S01]  /*22410*/  LDL R0, [R1+0x1a58] ;  /* 0x001a580001007983 */ /* 0x000f620000100800 */
[----:B0-----:R-:W-:Y:S02]  /*22420*/  PRMT R4, RZ, 0x7610, R4 ;  /* 0x00007610ff047816 */ /* 0x001fe40000000004 */
[----:B------:R-:W-:Y:S02]  /*22430*/  LOP3.LUT R8, R2, 0x98, RZ, 0xfc, !PT ;  /* 0x0000009802087812 */ /* 0x000fe400078efcff */
[----:B------:R-:W-:Y:S02]  /*22440*/  PRMT R5, RZ, 0x7610, R5 ;  /* 0x00007610ff057816 */ /* 0x000fe40000000005 */
[----:B------:R4:W2:Y:S01]  /*22450*/  @!P2 LDG.E.U8 R4, desc[UR10][R6.64] ;  /* 0x0000000a0604a981 */ /* 0x0008a2000c1e1100 */
[----:B------:R-:W-:Y:S02]  /*22460*/  ISETP.GE.AND P2, PT, R8, UR7, PT ;  /* 0x0000000708007c0c */ /* 0x000fe4000bf46270 */
[----:B------:R-:W-:Y:S01]  /*22470*/  LOP3.LUT R8, R2, 0xa0, RZ, 0xfc, !PT ;  /* 0x000000a002087812 */ /* 0x000fe200078efcff */
[----:B----4-:R-:W-:-:S02]  /*22480*/  @!P3 IMAD.MOV.U32 R6, RZ, RZ, R10 ;  /* 0x000000ffff06b224 */ /* 0x010fc400078e000a */
[----:B------:R-:W-:Y:S02]  /*22490*/  @!P3 IMAD.MOV.U32 R7, RZ, RZ, R11 ;  /* 0x000000ffff07b224 */ /* 0x000fe400078e000b */
[----:B------:R-:W4:Y:S04]  /*224a0*/  LDL R11, [R1+0x1a60] ;  /* 0x001a6000010b7983 */ /* 0x000f280000100800 */
[----:B------:R0:W2:Y:S01]  /*224b0*/  @!P3 LDG.E.U8 R5, desc[UR10][R6.64] ;  /* 0x0000000a0605b981 */ /* 0x0000a2000c1e1100 */
[----:B------:R-:W-:Y:S01]  /*224c0*/  ISETP.GE.AND P3, PT, R8, UR7, PT ;  /* 0x0000000708007c0c */ /* 0x000fe2000bf66270 */
[----:B------:R-:W-:Y:S02]  /*224d0*/  @!P4 IMAD.MOV.U32 R8, RZ, RZ, R9 ;  /* 0x000000ffff08c224 */ /* 0x000fe400078e0009 */
[----:B------:R-:W-:Y:S01]  /*224e0*/  @!P4 IMAD.MOV.U32 R9, RZ, RZ, R12 ;  /* 0x000000ffff09c224 */ /* 0x000fe200078e000c */
[----:B0-----:R-:W-:-:S06]  /*224f0*/  PRMT R6, RZ, 0x7610, R6 ;  /* 0x00007610ff067816 */ /* 0x001fcc0000000006 */
[----:B------:R3:W2:Y:S02]  /*22500*/  @!P4 LDG.E.U8 R6, desc[UR10][R8.64] ;  /* 0x0000000a0806c981 */ /* 0x0006a4000c1e1100 */
[----:B---3--:R-:W-:Y:S02]  /*22510*/  @!P5 IMAD.MOV.U32 R9, RZ, RZ, R3 ;  /* 0x000000ffff09d224 */ /* 0x008fe400078e0003 */
[----:B------:R-:W3:Y:S01]  /*22520*/  LDL R3, [R1+0x1a5c] ;  /* 0x001a5c0001037983 */ /* 0x000ee20000100800 */
[----:B-----5:R-:W-:-:S03]  /*22530*/  @!P5 IMAD.MOV.U32 R8, RZ, RZ, R0 ;  /* 0x000000ffff08d224 */ /* 0x020fc600078e0000 */
[----:B------:R-:W5:Y:S01]  /*22540*/  LDL R0, [R1+0x1a80] ;  /* 0x001a800001007983 */ /* 0x000f620000100800 */
[----:B------:R-:W-:Y:S02]  /*22550*/  LOP3.LUT R10, R2, 0xb0, RZ, 0xfc, !PT ;  /* 0x000000b0020a7812 */ /* 0x000fe400078efcff */
[----:B------:R-:W-:Y:S02]  /*22560*/  PRMT R7, RZ, 0x7610, R7 ;  /* 0x00007610ff077816 */ /* 0x000fe40000000007 */
[----:B------:R-:W-:Y:S02]  /*22570*/  ISETP.GE.AND P4, PT, R10, UR7, PT ;  /* 0x000000070a007c0c */ /* 0x000fe4000bf86270 */
[----:B------:R-:W-:Y:S02]  /*22580*/  LOP3.LUT R10, R2, 0xc0, RZ, 0xfc, !PT ;  /* 0x000000c0020a7812 */ /* 0x000fe400078efcff */
[----:B------:R0:W2:Y:S02]  /*22590*/  @!P5 LDG.E.U8 R7, desc[UR10][R8.64] ;  /* 0x0000000a0807d981 */ /* 0x0000a4000c1e1100 */
[----:B------:R-:W-:-:S02]  /*225a0*/  ISETP.GE.AND P5, PT, R10, UR7, PT ;  /* 0x000000070a007c0c */ /* 0x000fc4000bfa6270 */
[----:B------:R-:W-:Y:S02]  /*225b0*/  LOP3.LUT R12, R2, 0xd0, RZ, 0xfc, !PT ;  /* 0x000000d0020c7812 */ /* 0x000fe400078efcff */
[----:B0-----:R-:W-:Y:S01]  /*225c0*/  PRMT R8, RZ, 0x7610, R8 ;  /* 0x00007610ff087816 */ /* 0x001fe20000000008 */
[----:B----4-:R-:W-:Y:S02]  /*225d0*/  @!P1 IMAD.MOV.U32 R10, RZ, RZ, R11 ;  /* 0x000000ffff0a9224 */ /* 0x010fe400078e000b */
[----:B------:R-:W-:Y:S01]  /*225e0*/  @!P1 IMAD.MOV.U32 R11, RZ, RZ, R15 ;  /* 0x000000ffff0b9224 */ /* 0x000fe200078e000f */
[----:B------:R-:W-:Y:S01]  /*225f0*/  PRMT R9, RZ, 0x7610, R9 ;  /* 0x00007610ff097816 */ /* 0x000fe20000000009 */
[----:B------:R-:W4:Y:S04]  /*22600*/  LDL R15, [R1+0x1a98] ;  /* 0x001a9800010f7983 */ /* 0x000f280000100800 */
[----:B------:R0:W2:Y:S01]  /*22610*/  @!P1 LDG.E.U8 R8, desc[UR10][R10.64] ;  /* 0x0000000a0a089981 */ /* 0x0000a2000c1e1100 */
[----:B------:R-:W-:-:S02]  /*22620*/  ISETP.GE.AND P1, PT, R12, UR7, PT ;  /* 0x000000070c007c0c */ /* 0x000fc4000bf26270 */
[----:B------:R-:W-:Y:S01]  /*22630*/  LOP3.LUT R12, R2, 0xe0, RZ, 0xfc, !PT ;  /* 0x000000e0020c7812 */ /* 0x000fe200078efcff */
[----:B0-----:R-:W-:Y:S02]  /*22640*/  @!P3 IMAD.MOV.U32 R10, RZ, RZ, R13 ;  /* 0x000000ffff0ab224 */ /* 0x001fe400078e000d */
[----:B------:R-:W-:-:S05]  /*22650*/  @!P3 IMAD.MOV.U32 R11, RZ, RZ, R14 ;  /* 0x000000ffff0bb224 */ /* 0x000fca00078e000e */
[----:B------:R0:W2:Y:S01]  /*22660*/  @!P3 LDG.E.U8 R9, desc[UR10][R10.64] ;  /* 0x0000000a0a09b981 */ /* 0x0000a2000c1e1100 */
[----:B------:R-:W-:Y:S02]  /*22670*/  ISETP.GE.AND P3, PT, R12, UR7, PT ;  /* 0x000000070c007c0c */ /* 0x000fe4000bf66270 */
[----:B0-----:R-:W-:Y:S01]  /*22680*/  PRMT R10, RZ, 0x7610, R10 ;  /* 0x00007610ff0a7816 */ /* 0x001fe2000000000a */
[----:B---3--:R-:W-:Y:S02]  /*22690*/  @!P4 IMAD.MOV.U32 R13, RZ, RZ, R3 ;  /* 0x000000ffff0dc224 */ /* 0x008fe400078e0003 */
[----:B------:R-:W3:Y:S01]  /*226a0*/  LDL R3, [R1+0x1a94] ;  /* 0x001a940001037983 */ /* 0x000ee20000100800 */
[----:B-----5:R-:W-:-:S03]  /*226b0*/  @!P4 IMAD.MOV.U32 R12, RZ, RZ, R0 ;  /* 0x000000ffff0cc224 */ /* 0x020fc600078e0000 */
[----:B------:R-:W5:Y:S04]  /*226c0*/  LDL R0, [R1+0x1ab8] ;  /* 0x001ab80001007983 */ /* 0x000f680000100800 */
[----:B------:R0:W2:Y:S04]  /*226d0*/  @!P4 LDG.E.U8 R10, desc[UR10][R12.64] ;  /* 0x0000000a0c0ac981 */ /* 0x0000a8000c1e1100 */
[----:B------:R-:W2:Y:S01]  /*226e0*/  LDL R13, [R1+0x1a64] ;  /* 0x001a6400010d7983 */ /* 0x000ea20000100800 */
[----:B------:R-:W-:Y:S01]  /*226f0*/  LOP3.LUT R14, R2, 0xa8, RZ, 0xfc, !PT ;  /* 0x000000a8020e7812 */ /* 0x000fe200078efcff */
[----:B0-----:R-:W-:Y:S01]  /*22700*/  @!P5 IMAD.MOV.U32 R12, RZ, RZ, R16 ;  /* 0x000000ffff0cd224 */ /* 0x001fe200078e0010 */
[----:B------:R-:W-:-:S02]  /*22710*/  PRMT R11, RZ, 0x7610, R11 ;  /* 0x00007610ff0b7816 */ /* 0x000fc4000000000b */
[----:B------:R-:W-:Y:S02]  /*22720*/  ISETP.GE.AND P4, PT, R14, UR7, PT ;  /* 0x000000070e007c0c */ /* 0x000fe4000bf86270 */
[C---:B------:R-:W-:Y:S02]  /*22730*/  LOP3.LUT R14, R2.reuse, 0xf0, RZ, 0xfc, !PT ;  /* 0x000000f0020e7812 */ /* 0x040fe400078efcff */
[----:B------:R-:W-:Y:S01]  /*22740*/  LOP3.LUT R16, R2, 0xc8, RZ, 0xfc, !PT ;  /* 0x000000c802107812 */ /* 0x000fe200078efcff */
[----:B--2---:R0:W2:Y:S01]  /*22750*/  @!P5 LDG.E.U8 R11, desc[UR10][R12.64] ;  /* 0x0000000a0c0bd981 */ /* 0x0040a2000c1e1100 */
[----:B------:R-:W-:Y:S01]  /*22760*/  ISETP.GE.AND P5, PT, R14, UR7, PT ;  /* 0x000000070e007c0c */ /* 0x000fe2000bfa6270 */
[----:B----4-:R-:W-:Y:S02]  /*22770*/  @!P1 IMAD.MOV.U32 R14, RZ, RZ, R15 ;  /* 0x000000ffff0e9224 */ /* 0x010fe400078e000f */
[----:B------:R-:W-:Y:S01]  /*22780*/  @!P1 IMAD.MOV.U32 R15, RZ, RZ, R29 ;  /* 0x000000ffff0f9224 */ /* 0x000fe200078e001d */
[----:B------:R-:W-:Y:S01]  /*22790*/  PRMT R19, RZ, 0x7610, R19 ;  /* 0x00007610ff137816 */ /* 0x000fe20000000013 */
[----:B------:R-:W4:Y:S01]  /*227a0*/  LDL R29, [R1+0x1a8c] ;  /* 0x001a8c00011d7983 */ /* 0x000f220000100800 */
[----:B0-----:R-:W-:-:S02]  /*227b0*/  PRMT R12, RZ, 0x7610, R12 ;  /* 0x00007610ff0c7816 */ /* 0x001fc4000000000c */
[----:B------:R-:W-:-:S04]  /*227c0*/  PRMT R13, RZ, 0x7610, R13 ;  /* 0x00007610ff0d7816 */ /* 0x000fc8000000000d */
[----:B------:R0:W2:Y:S01]  /*227d0*/  @!P1 LDG.E.U8 R12, desc[UR10][R14.64] ;  /* 0x0000000a0e0c9981 */ /* 0x0000a2000c1e1100 */
[----:B------:R-:W-:Y:S02]  /*227e0*/  ISETP.GE.AND P1, PT, R16, UR7, PT ;  /* 0x0000000710007c0c */ /* 0x000fe4000bf26270 */
[C---:B------:R-:W-:Y:S01]  /*227f0*/  LOP3.LUT R16, R2.reuse, 0xd8, RZ, 0xfc, !PT ;  /* 0x000000d802107812 */ /* 0x040fe200078efcff */
[----:B0-----:R-:W-:Y:S02]  /*22800*/  @!P3 IMAD.MOV.U32 R14, RZ, RZ, R17 ;  /* 0x000000ffff0eb224 */ /* 0x001fe400078e0011 */
[----:B------:R-:W-:Y:S02]  /*22810*/  @!P3 IMAD.MOV.U32 R15, RZ, RZ, R28 ;  /* 0x000000ffff0fb224 */ /* 0x000fe400078e001c */
[----:B---3--:R-:W-:Y:S01]  /*22820*/  @!P5 IMAD.MOV.U32 R17, RZ, RZ, R3 ;  /* 0x000000ffff11d224 */ /* 0x008fe200078e0003 */
[----:B------:R-:W-:Y:S01]  /*22830*/  LOP3.LUT R2, R2, 0xe8, RZ, 0xfc, !PT ;  /* 0x000000e802027812 */ /* 0x000fe200078efcff */
[----:B------:R-:W3:Y:S04]  /*22840*/  LDL R28, [R1+0x1aac] ;  /* 0x001aac00011c7983 */ /* 0x000ee80000100800 */
[----:B------:R0:W2:Y:S01]  /*22850*/  @!P3 LDG.E.U8 R13, desc[UR10][R14.64] ;  /* 0x0000000a0e0db981 */ /* 0x0000a2000c1e1100 */
[----:B------:R-:W-:Y:S01]  /*22860*/  ISETP.GE.AND P3, PT, R16, UR7, PT ;  /* 0x0000000710007c0c */ /* 0x000fe2000bf66270 */
[----:B-----5:R-:W-:Y:S01]  /*22870*/  @!P5 IMAD.MOV.U32 R16, RZ, RZ, R0 ;  /* 0x000000ffff10d224 */ /* 0x020fe200078e0000 */
[----:B------:R-:W-:Y:S01]  /*22880*/  PRMT R21, RZ, 0x7610, R21 ;  /* 0x00007610ff157816 */ /* 0x000fe20000000015 */
[----:B------:R-:W5:Y:S04]  /*22890*/  LDL R3, [R1+0x1ab4] ;  /* 0x001ab40001037983 */ /* 0x000f680000100800 */
[----:B------:R-:W2:Y:S01]  /*228a0*/  LDL R0, [R1+0x1abc] ;  /* 0x001abc0001007983 */ /* 0x000ea20000100800 */
[----:B0-----:R-:W-:-:S06]  /*228b0*/  PRMT R14, RZ, 0x7610, R14 ;  /* 0x00007610ff0e7816 */ /* 0x001fcc000000000e */
[----:B------:R0:W2:Y:S04]  /*228c0*/  @!P5 LDG.E.U8 R14, desc[UR10][R16.64] ;  /* 0x0000000a100ed981 */ /* 0x0000a8000c1e1100 */
[----:B------:R-:W0:Y:S04]  /*228d0*/  LDL R16, [R1+0x1a44] ;  /* 0x001a440001107983 */ /* 0x000e280000100800 */
[----:B------:R-:W0:Y:S01]  /*228e0*/  LDL R17, [R1+0x1a68] ;  /* 0x001a680001117983 */ /* 0x000e220000100800 */
[----:B------:R-:W-:Y:S02]  /*228f0*/  PRMT R15, RZ, 0x7610, R15 ;  /* 0x00007610ff0f7816 */ /* 0x000fe4000000000f */
[----:B0-----:R-:W-:-:S04]  /*22900*/  @!P2 LOP3.LUT R17, R17, R16, RZ, 0x3c, !PT ;  /* 0x000000101111a212 */ /* 0x001fc800078e3cff */
[----:B------:R-:W-:-:S04]  /*22910*/  @!P2 LOP3.LUT R16, R17, R16, RZ, 0x3c, !PT ;  /* 0x000000101110a212 */ /* 0x000fc800078e3cff */
[----:B------:R-:W-:-:S05]  /*22920*/  @!P2 LOP3.LUT R17, R17, R16, RZ, 0x3c, !PT ;  /* 0x000000101111a212 */ /* 0x000fca00078e3cff */
[----:B------:R0:W2:Y:S04]  /*22930*/  @!P2 LDG.E.U8 R15, desc[UR10][R16.64] ;  /* 0x0000000a100fa981 */ /* 0x0000a8000c1e1100 */
[----:B------:R-:W0:Y:S04]  /*22940*/  LDL R16, [R1+0x1a54] ;  /* 0x001a540001107983 */ /* 0x000e280000100800 */
[----:B------:R-:W0:Y:S02]  /*22950*/  LDL R17, [R1+0x1a78] ;  /* 0x001a780001117983 */ /* 0x000e240000100800 */
[----:B0-----:R-:W-:-:S04]  /*22960*/  @!P4 LOP3.LUT R17, R17, R16, RZ, 0x3c, !PT ;  /* 0x000000101111c212 */ /* 0x001fc800078e3cff */
[----:B------:R-:W-:-:S04]  /*22970*/  @!P4 LOP3.LUT R16, R17, R16, RZ, 0x3c, !PT ;  /* 0x000000101110c212 */ /* 0x000fc800078e3cff */
[----:B------:R-:W-:-:S05]  /*22980*/  @!P4 LOP3.LUT R17, R17, R16, RZ, 0x3c, !PT ;  /* 0x000000101111c212 */ /* 0x000fca00078e3cff */
[----:B------:R0:W2:Y:S04]  /*22990*/  @!P4 LDG.E.U8 R19, desc[UR10][R16.64] ;  /* 0x0000000a1013c981 */ /* 0x0000a8000c1e1100 */
[----:B------:R-:W0:Y:S04]  /*229a0*/  LDL R16, [R1+0x1a6c] ;  /* 0x001a6c0001107983 */ /* 0x000e280000100800 */
[----:B------:R-:W0:Y:S01]  /*229b0*/  LDL R17, [R1+0x1a90] ;  /* 0x001a900001117983 */ /* 0x000e220000100800 */
[----:B------:R-:W-:-:S03]  /*229c0*/  ISETP.GE.AND P5, PT, R2, UR7, PT ;  /* 0x0000000702007c0c */ /* 0x000fc6000bfa6270 */
[----:B------:R-:W2:Y:S01]  /*229d0*/  LDL R2, [R1+0x1a9c] ;  /* 0x001a9c0001027983 */ /* 0x000ea20000100800 */
[----:B0-----:R-:W-:-:S04]  /*229e0*/  @!P1 LOP3.LUT R17, R17, R16, RZ, 0x3c, !PT ;  /* 0x0000001011119212 */ /* 0x001fc800078e3cff */
[----:B------:R-:W-:-:S04]  /*229f0*/  @!P1 LOP3.LUT R16, R17, R16, RZ, 0x3c, !PT ;  /* 0x0000001011109212 */ /* 0x000fc800078e3cff */
[----:B------:R-:W-:-:S05]  /*22a00*/  @!P1 LOP3.LUT R17, R17, R16, RZ, 0x3c, !PT ;  /* 0x0000001011119212 */ /* 0x000fca00078e3cff */
[----:B------:R2:W3:Y:S04]  /*22a10*/  @!P1 LDG.E.U8 R21, desc[UR10][R16.64] ;  /* 0x0000000a10159981 */ /* 0x0004e8000c1e1100 */
[----:B------:R-:W3:Y:S01]  /*22a20*/  LDL R17, [R1+0x1a7c] ;  /* 0x001a7c0001117983 */ /* 0x000ee20000100800 */
[----:B------:R-:W-:Y:S01]  /*22a30*/  PRMT R23, RZ, 0x7610, R23 ;  /* 0x00007610ff177816 */ /* 0x000fe20000000017 */
[----:B--2---:R-:W-:Y:S01]  /*22a40*/  @!P3 IMAD.MOV.U32 R16, RZ, RZ, R2 ;  /* 0x000000ffff10b224 */ /* 0x004fe200078e0002 */
[----:B------:R-:W-:Y:S02]  /*22a50*/  PRMT R24, RZ, 0x7610, R24 ;  /* 0x00007610ff187816 */ /* 0x000fe40000000018 */
[----:B------:R-:W-:Y:S02]  /*22a60*/  PRMT R25, RZ, 0x7610, R25 ;  /* 0x00007610ff197816 */ /* 0x000fe40000000019 */
[----:B---3--:R0:W2:Y:S02]  /*22a70*/  @!P3 LDG.E.U8 R23, desc[UR10][R16.64] ;  /* 0x0000000a1017b981 */ /* 0x0080a4000c1e1100 */
[----:B0-----:R-:W-:-:S02]  /*22a80*/  @!P5 IMAD.MOV.U32 R16, RZ, RZ, R28 ;  /* 0x000000ffff10d224 */ /* 0x001fc400078e001c */
[----:B------:R-:W0:Y:S01]  /*22a90*/  S2R R28, SR_TID.X ;  /* 0x00000000001c7919 */ /* 0x000e220000002100 */
[----:B----4-:R-:W-:-:S05]  /*22aa0*/  @!P5 IMAD.MOV.U32 R17, RZ, RZ, R29 ;  /* 0x000000ffff11d224 */ /* 0x010fca00078e001d */
[----:B------:R1:W3:Y:S02]  /*22ab0*/  @!P5 LDG.E.U8 R24, desc[UR10][R16.64] ;  /* 0x0000000a1018d981 */ /* 0x0002e4000c1e1100 */
[----:B-1----:R-:W-:Y:S02]  /*22ac0*/  @!P0 IMAD.MOV.U32 R16, RZ, RZ, R0 ;  /* 0x000000ffff108224 */ /* 0x002fe400078e0000 */
[----:B-----5:R-:W-:-:S05]  /*22ad0*/  @!P0 IMAD.MOV.U32 R17, RZ, RZ, R3 ;  /* 0x000000ffff118224 */ /* 0x020fca00078e0003 */
[----:B------:R1:W4:Y:S01]  /*22ae0*/  @!P0 LDG.E.U8 R25, desc[UR10][R16.64] ;  /* 0x0000000a10198981 */ /* 0x000322000c1e1100 */
[----:B0-----:R-:W-:Y:S01]  /*22af0*/  SHF.R.U32.HI R2, RZ, 0x2, R28 ;  /* 0x00000002ff027819 */ /* 0x001fe2000001161c */
[----:B-1----:R-:W-:-:S03]  /*22b00*/  IMAD.SHL.U32 R16, R28, 0x40, RZ ;  /* 0x000000401c107824 */ /* 0x002fc600078e00ff */
[----:B------:R-:W-:Y:S02]  /*22b10*/  SGXT.U32 R2, R2, 0x3 ;  /* 0x000000030202781a */ /* 0x000fe40000000000 */
[----:B------:R-:W-:Y:S02]  /*22b20*/  LOP3.LUT R17, R28, 0x7, RZ, 0xc0, !PT ;  /* 0x000000071c117812 */ /* 0x000fe400078ec0ff */
[----:B------:R-:W-:Y:S02]  /*22b30*/  LOP3.LUT R2, R2, 0x40, R16, 0xf8, !PT ;  /* 0x0000004002027812 */ /* 0x000fe400078ef810 */
[----:B------:R-:W-:Y:S02]  /*22b40*/  LOP3.LUT R16, R16, 0x1800, RZ, 0xc0, !PT ;  /* 0x0000180010107812 */ /* 0x000fe400078ec0ff */
[----:B------:R-:W-:Y:S01]  /*22b50*/  SHF.R.S32.HI R3, RZ, 0x1, R28 ;  /* 0x00000001ff037819 */ /* 0x000fe2000001141c */
[----:B------:R-:W-:Y:S02]  /*22b60*/  IMAD.SHL.U32 R29, R28, 0x2, RZ ;  /* 0x000000021c1d7824 */ /* 0x000fe400078e00ff */
[----:B------:R-:W-:Y:S01]  /*22b70*/  IMAD R16, R17, 0x100, R16 ;  /* 0x0000010011107824 */ /* 0x000fe200078e0210 */
[----:B------:R-:W-:Y:S01]  /*22b80*/  SGXT R3, R3, 0x1 ;  /* 0x000000010303781a */ /* 0x000fe20000000200 */
[----:B------:R-:W-:-:S03]  /*22b90*/  IMAD.SHL.U32 R17, R17, 0x10, RZ ;  /* 0x0000001011117824 */ /* 0x000fc600078e00ff */
[----:B------:R-:W-:Y:S02]  /*22ba0*/  LOP3.LUT R2, R2, 0x88, R3, 0xf8, !PT ;  /* 0x0000008802027812 */ /* 0x000fe400078ef803 */
[----:B------:R-:W-:Y:S02]  /*22bb0*/  LOP3.LUT R17, R17, 0x30, R29, 0x78, !PT ;  /* 0x0000003011117812 */ /* 0x000fe400078e781d */
[----:B------:R-:W5:Y:S04]  /*22bc0*/  LDL.LU R29, [R1+0x2988] ;  /* 0x00298800011d7983 */ /* 0x000f680000300800 */
        /* <DEDUP_REMOVED lines=224> */
[----:B------:R-:W-:Y:S01]  /*239d0*/  STL [R1+0x28fc], R2 ;  /* 0x0028fc0201007387 */ /* 0x000fe20000100800 */
[----:B------:R-:W-:-:S03]  /*239e0*/  LOP3.LUT R0, R28, 0x7f, RZ, 0xc0, !PT ;  /* 0x0000007f1c007812 */ /* 0x000fc600078ec0ff */
[----:B------:R-:W-:Y:S04]  /*239f0*/  STL [R1+0x2904], R2 ;  /* 0x0029040201007387 */ /* 0x000fe80000100800 */
[----:B------:R-:W-:Y:S04]  /*23a00*/  STL [R1+0x290c], R2 ;  /* 0x00290c0201007387 */ /* 0x000fe80000100800 */
[----:B------:R-:W-:Y:S04]  /*23a10*/  STL [R1+0x2914], R2 ;  /* 0x0029140201007387 */ /* 0x000fe80000100800 */
[----:B------:R-:W-:Y:S01]  /*23a20*/  STL [R1+0x291c], R2 ;  /* 0x00291c0201007387 */ /* 0x000fe20000100800 */
[----:B------:R-:W-:-:S03]  /*23a30*/  LOP3.LUT R28, R0, 0x80, RZ, 0xfc, !PT ;  /* 0x00000080001c7812 */ /* 0x000fc600078efcff */
[----:B------:R-:W-:Y:S04]  /*23a40*/  STL [R1+0x2924], R2 ;  /* 0x0029240201007387 */ /* 0x000fe80000100800 */
[----:B------:R-:W-:Y:S01]  /*23a50*/  STL [R1+0x292c], R2 ;  /* 0x00292c0201007387 */ /* 0x000fe20000100800 */
[----:B------:R-:W-:-:S03]  /*23a60*/  IMAD.IADD R3, R16, 0x1, R17 ;  /* 0x0000000110037824 */ /* 0x000fc600078e0211 */
[----:B------:R-:W-:Y:S04]  /*23a70*/  STL [R1+0x2934], R2 ;  /* 0x0029340201007387 */ /* 0x000fe80000100800 */
[----:B------:R-:W-:Y:S04]  /*23a80*/  STL [R1+0x293c], R2 ;  /* 0x00293c0201007387 */ /* 0x000fe80000100800 */
[----:B------:R-:W-:Y:S01]  /*23a90*/  STL [R1+0x2944], R2 ;  /* 0x0029440201007387 */ /* 0x000fe20000100800 */
[----:B------:R-:W-:Y:S01]  /*23aa0*/  BAR.SYNC.DEFER_BLOCKING 0x0 ;  /* 0x0000000000007b1d */ /* 0x000fe20000010000 */
[----:B------:R-:W-:-:S05]  /*23ab0*/  ISETP.GE.AND P1, PT, R28, UR7, PT ;  /* 0x000000071c007c0c */ /* 0x000fca000bf26270 */
[----:B------:R-:W-:Y:S04]  /*23ac0*/  STL [R1+0x294c], R2 ;  /* 0x00294c0201007387 */ /* 0x000fe80000100800 */
[----:B------:R-:W-:Y:S04]  /*23ad0*/  STL [R1+0x2954], R2 ;  /* 0x0029540201007387 */ /* 0x000fe80000100800 */
[----:B------:R-:W-:Y:S04]  /*23ae0*/  STL [R1+0x295c], R2 ;  /* 0x00295c0201007387 */ /* 0x000fe80000100800 */
[----:B------:R-:W-:Y:S04]  /*23af0*/  STL [R1+0x2964], R2 ;  /* 0x0029640201007387 */ /* 0x000fe80000100800 */
[----:B------:R-:W2:Y:S04]  /*23b00*/  LDL.LU R28, [R1+0x14] ;  /* 0x00001400011c7983 */ /* 0x000ea80000300800 */
[----:B------:R0:W-:Y:S04]  /*23b10*/  STL [R1+0xd0], R3 ;  /* 0x0000d00301007387 */ /* 0x0001e80000100800 */
[----:B0-----:R-:W2:Y:S04]  /*23b20*/  LDL.LU R3, [R1+0xc] ;  /* 0x00000c0001037983 */ /* 0x001ea80000300800 */
        /* <DEDUP_REMOVED lines=199> */
[----:B------:R-:W0:Y:S03]  /*247a0*/  S2UR UR6, SR_CgaCtaId ;  /* 0x00000000000679c3 */ /* 0x000e260000008800 */
        /* <DEDUP_REMOVED lines=22> */
[----:B------:R-:W-:-:S03]  /*24910*/  UMOV UR5, 0x400 ;  /* 0x0000040000057882 */ /* 0x000fc60000000000 */
[----:B------:R-:W-:Y:S04]  /*24920*/  STL [R1+0x2900], R16 ;  /* 0x0029001001007387 */ /* 0x000fe80000100800 */
[----:B------:R-:W-:Y:S01]  /*24930*/  STL [R1+0x2908], R16 ;  /* 0x0029081001007387 */ /* 0x000fe20000100800 */
[----:B0-----:R-:W-:-:S03]  /*24940*/  ULEA UR5, UR6, UR5, 0x18 ;  /* 0x0000000506057291 */ /* 0x001fc6000f8ec0ff */
        /* <DEDUP_REMOVED lines=13> */
[----:B--2---:R0:W-:Y:S04]  /*24a20*/  STS.U8 [R0+UR5], R28 ;  /* 0x0000001c00007988 */ /* 0x0041e80008000005 */
[----:B------:R1:W-:Y:S04]  /*24a30*/  STS.U8 [R0+UR5+0x100], R3 ;  /* 0x0001000300007988 */ /* 0x0003e80008000005 */
[----:B0-----:R-:W2:Y:S04]  /*24a40*/  LDL.LU R28, [R1+0x2984] ;  /* 0x00298400011c7983 */ /* 0x001ea80000300800 */
[----:B-1----:R-:W2:Y:S04]  /*24a50*/  LDL.LU R3, [R1+0x2980] ;  /* 0x0029800001037983 */ /* 0x002ea80000300800 */
[----:B--2---:R0:W-:Y:S04]  /*24a60*/  STS.U8 [R0+UR5+0x200], R3 ;  /* 0x0002000300007988 */ /* 0x0041e80008000005 */
[----:B-----5:R-:W-:Y:S04]  /*24a70*/  STS.U8 [R0+UR5+0x300], R29 ;  /* 0x0003001d00007988 */ /* 0x020fe80008000005 */
[----:B------:R-:W-:Y:S04]  /*24a80*/  STS.U8 [R0+UR5+0x400], R27 ;  /* 0x0004001b00007988 */ /* 0x000fe80008000005 */
[----:B------:R-:W-:Y:S04]  /*24a90*/  STS.U8 [R0+UR5+0x500], R22 ;  /* 0x0005001600007988 */ /* 0x000fe80008000005 */
[----:B------:R-:W-:Y:S04]  /*24aa0*/  STS.U8 [R0+UR5+0x600], R18 ;  /* 0x0006001200007988 */ /* 0x000fe80008000005 */
[----:B0-----:R-:W2:Y:S04]  /*24ab0*/  LDL.LU R3, [R1+0x297c] ;  /* 0x00297c0001037983 */ /* 0x001ea80000300800 */
[----:B------:R0:W-:Y:S04]  /*24ac0*/  STS.U8 [R0+UR5+0x700], R5 ;  /* 0x0007000500007988 */ /* 0x0001e80008000005 */
[----:B0-----:R-:W5:Y:S01]  /*24ad0*/  LDL.LU R0, [R1+0x2978] ;  /* 0x0029780001007983 */ /* 0x001f620000300800 */
[----:B------:R-:W0:Y:S02]  /*24ae0*/  S2R R5, SR_TID.X ;  /* 0x0000000000057919 */ /* 0x000e240000002100 */
[----:B0-----:R-:W-:-:S05]  /*24af0*/  LOP3.LUT R5, R5, 0x7f, RZ, 0xc0, !PT ;  /* 0x0000007f05057812 */ /* 0x001fca00078ec0ff */
[----:B------:R-:W-:Y:S04]  /*24b00*/  STS.U8 [R5+UR5+0x800], R6 ;  /* 0x0008000605007988 */ /* 0x000fe80008000005 */
[----:B------:R-:W-:Y:S04]  /*24b10*/  STS.U8 [R5+UR5+0x900], R8 ;  /* 0x0009000805007988 */ /* 0x000fe80008000005 */
[----:B------:R-:W-:Y:S04]  /*24b20*/  STS.U8 [R5+UR5+0xa00], R9 ;  /* 0x000a000905007988 */ /* 0x000fe80008000005 */
[----:B------:R-:W-:Y:S04]  /*24b30*/  STS.U8 [R5+UR5+0xb00], R10 ;  /* 0x000b000a05007988 */ /* 0x000fe80008000005 */
[----:B------:R-:W-:Y:S04]  /*24b40*/  STS.U8 [R5+UR5+0xc00], R11 ;  /* 0x000c000b05007988 */ /* 0x000fe80008000005 */
[----:B------:R-:W-:Y:S04]  /*24b50*/  STS.U8 [R5+UR5+0xd00], R12 ;  /* 0x000d000c05007988 */ /* 0x000fe80008000005 */
[----:B------:R-:W-:Y:S04]  /*24b60*/  STS.U8 [R5+UR5+0xe00], R13 ;  /* 0x000e000d05007988 */ /* 0x000fe80008000005 */
[----:B------:R0:W-:Y:S02]  /*24b70*/  STS.U8 [R5+UR5+0xf00], R14 ;  /* 0x000f000e05007988 */ /* 0x0001e40008000005 */
[----:B0-----:R-:W0:Y:S02]  /*24b80*/  S2R R5, SR_TID.X ;  /* 0x0000000000057919 */ /* 0x001e240000002100 */
[----:B0-----:R-:W-:-:S04]  /*24b90*/  LOP3.LUT R5, R5, 0x7f, RZ, 0xc0, !PT ;  /* 0x0000007f05057812 */ /* 0x001fc800078ec0ff */
[----:B------:R-:W-:-:S05]  /*24ba0*/  LOP3.LUT R5, R5, 0x8, RZ, 0x3c, !PT ;  /* 0x0000000805057812 */ /* 0x000fca00078e3cff */
[----:B------:R-:W-:Y:S04]  /*24bb0*/  STS.U8 [R5+UR5+0x280], R28 ;  /* 0x0002801c05007988 */ /* 0x000fe80008000005 */
[----:B--2---:R-:W-:Y:S04]  /*24bc0*/  STS.U8 [R5+UR5+0x180], R3 ;  /* 0x0001800305007988 */ /* 0x004fe80008000005 */
[----:B-----5:R0:W-:Y:S04]  /*24bd0*/  STS.U8 [R5+UR5+0x80], R0 ;  /* 0x0000800005007988 */ /* 0x0201e80008000005 */
[----:B0-----:R-:W2:Y:S04]  /*24be0*/  LDL.LU R0, [R1+0x2974] ;  /* 0x0029740001007983 */ /* 0x001ea80000300800 */
[----:B------:R-:W5:Y:S04]  /*24bf0*/  LDL.LU R3, [R1+0x2970] ;  /* 0x0029700001037983 */ /* 0x000f680000300800 */
[----:B------:R-:W2:Y:S04]  /*24c00*/  LDL.LU R28, [R1+0x296c] ;  /* 0x00296c00011c7983 */ /* 0x000ea80000300800 */
[----:B------:R-:W-:Y:S04]  /*24c10*/  STS.U8 [R5+UR5+0x480], R26 ;  /* 0x0004801a05007988 */ /* 0x000fe80008000005 */
[----:B------:R-:W-:Y:S04]  /*24c20*/  STS.U8 [R5+UR5+0x580], R20 ;  /* 0x0005801405007988 */ /* 0x000fe80008000005 */
[----:B--2---:R0:W-:Y:S02]  /*24c30*/  STS.U8 [R5+UR5+0x380], R28 ;  /* 0x0003801c05007988 */ /* 0x0041e40008000005 */
[----:B0-----:R-:W0:Y:S02]  /*24c40*/  S2R R5, SR_TID.X ;  /* 0x0000000000057919 */ /* 0x001e240000002100 */
[----:B0-----:R-:W-:-:S04]  /*24c50*/  LOP3.LUT R5, R5, 0x7f, RZ, 0xc0, !PT ;  /* 0x0000007f05057812 */ /* 0x001fc800078ec0ff */
[----:B------:R-:W-:Y:S02]  /*24c60*/  ISETP.GE.AND P0, PT, R5, UR7, PT ;  /* 0x0000000705007c0c */ /* 0x000fe4000bf06270 */
[----:B------:R-:W0:Y:S02]  /*24c70*/  S2R R5, SR_TID.X ;  /* 0x0000000000057919 */ /* 0x000e240000002100 */
[----:B0-----:R-:W-:-:S04]  /*24c80*/  LOP3.LUT R5, R5, 0x7f, RZ, 0xc0, !PT ;  /* 0x0000007f05057812 */ /* 0x001fc800078ec0ff */
[----:B------:R-:W-:-:S05]  /*24c90*/  LOP3.LUT R5, R5, 0x8, RZ, 0x3c, !PT ;  /* 0x0000000805057812 */ /* 0x000fca00078e3cff */
[----:B------:R0:W-:Y:S04]  /*24ca0*/  STS.U8 [R5+UR5+0x680], R4 ;  /* 0x0006800405007988 */ /* 0x0001e80008000005 */
[----:B-----5:R-:W-:Y:S04]  /*24cb0*/  STS.U8 [R5+UR5+0x780], R3 ;  /* 0x0007800305007988 */ /* 0x020fe80008000005 */
[----:B------:R-:W-:Y:S04]  /*24cc0*/  STS.U8 [R5+UR5+0x880], R7 ;  /* 0x0008800705007988 */ /* 0x000fe80008000005 */
[----:B------:R-:W-:Y:S04]  /*24cd0*/  STS.U8 [R5+UR5+0x980], R15 ;  /* 0x0009800f05007988 */ /* 0x000fe80008000005 */
[----:B------:R-:W-:Y:S04]  /*24ce0*/  STS.U8 [R5+UR5+0xa80], R19 ;  /* 0x000a801305007988 */ /* 0x000fe80008000005 */
[----:B------:R-:W-:Y:S04]  /*24cf0*/  STS.U8 [R5+UR5+0xb80], R0 ;  /* 0x000b800005007988 */ /* 0x000fe80008000005 */
[----:B------:R-:W-:Y:S04]  /*24d00*/  STS.U8 [R5+UR5+0xc80], R21 ;  /* 0x000c801505007988 */ /* 0x000fe80008000005 */
[----:B------:R-:W-:Y:S04]  /*24d10*/  STS.U8 [R5+UR5+0xd80], R23 ;  /* 0x000d801705007988 */ /* 0x000fe80008000005 */
[----:B---3--:R-:W-:Y:S04]  /*24d20*/  STS.U8 [R5+UR5+0xe80], R24 ;  /* 0x000e801805007988 */ /* 0x008fe80008000005 */
[----:B----4-:R1:W-:Y:S04]  /*24d30*/  STS.U8 [R5+UR5+0xf80], R25 ;  /* 0x000f801905007988 */ /* 0x0103e80008000005 */
[----:B0-----:R-:W2:Y:S04]  /*24d40*/  LDL R4, [R1+0x19b4] ;  /* 0x0019b40001047983 */ /* 0x001ea80000100800 */
[----:B-1----:R-:W2:Y:S01]  /*24d50*/  LDL R5, [R1+0x199c] ;  /* 0x00199c0001057983 */ /* 0x002ea20000100800 */
[----:B------:R-:W-:Y:S01]  /*24d60*/  PRMT R16, RZ, 0x7610, R16 ;  /* 0x00007610ff107816 */ /* 0x000fe20000000010 */
[----:B------:R-:W-:Y:S06]  /*24d70*/  BAR.SYNC.DEFER_BLOCKING 0x0 ;  /* 0x0000000000007b1d */ /* 0x000fec0000010000 */
[----:B--2---:R-:W2:Y:S04]  /*24d80*/  @!P0 LDG.E.U8 R16, desc[UR10][R4.64] ;  /* 0x0000000a04108981 */ /* 0x004ea8000c1e1100 */
[----:B--2---:R0:W-:Y:S04]  /*24d90*/  STL [R1+0x91c], R16 ;  /* 0x00091c1001007387 */ /* 0x0041e80000100800 */
[----:B0-----:R-:W2:Y:S04]  /*24da0*/  LDL.LU R16, [R1+0x2968] ;  /* 0x0029680001107983 */ /* 0x001ea80000300800 */
[----:B------:R-:W3:Y:S04]  /*24db0*/  LDL R4, [R1+0x19a0] ;  /* 0x0019a00001047983 */ /* 0x000ee80000100800 */
[----:B------:R-:W3:Y:S01]  /*24dc0*/  LDL R5, [R1+0x19bc] ;  /* 0x0019bc0001057983 */ /* 0x000ee20000100800 */
[----:B------:R-:W-:-:S02]  /*24dd0*/  PRMT R2, RZ, 0x7610, R2 ;  /* 0x00007610ff027816 */ /* 0x000fc40000000002 */
[----:B---3--:R-:W-:-:S04]  /*24de0*/  @!P1 LOP3.LUT R5, R5, R4, RZ, 0x3c, !PT ;  /* 0x0000000405059212 */ /* 0x008fc800078e3cff */
[----:B------:R-:W-:-:S04]  /*24df0*/  @!P1 LOP3.LUT R4, R5, R4, RZ, 0x3c, !PT ;  /* 0x0000000405049212 */ /* 0x000fc800078e3cff */
[----:B------:R-:W-:-:S05]  /*24e00*/  @!P1 LOP3.LUT R5, R5, R4, RZ, 0x3c, !PT ;  /* 0x0000000405059212 */ /* 0x000fca00078e3cff */
[----:B------:R-:W3:Y:S04]  /*24e10*/  @!P1 LDG.E.U8 R2, desc[UR10][R4.64] ;  /* 0x0000000a04029981 */ /* 0x000ee8000c1e1100 */
[----:B---3--:R0:W-:Y:S04]  /*24e20*/  STL [R1+0x918], R2 ;  /* 0x0009180201007387 */ /* 0x0081e80000100800 */
[----:B0-----:R-:W3:Y:S04]  /*24e30*/  LDL.LU R2, [R1+0x2964] ;  /* 0x0029640001027983 */ /* 0x001ee80000300800 */
[----:B------:R-:W4:Y:S04]  /*24e40*/  LDL R4, [R1+0x1894] ;  /* 0x0018940001047983 */ /* 0x000f280000100800 */
[----:B------:R-:W4:Y:S01]  /*24e50*/  LDL R5, [R1+0x1898] ;  /* 0x0018980001057983 */ /* 0x000f220000100800 */
[----:B--2---:R-:W-:-:S02]  /*24e60*/  PRMT R16, RZ, 0x7610, R16 ;  /* 0x00007610ff107816 */ /* 0x004fc40000000010 */
[----:B----4-:R-:W-:-:S04]  /*24e70*/  @!P0 LOP3.LUT R5, R5, R4, RZ, 0x3c, !PT ;  /* 0x0000000405058212 */ /* 0x010fc800078e3cff */
[----:B------:R-:W-:-:S04]  /*24e80*/  @!P0 LOP3.LUT R4, R5, R4, RZ, 0x3c, !PT ;  /* 0x0000000405048212 */ /* 0x000fc800078e3cff */
[----:B------:R-:W-:-:S05]  /*24e90*/  @!P0 LOP3.LUT R5, R5, R4, RZ, 0x3c, !PT ;  /* 0x0000000405058212 */ /* 0x000fca00078e3cff */
[----:B------:R-:W2:Y:S04]  /*24ea0*/  @!P0 LDG.E.U8 R16, desc[UR10][R4.64] ;  /* 0x0000000a04108981 */ /* 0x000ea8000c1e1100 */
[----:B--2---:R0:W-:Y:S04]  /*24eb0*/  STL [R1+0x914], R16 ;  /* 0x0009141001007387 */ /* 0x0041e80000100800 */
[----:B0-----:R-:W2:Y:S04]  /*24ec0*/  LDL.LU R16, [R1+0x2960] ;  /* 0x0029600001107983 */ /* 0x001ea80000300800 */
[----:B------:R-:W4:Y:S04]  /*24ed0*/  LDL R4, [R1+0x188c] ;  /* 0x00188c0001047983 */ /* 0x000f280000100800 */
[----:B------:R-:W4:Y:S01]  /*24ee0*/  LDL R5, [R1+0x1890] ;  /* 0x0018900001057983 */ /* 0x000f220000100800 */
[----:B---3--:R-:W-:-:S02]  /*24ef0*/  PRMT R2, RZ, 0x7610, R2 ;  /* 0x00007610ff027816 */ /* 0x008fc40000000002 */
[----:B----4-:R-:W-:-:S04]  /*24f00*/  @!P1 LOP3.LUT R5, R5, R4, RZ, 0x3c, !PT ;  /* 0x0000000405059212 */ /* 0x010fc800078e3cff */
        /* <DEDUP_REMOVED lines=4129> */
[----:B------:R-:W-:-:S02]  /*35120*/  PRMT R12, RZ, 0x7610, R12 ;  /* 0x00007610ff0c7816 */ /* 0x000fc4000000000c */
[----:B----4-:R-:W-:-:S04]  /*35130*/  @!P0 LOP3.LUT R5, R5, R4, RZ, 0x3c, !PT ;  /* 0x0000000405058212 */ /* 0x010fc800078e3cff */
[----:B------:R-:W-:-:S04]  /*35140*/  @!P0 LOP3.LUT R4, R5, R4, RZ, 0x3c, !PT ;  /* 0x0000000405048212 */ /* 0x000fc800078e3cff */
[----:B------:R-:W-:-:S05]  /*35150*/  @!P0 LOP3.LUT R5, R5, R4, RZ, 0x3c, !PT ;  /* 0x0000000405058212 */ /* 0x000fca00078e3cff */
[----:B------:R0:W4:Y:S04]  /*35160*/  @!P0 LDG.E.U8 R12, desc[UR10][R4.64] ;  /* 0x0000000a040c8981 */ /* 0x000128000c1e1100 */
[----:B------:R-:W0:Y:S04]  /*35170*/  LDL R4, [R1+0xa54] ;  /* 0x000a540001047983 */ /* 0x000e280000100800 */
[----:B------:R-:W0:Y:S01]  /*35180*/  LDL R5, [R1+0xa58] ;  /* 0x000a580001057983 */ /* 0x000e220000100800 */
[----:B---3--:R-:W-:Y:S02]  /*35190*/  PRMT R2, RZ, 0x7610, R2 ;  /* 0x00007610ff027816 */ /* 0x008fe40000000002 */
[----:B0-----:R-:W-:-:S04]  /*351a0*/  @!P1 LOP3.LUT R5, R5, R4, RZ, 0x3c, !PT ;  /* 0x0000000405059212 */ /* 0x001fc800078e3cff */
[----:B------:R-:W-:-:S04]  /*351b0*/  @!P1 LOP3.LUT R4, R5, R4, RZ, 0x3c, !PT ;  /* 0x0000000405049212 */ /* 0x000fc800078e3cff */
[----:B------:R-:W-:-:S05]  /*351c0*/  @!P1 LOP3.LUT R5, R5, R4, RZ, 0x3c, !PT ;  /* 0x0000000405059212 */ /* 0x000fca00078e3cff */
[----:B------:R-:W3:Y:S04]  /*351d0*/  @!P1 LDG.E.U8 R2, desc[UR10][R4.64] ;  /* 0x0000000a04029981 */ /* 0x000ee8000c1e1100 */
[----:B----4-:R0:W-:Y:S04]  /*351e0*/  STL [R1+0x7c], R12 ;  /* 0x00007c0c01007387 */ /* 0x0101e80000100800 */
[----:B0-----:R-:W4:Y:S04]  /*351f0*/  LDL R12, [R1+0xa30] ;  /* 0x000a3000010c7983 */ /* 0x001f280000100800 */
[----:B---3--:R0:W-:Y:S04]  /*35200*/  STL [R1+0x78], R2 ;  /* 0x0000780201007387 */ /* 0x0081e80000100800 */
[----:B0-----:R-:W3:Y:S04]  /*35210*/  LDL.LU R2, [R1+0x2230] ;  /* 0x0022300001027983 */ /* 0x001ee80000300800 */
[----:B------:R-:W5:Y:S04]  /*35220*/  LDL R4, [R1+0xa4c] ;  /* 0x000a4c0001047983 */ /* 0x000f680000100800 */
[----:B------:R-:W5:Y:S01]  /*35230*/  LDL R5, [R1+0xa50] ;  /* 0x000a500001057983 */ /* 0x000f620000100800 */
[----:B--2---:R-:W-:-:S02]  /*35240*/  PRMT R16, RZ, 0x7610, R16 ;  /* 0x00007610ff107816 */ /* 0x004fc40000000010 */
[----:B-----5:R-:W-:-:S04]  /*35250*/  @!P0 LOP3.LUT R5, R5, R4, RZ, 0x3c, !PT ;  /* 0x0000000405058212 */ /* 0x020fc800078e3cff */
[----:B------:R-:W-:-:S04]  /*35260*/  @!P0 LOP3.LUT R4, R5, R4, RZ, 0x3c, !PT ;  /* 0x0000000405048212 */ /* 0x000fc800078e3cff */
[----:B------:R-:W-:-:S05]  /*35270*/  @!P0 LOP3.LUT R5, R5, R4, RZ, 0x3c, !PT ;  /* 0x0000000405058212 */ /* 0x000fca00078e3cff */
[----:B------:R-:W2:Y:S04]  /*35280*/  @!P0 LDG.E.U8 R16, desc[UR10][R4.64] ;  /* 0x0000000a04108981 */ /* 0x000ea8000c1e1100 */
[----:B--2---:R0:W-:Y:S04]  /*35290*/  STL [R1+0x74], R16 ;  /* 0x0000741001007387 */ /* 0x0041e80000100800 */
[----:B0-----:R-:W2:Y:S04]  /*352a0*/  LDL.LU R16, [R1+0x222c] ;  /* 0x00222c0001107983 */ /* 0x001ea80000300800 */
[----:B------:R-:W5:Y:S04]  /*352b0*/  LDL R4, [R1+0xa44] ;  /* 0x000a440001047983 */ /* 0x000f680000100800 */
[----:B------:R-:W5:Y:S01]  /*352c0*/  LDL R5, [R1+0xa48] ;  /* 0x000a480001057983 */ /* 0x000f620000100800 */
[----:B---3--:R-:W-:-:S02]  /*352d0*/  PRMT R2, RZ, 0x7610, R2 ;  /* 0x00007610ff027816 */ /* 0x008fc40000000002 */
[----:B-----5:R-:W-:-:S04]  /*352e0*/  @!P1 LOP3.LUT R5, R5, R4, RZ, 0x3c, !PT ;  /* 0x0000000405059212 */ /* 0x020fc800078e3cff */
[----:B------:R-:W-:-:S04]  /*352f0*/  @!P1 LOP3.LUT R4, R5, R4, RZ, 0x3c, !PT ;  /* 0x0000000405049212 */ /* 0x000fc800078e3cff */
[----:B------:R-:W-:-:S05]  /*35300*/  @!P1 LOP3.LUT R5, R5, R4, RZ, 0x3c, !PT ;  /* 0x0000000405059212 */ /* 0x000fca00078e3cff */
[----:B------:R-:W3:Y:S04]  /*35310*/  @!P1 LDG.E.U8 R2, desc[UR10][R4.64] ;  /* 0x0000000a04029981 */ /* 0x000ee8000c1e1100 */
        /* <DEDUP_REMOVED lines=17> */
[----:B------:R-:W3:Y:S01]  /*35430*/  @!P1 LDG.E.U8 R2, desc[UR10][R4.64] ;  /* 0x0000000a04029981 */ /* 0x000ee2000c1e1100 */
[----:B--2---:R-:W-:-:S03]  /*35440*/  PRMT R16, RZ, 0x7610, R16 ;  /* 0x00007610ff107816 */ /* 0x004fc60000000010 */
[----:B---3--:R0:W-:Y:S04]  /*35450*/  STL [R1+0x54], R2 ;  /* 0x0000540201007387 */ /* 0x0081e80000100800 */
[----:B0-----:R-:W2:Y:S04]  /*35460*/  LDL.LU R2, [R1+0x2220] ;  /* 0x0022200001027983 */ /* 0x001ea80000300800 */
[----:B------:R-:W3:Y:S01]  /*35470*/  LDL R5, [R1+0xa2c] ;  /* 0x000a2c0001057983 */ /* 0x000ee20000100800 */
[----:B----4-:R-:W-:-:S03]  /*35480*/  @!P0 IMAD.MOV.U32 R4, RZ, RZ, R12 ;  /* 0x000000ffff048224 */ /* 0x010fc600078e000c */
[----:B------:R-:W4:Y:S04]  /*35490*/  LDL R12, [R1+0x18e8] ;  /* 0x0018e800010c7983 */ /* 0x000f280000100800 */
[----:B---3--:R-:W3:Y:S04]  /*354a0*/  @!P0 LDG.E.U8 R16, desc[UR10][R4.64] ;  /* 0x0000000a04108981 */ /* 0x008ee8000c1e1100 */
        /* <DEDUP_REMOVED lines=13> */
[----:B------:R-:W-:-:S02]  /*35580*/  PRMT R15, RZ, 0x7610, R15 ;  /* 0x00007610ff0f7816 */ /* 0x000fc4000000000f */
[----:B-----5:R-:W-:-:S04]  /*35590*/  @!P0 LOP3.LUT R5, R5, R4, RZ, 0x3c, !PT ;  /* 0x0000000405058212 */ /* 0x020fc800078e3cff */
[----:B------:R-:W-:-:S04]  /*355a0*/  @!P0 LOP3.LUT R4, R5, R4, RZ, 0x3c, !PT ;  /* 0x0000000405048212 */ /* 0x000fc800078e3cff */
[----:B------:R-:W-:-:S05]  /*355b0*/  @!P0 LOP3.LUT R5, R5, R4, RZ, 0x3c, !PT ;  /* 0x0000000405058212 */ /* 0x000fca00078e3cff */
[----:B------:R0:W5:Y:S04]  /*355c0*/  @!P0 LDG.E.U8 R15, desc[UR10][R4.64] ;  /* 0x0000000a040f8981 */ /* 0x000168000c1e1100 */
[----:B------:R-:W0:Y:S04]  /*355d0*/  LDL R4, [R1+0xa14] ;  /* 0x000a140001047983 */ /* 0x000e280000100800 */
[----:B------:R-:W0:Y:S01]  /*355e0*/  LDL R5, [R1+0xa18] ;  /* 0x000a180001057983 */ /* 0x000e220000100800 */
[----:B------:R-:W-:Y:S02]  /*355f0*/  PRMT R14, RZ, 0x7610, R14 ;  /* 0x00007610ff0e7816 */ /* 0x000fe4000000000e */
[----:B0-----:R-:W-:-:S04]  /*35600*/  @!P1 LOP3.LUT R5, R5, R4, RZ, 0x3c, !PT ;  /* 0x0000000405059212 */ /* 0x001fc800078e3cff */
[----:B------:R-:W-:-:S04]  /*35610*/  @!P1 LOP3.LUT R4, R5, R4, RZ, 0x3c, !PT ;  /* 0x0000000405049212 */ /* 0x000fc800078e3cff */
[----:B------:R-:W-:Y:S01]  /*35620*/  @!P1 LOP3.LUT R5, R5, R4, RZ, 0x3c, !PT ;  /* 0x0000000405059212 */ /* 0x000fe200078e3cff */
[----:B-----5:R0:W-:Y:S04]  /*35630*/  STL [R1+0x5c], R15 ;  /* 0x00005c0f01007387 */ /* 0x0201e80000100800 */
[----:B------:R1:W5:Y:S01]  /*35640*/  @!P1 LDG.E.U8 R14, desc[UR10][R4.64] ;  /* 0x0000000a040e9981 */ /* 0x000362000c1e1100 */
[----:B---3--:R-:W-:-:S03]  /*35650*/  PRMT R16, RZ, 0x7610, R16 ;  /* 0x00007610ff107816 */ /* 0x008fc60000000010 */
[----:B0-----:R-:W3:Y:S04]  /*35660*/  LDL R15, [R1+0x1968] ;  /* 0x00196800010f7983 */ /* 0x001ee80000100800 */
[----:B------:R-:W1:Y:S04]  /*35670*/  LDL R4, [R1+0x18b0] ;  /* 0x0018b00001047983 */ /* 0x000e680000100800 */
[----:B------:R-:W1:Y:S02]  /*35680*/  LDL R5, [R1+0x18d4] ;  /* 0x0018d40001057983 */ /* 0x000e640000100800 */
[----:B-1----:R-:W-:-:S04]  /*35690*/  @!P0 LOP3.LUT R5, R5, R4, RZ, 0x3c, !PT ;  /* 0x0000000405058212 */ /* 0x002fc800078e3cff */
[----:B------:R-:W-:-:S04]  /*356a0*/  @!P0 LOP3.LUT R4, R5, R4, RZ, 0x3c, !PT ;  /* 0x0000000405048212 */ /* 0x000fc800078e3cff */
[----:B------:R-:W-:-:S05]  /*356b0*/  @!P0 LOP3.LUT R5, R5, R4, RZ, 0x3c, !PT ;  /* 0x0000000405058212 */ /* 0x000fca00078e3cff */
[----:B------:R-:W2:Y:S04]  /*356c0*/  @!P0 LDG.E.U8 R16, desc[UR10][R4.64] ;  /* 0x0000000a04108981 */ /* 0x000ea8000c1e1100 */
[----:B-----5:R0:W-:Y:S04]  /*356d0*/  STL [R1+0x58], R14 ;  /* 0x0000580e01007387 */ /* 0x0201e80000100800 */
[----:B0-----:R-:W5:Y:S04]  /*356e0*/  LDL R14, [R1+0xa10] ;  /* 0x000a1000010e7983 */ /* 0x001f680000100800 */
[----:B--2---:R0:W-:Y:S04]  /*356f0*/  STL [R1+0xc], R16 ;  /* 0x00000c1001007387 */ /* 0x0041e80000100800 */
[----:B0-----:R-:W2:Y:S04]  /*35700*/  LDL.LU R16, [R1+0x2214] ;  /* 0x0022140001107983 */ /* 0x001ea80000300800 */
[----:B------:R-:W2:Y:S01]  /*35710*/  LDL R5, [R1+0x18ac] ;  /* 0x0018ac0001057983 */ /* 0x000ea20000100800 */
[----:B------:R-:W-:Y:S01]  /*35720*/  PRMT R2, RZ, 0x7610, R2 ;  /* 0x00007610ff027816 */ /* 0x000fe20000000002 */
[----:B----4-:R-:W-:-:S02]  /*35730*/  @!P1 IMAD.MOV.U32 R4, RZ, RZ, R12 ;  /* 0x000000ffff049224 */ /* 0x010fc400078e000c */
[----:B------:R-:W4:Y:S04]  /*35740*/  LDL R12, [R1+0xa08] ;  /* 0x000a0800010c7983 */ /* 0x000f280000100800 */
[----:B--2---:R-:W2:Y:S04]  /*35750*/  @!P1 LDG.E.U8 R2, desc[UR10][R4.64] ;  /* 0x0000000a04029981 */ /* 0x004ea8000c1e1100 */
[----:B--2---:R0:W-:Y:S04]  /*35760*/  STL [R1+0x8], R2 ;  /* 0x0000080201007387 */ /* 0x0041e80000100800 */
[----:B0-----:R-:W2:Y:S04]  /*35770*/  LDL.LU R2, [R1+0x2210] ;  /* 0x0022100001027983 */ /* 0x001ea80000300800 */
[----:B------:R-:W2:Y:S04]  /*35780*/  LDL R4, [R1+0x192c] ;  /* 0x00192c0001047983 */ /* 0x000ea80000100800 */
[----:B------:R-:W2:Y:S01]  /*35790*/  LDL R5, [R1+0x1954] ;  /* 0x0019540001057983 */ /* 0x000ea20000100800 */
[----:B------:R-:W-:-:S02]  /*357a0*/  PRMT R3, RZ, 0x7610, R3 ;  /* 0x00007610ff037816 */ /* 0x000fc40000000003 */
[----:B--2---:R-:W-:-:S04]  /*357b0*/  @!P0 LOP3.LUT R5, R5, R4, RZ, 0x3c, !PT ;  /* 0x0000000405058212 */ /* 0x004fc800078e3cff */
[----:B------:R-:W-:-:S04]  /*357c0*/  @!P0 LOP3.LUT R4, R5, R4, RZ, 0x3c, !PT ;  /* 0x0000000405048212 */ /* 0x000fc800078e3cff */
[----:B------:R-:W-:-:S05]  /*357d0*/  @!P0 LOP3.LUT R5, R5, R4, RZ, 0x3c, !PT ;  /* 0x0000000405058212 */ /* 0x000fca00078e3cff */
[----:B------:R3:W2:Y:S04]  /*357e0*/  @!P0 LDG.E.U8 R3, desc[UR10][R4.64] ;  /* 0x0000000a04038981 */ /* 0x0006a8000c1e1100 */
[----:B------:R-:W4:Y:S01]  /*357f0*/  LDL R5, [R1+0x1930] ;  /* 0x0019300001057983 */ /* 0x000f220000100800 */
[----:B------:R-:W-:Y:S01]  /*35800*/  PRMT R0, RZ, 0x7610, R0 ;  /* 0x00007610ff007816 */ /* 0x000fe20000000000 */
[----:B---3--:R-:W-:Y:S02]  /*35810*/  @!P1 IMAD.MOV.U32 R4, RZ, RZ, R15 ;  /* 0x000000ffff049224 */ /* 0x008fe400078e000f */
[----:B--2---:R-:W-:Y:S01]  /*35820*/  STL [R1+0x21e8], R3 ;  /* 0x0021e80301007387 */ /* 0x004fe20000100800 */
[----:B------:R-:W-:-:S03]  /*35830*/  PRMT R13, RZ, 0x7610, R13 ;  /* 0x00007610ff0d7816 */ /* 0x000fc6000000000d */
[----:B------:R-:W2:Y:S04]  /*35840*/  LDL R15, [R1+0x18a4] ;  /* 0x0018a400010f7983 */ /* 0x000ea80000100800 */
[----:B----4-:R5:W3:Y:S04]  /*35850*/  @!P1 LDG.E.U8 R0, desc[UR10][R4.64] ;  /* 0x0000000a04009981 */ /* 0x010ae8000c1e1100 */
[----:B------:R-:W4:Y:S01]  /*35860*/  LDL R5, [R1+0xa0c] ;  /* 0x000a0c0001057983 */ /* 0x000f220000100800 */
[----:B-----5:R-:W-:-:S03]  /*35870*/  @!P0 IMAD.MOV.U32 R4, RZ, RZ, R14 ;  /* 0x000000ffff048224 */ /* 0x020fc600078e000e */
[----:B---3--:R-:W-:Y:S01]  /*35880*/  STL [R1+0x21ec], R0 ;  /* 0x0021ec0001007387 */ /* 0x008fe20000100800 */
[----:B------:R-:W-:-:S03]  /*35890*/  PRMT R10, RZ, 0x7610, R10 ;  /* 0x00007610ff0a7816 */ /* 0x000fc6000000000a */
[----:B------:R-:W3:Y:S04]  /*358a0*/  LDL R14, [R1+0x9f0] ;  /* 0x0009f000010e7983 */ /* 0x000ee80000100800 */
[----:B----4-:R0:W4:Y:S04]  /*358b0*/  @!P0 LDG.E.U8 R13, desc[UR10][R4.64] ;  /* 0x0000000a040d8981 */ /* 0x010128000c1e1100 */
[----:B------:R-:W5:Y:S01]  /*358c0*/  LDL R5, [R1+0xa04] ;  /* 0x000a040001057983 */ /* 0x000f620000100800 */
[----:B0-----:R-:W-:-:S03]  /*358d0*/  @!P1 IMAD.MOV.U32 R4, RZ, RZ, R12 ;  /* 0x000000ffff049224 */ /* 0x001fc600078e000c */
[----:B----4-:R0:W-:Y:S01]  /*358e0*/  STL [R1+0x50], R13 ;  /* 0x0000500d01007387 */ /* 0x0101e20000100800 */
[----:B------:R-:W-:-:S03]  /*358f0*/  PRMT R17, RZ, 0x7610, R17 ;  /* 0x00007610ff117816 */ /* 0x000fc60000000011 */
[----:B------:R-:W4:Y:S04]  /*35900*/  LDL R12, [R1+0x9ec] ;  /* 0x0009ec00010c7983 */ /* 0x000f280000100800 */
[----:B-----5:R1:W5:Y:S04]  /*35910*/  @!P1 LDG.E.U8 R10, desc[UR10][R4.64] ;  /* 0x0000000a040a9981 */ /* 0x020368000c1e1100 */
[----:B0-----:R-:W2:Y:S04]  /*35920*/  LDL R13, [R1+0x18b8] ;  /* 0x0018b800010d7983 */ /* 0x001ea80000100800 */
        /* <DEDUP_REMOVED lines=16> */
[----:B------:R-:W2:Y:S01]  /*35a30*/  @!P1 LDG.E.U8 R2, desc[UR10][R4.64] ;  /* 0x0000000a04029981 */ /* 0x000ea2000c1e1100 */
[----:B------:R-:W-:-:S03]  /*35a40*/  PRMT R3, RZ, 0x7610, R3 ;  /* 0x00007610ff037816 */ /* 0x000fc60000000003 */
[----:B--2---:R0:W-:Y:S04]  /*35a50*/  STL [R1+0x40], R2 ;  /* 0x0000400201007387 */ /* 0x0041e80000100800 */
[----:B0-----:R-:W2:Y:S04]  /*35a60*/  LDL.LU R2, [R1+0x2208] ;  /* 0x0022080001027983 */ /* 0x001ea80000300800 */
[----:B------:R-:W2:Y:S01]  /*35a70*/  LDL R5, [R1+0x9f4] ;  /* 0x0009f40001057983 */ /* 0x000ea20000100800 */
[----:B------:R-:W-:Y:S01]  /*35a80*/  @!P0 IMAD.MOV.U32 R4, RZ, RZ, R15 ;  /* 0x000000ffff048224 */ /* 0x000fe200078e000f */
[----:B------:R-:W-:-:S02]  /*35a90*/  PRMT R9, RZ, 0x7610, R9 ;  /* 0x00007610ff097816 */ /* 0x000fc40000000009 */
[----:B------:R-:W-:Y:S01]  /*35aa0*/  PRMT R6, RZ, 0x7610, R6 ;  /* 0x00007610ff067816 */ /* 0x000fe20000000006 */
[----:B------:R-:W3:Y:S04]  /*35ab0*/  LDL R15, [R1+0x18a0] ;  /* 0x0018a000010f7983 */ /* 0x000ee80000100800 */
[----:B--2---:R0:W2:Y:S02]  /*35ac0*/  @!P0 LDG.E.U8 R3, desc[UR10][R4.64] ;  /* 0x0000000a04038981 */ /* 0x0040a4000c1e1100 */
[----:B0-----:R-:W-:Y:S02]  /*35ad0*/  @!P1 IMAD.MOV.U32 R4, RZ, RZ, R13 ;  /* 0x000000ffff049224 */ /* 0x001fe400078e000d */
[----:B---3--:R-:W-:-:S05]  /*35ae0*/  @!P1 IMAD.MOV.U32 R5, RZ, RZ, R14 ;  /* 0x000000ffff059224 */ /* 0x008fca00078e000e */
[----:B------:R5:W3:Y:S02]  /*35af0*/  @!P1 LDG.E.U8 R9, desc[UR10][R4.64] ;  /* 0x0000000a04099981 */ /* 0x000ae4000c1e1100 */
[----:B-----5:R-:W-:Y:S02]  /*35b00*/  @!P0 IMAD.MOV.U32 R4, RZ, RZ, R10 ;  /* 0x000000ffff048224 */ /* 0x020fe400078e000a */
[----:B----4-:R-:W-:-:S05]  /*35b10*/  @!P0 IMAD.MOV.U32 R5, RZ, RZ, R12 ;  /* 0x000000ffff058224 */ /* 0x010fca00078e000c */
[----:B------:R-:W4:Y:S04]  /*35b20*/  @!P0 LDG.E.U8 R6, desc[UR10][R4.64] ;  /* 0x0000000a04068981 */ /* 0x000f28000c1e1100 */
[----:B--2---:R0:W-:Y:S04]  /*35b30*/  STL [R1+0x48], R3 ;  /* 0x0000480301007387 */ /* 0x0041e80000100800 */
[----:B------:R-:W2:Y:S04]  /*35b40*/  LDL R14, [R1+0x189c] ;  /* 0x00189c00010e7983 */ /* 0x000ea80000100800 */
[----:B0-----:R-:W5:Y:S04]  /*35b50*/  LDL R3, [R1+0x18c4] ;  /* 0x0018c40001037983 */ /* 0x001f680000100800 */
[----:B---3--:R0:W-:Y:S04]  /*35b60*/  STL [R1+0x44], R9 ;  /* 0x0000440901007387 */ /* 0x0081e80000100800 */
[----:B------:R-:W3:Y:S04]  /*35b70*/  LDL R4, [R1+0x9e8] ;  /* 0x0009e80001047983 */ /* 0x000ee80000100800 */
[----:B------:R-:W3:Y:S04]  /*35b80*/  LDL R5, [R1+0x18c8] ;  /* 0x0018c80001057983 */ /* 0x000ee80000100800 */
[----:B------:R-:W2:Y:S04]  /*35b90*/  LDL R13, [R1+0x18bc] ;  /* 0x0018bc00010d7983 */ /* 0x000ea80000100800 */
[----:B------:R-:W2:Y:S01]  /*35ba0*/  LDL R12, [R1+0x18e4] ;  /* 0x0018e400010c7983 */ /* 0x000ea20000100800 */
[----:B------:R-:W-:-:S03]  /*35bb0*/  PRMT R2, RZ, 0x7610, R2 ;  /* 0x00007610ff027816 */ /* 0x000fc60000000002 */
[----:B------:R-:W2:Y:S04]  /*35bc0*/  LDL R10, [R1+0x18c0] ;  /* 0x0018c000010a7983 */ /* 0x000ea80000100800 */
[----:B0-----:R-:W2:Y:S01]  /*35bd0*/  LDL R9, [R1+0x18d8] ;  /* 0x0018d80001097983 */ /* 0x001ea20000100800 */
[----:B------:R-:W-:-:S03]  /*35be0*/  PRMT R0, RZ, 0x7610, R0 ;  /* 0x00007610ff007816 */ /* 0x000fc60000000000 */
[----:B----4-:R0:W-:Y:S04]  /*35bf0*/  STL [R1+0x3c], R6 ;  /* 0x00003c0601007387 */ /* 0x0101e80000100800 */
[----:B0-----:R-:W4:Y:S01]  /*35c00*/  LDL R6, [R1+0x18f8] ;  /* 0x0018f80001067983 */ /* 0x001f220000100800 */
[----:B---3--:R-:W-:-:S04]  /*35c10*/  @!P1 LOP3.LUT R5, R5, R4, RZ, 0x3c, !PT ;  /* 0x0000000405059212 */ /* 0x008fc800078e3cff */
[----:B------:R-:W-:-:S04]  /*35c20*/  @!P1 LOP3.LUT R4, R5, R4, RZ, 0x3c, !PT ;  /* 0x0000000405049212 */ /* 0x000fc800078e3cff */
[----:B------:R-:W-:-:S05]  /*35c30*/  @!P1 LOP3.LUT R5, R5, R4, RZ, 0x3c, !PT ;  /* 0x0000000405059212 */ /* 0x000fca00078e3cff */
[----:B------:R5:W3:Y:S02]  /*35c40*/  @!P1 LDG.E.U8 R2, desc[UR10][R4.64] ;  /* 0x0000000a04029981 */ /* 0x000ae4000c1e1100 */
[----:B-----5:R-:W-:Y:S02]  /*35c50*/  @!P0 IMAD.MOV.U32 R4, RZ, RZ, R3 ;  /* 0x000000ffff048224 */ /* 0x020fe400078e0003 */
[----:B------:R-:W-:-:S05]  /*35c60*/  @!P0 IMAD.MOV.U32 R5, RZ, RZ, R15 ;  /* 0x000000ffff058224 */ /* 0x000fca00078e000f */
[----:B------:R2:W5:Y:S01]  /*35c70*/  @!P0 LDG.E.U8 R0, desc[UR10][R4.64] ;  /* 0x0000000a04008981 */ /* 0x000562000c1e1100 */
[----:B------:R-:W-:Y:S02]  /*35c80*/  PRMT R8, RZ, 0x7610, R8 ;  /* 0x00007610ff087816 */ /* 0x000fe40000000008 */
[----:B------:R-:W-:Y:S01]  /*35c90*/  PRMT R11, RZ, 0x7610, R11 ;  /* 0x00007610ff0b7816 */ /* 0x000fe2000000000b */
[----:B--2---:R-:W-:Y:S02]  /*35ca0*/  @!P1 IMAD.MOV.U32 R4, RZ, RZ, R9 ;  /* 0x000000ffff049224 */ /* 0x004fe400078e0009 */
[----:B------:R-:W-:-:S05]  /*35cb0*/  @!P1 IMAD.MOV.U32 R5, RZ, RZ, R14 ;  /* 0x000000ffff059224 */ /* 0x000fca00078e000e */
[----:B------:R0:W2:Y:S01]  /*35cc0*/  @!P1 LDG.E.U8 R8, desc[UR10][R4.64] ;  /* 0x0000000a04089981 */ /* 0x0000a2000c1e1100 */
[----:B------:R-:W-:Y:S01]  /*35cd0*/  PRMT R7, RZ, 0x7610, R7 ;  /* 0x00007610ff077816 */ /* 0x000fe20000000007 */
[----:B0-----:R-:W-:Y:S02]  /*35ce0*/  @!P0 IMAD.MOV.U32 R4, RZ, RZ, R12 ;  /* 0x000000ffff048224 */ /* 0x001fe400078e000c */
[----:B------:R-:W-:-:S05]  /*35cf0*/  @!P0 IMAD.MOV.U32 R5, RZ, RZ, R13 ;  /* 0x000000ffff058224 */ /* 0x000fca00078e000d */
[----:B------:R4:W2:Y:S02]  /*35d00*/  @!P0 LDG.E.U8 R11, desc[UR10][R4.64] ;  /* 0x0000000a040b8981 */ /* 0x0008a4000c1e1100 */
[----:B----4-:R-:W-:Y:S02]  /*35d10*/  @!P1 IMAD.MOV.U32 R4, RZ, RZ, R6 ;  /* 0x000000ffff049224 */ /* 0x010fe400078e0006 */
[----:B------:R-:W-:-:S05]  /*35d20*/  @!P1 IMAD.MOV.U32 R5, RZ, RZ, R10 ;  /* 0x000000ffff059224 */ /* 0x000fca00078e000a */
[----:B------:R-:W4:Y:S04]  /*35d30*/  @!P1 LDG.E.U8 R7, desc[UR10][R4.64] ;  /* 0x0000000a04079981 */ /* 0x000f28000c1e1100 */
[----:B---3--:R0:W-:Y:S04]  /*35d40*/  STL [R1+0x30], R2 ;  /* 0x0000300201007387 */ /* 0x0081e80000100800 */
[----:B0-----:R-:W3:Y:S04]  /*35d50*/  LDL.LU R2, [R1+0x2204] ;  /* 0x0022040001027983 */ /* 0x001ee80000300800 */
[----:B------:R-:W3:Y:S04]  /*35d60*/  LDL R3, [R1+0x18cc] ;  /* 0x0018cc0001037983 */ /* 0x000ee80000100800 */
[----:B-----5:R0:W-:Y:S04]  /*35d70*/  STL [R1+0x18], R0 ;  /* 0x0000180001007387 */ /* 0x0201e80000100800 */
[----:B------:R-:W5:Y:S04]  /*35d80*/  LDL R9, [R1+0x18d0] ;  /* 0x0018d00001097983 */ /* 0x000f680000100800 */
[----:B0-----:R-:W5:Y:S04]  /*35d90*/  LDL R0, [R1+0x18f4] ;  /* 0x0018f40001007983 */ /* 0x001f680000100800 */
[----:B--2---:R0:W-:Y:S04]  /*35da0*/  STL [R1+0x10], R8 ;  /* 0x0000100801007387 */ /* 0x0041e80000100800 */
[----:B0-----:R-:W2:Y:S04]  /*35db0*/  LDL R8, [R1+0x1908] ;  /* 0x0019080001087983 */ /* 0x001ea80000100800 */
[----:B------:R0:W-:Y:S04]  /*35dc0*/  STL [R1+0x4], R11 ;  /* 0x0000040b01007387 */ /* 0x0001e80000100800 */
[----:B------:R-:W2:Y:S04]  /*35dd0*/  LDL R10, [R1+0x1904] ;  /* 0x00190400010a7983 */ /* 0x000ea80000100800 */
[----:B------:R-:W2:Y:S04]  /*35de0*/  LDL R6, [R1+0x1918] ;  /* 0x0019180001067983 */ /* 0x000ea80000100800 */
[----:B0-----:R-:W2:Y:S04]  /*35df0*/  LDL R11, [R1+0x18dc] ;  /* 0x0018dc00010b7983 */ /* 0x001ea80000100800 */
[----:B----4-:R0:W-:Y:S01]  /*35e00*/  STL [R1], R7 ;  /* 0x0000000701007387 */ /* 0x0101e20000100800 */
[----:B------:R-:W-:-:S03]  /*35e10*/  PRMT R29, RZ, 0x7610, R29 ;  /* 0x00007610ff1d7816 */ /* 0x000fc6000000001d */
[----:B0-----:R-:W4:Y:S01]  /*35e20*/  LDL R7, [R1+0x18e0] ;  /* 0x0018e00001077983 */ /* 0x001f220000100800 */
[----:B---3--:R-:W-:-:S03]  /*35e30*/  @!P0 IMAD.MOV.U32 R5, RZ, RZ, R3 ;  /* 0x000000ffff058224 */ /* 0x008fc600078e0003 */
[----:B------:R-:W3:Y:S01]  /*35e40*/  LDL R3, [R1+0x18ec] ;  /* 0x0018ec0001037983 */ /* 0x000ee20000100800 */
[----:B-----5:R-:W-:-:S03]  /*35e50*/  @!P0 IMAD.MOV.U32 R4, RZ, RZ, R0 ;  /* 0x000000ffff048224 */ /* 0x020fc600078e0000 */
[----:B------:R-:W5:Y:S04]  /*35e60*/  LDL R0, [R1+0x1914] ;  /* 0x0019140001007983 */ /* 0x000f680000100800 */
[----:B------:R0:W5:Y:S01]  /*35e70*/  @!P0 LDG.E.U8 R29, desc[UR10][R4.64] ;  /* 0x0000000a041d8981 */ /* 0x000162000c1e1100 */
[----:B------:R-:W-:Y:S02]  /*35e80*/  PRMT R28, RZ, 0x7610, R28 ;  /* 0x00007610ff1c7816 */ /* 0x000fe4000000001c */
[----:B------:R-:W-:Y:S01]  /*35e90*/  PRMT R27, RZ, 0x7610, R27 ;  /* 0x00007610ff1b7816 */ /* 0x000fe2000000001b */
[----:B0-----:R-:W-:Y:S02]  /*35ea0*/  @!P1 IMAD.MOV.U32 R5, RZ, RZ, R9 ;  /* 0x000000ffff059224 */ /* 0x001fe400078e0009 */
[----:B--2---:R-:W-:-:S05]  /*35eb0*/  @!P1 IMAD.MOV.U32 R4, RZ, RZ, R8 ;  /* 0x000000ffff049224 */ /* 0x004fca00078e0008 */
[----:B------:R0:W2:Y:S01]  /*35ec0*/  @!P1 LDG.E.U8 R28, desc[UR10][R4.64] ;  /* 0x0000000a041c9981 */ /* 0x0000a2000c1e1100 */
[----:B------:R-:W-:Y:S01]  /*35ed0*/  PRMT R26, RZ, 0x7610, R26 ;  /* 0x00007610ff1a7816 */ /* 0x000fe2000000001a */
[----:B0-----:R-:W-:Y:S02]  /*35ee0*/  @!P0 IMAD.MOV.U32 R4, RZ, RZ, R10 ;  /* 0x000000ffff048224 */ /* 0x001fe400078e000a */
[----:B------:R-:W-:-:S05]  /*35ef0*/  @!P0 IMAD.MOV.U32 R5, RZ, RZ, R11 ;  /* 0x000000ffff058224 */ /* 0x000fca00078e000b */
[----:B------:R0:W2:Y:S01]  /*35f00*/  @!P0 LDG.E.U8 R27, desc[UR10][R4.64] ;  /* 0x0000000a041b8981 */ /* 0x0000a2000c1e1100 */
[----:B------:R-:W-:Y:S01]  /*35f10*/  PRMT R22, RZ, 0x7610, R22 ;  /* 0x00007610ff167816 */ /* 0x000fe20000000016 */
[----:B0-----:R-:W-:Y:S02]  /*35f20*/  @!P1 IMAD.MOV.U32 R4, RZ, RZ, R6 ;  /* 0x000000ffff049224 */ /* 0x001fe400078e0006 */
[----:B----4-:R-:W-:-:S05]  /*35f30*/  @!P1 IMAD.MOV.U32 R5, RZ, RZ, R7 ;  /* 0x000000ffff059224 */ /* 0x010fca00078e0007 */
[----:B------:R3:W4:Y:S02]  /*35f40*/  @!P1 LDG.E.U8 R26, desc[UR10][R4.64] ;  /* 0x0000000a041a9981 */ /* 0x000724000c1e1100 */
[----:B---3--:R-:W-:Y:S02]  /*35f50*/  @!P0 IMAD.MOV.U32 R5, RZ, RZ, R3 ;  /* 0x000000ffff058224 */ /* 0x008fe400078e0003 */
[----:B-----5:R-:W-:Y:S01]  /*35f60*/  @!P0 IMAD.MOV.U32 R4, RZ, RZ, R0 ;  /* 0x000000ffff048224 */ /* 0x020fe200078e0000 */
[----:B------:R-:W-:Y:S04]  /*35f70*/  STL [R1+0x21ac], R29 ;  /* 0x0021ac1d01007387 */ /* 0x000fe80000100800 */
[----:B------:R-:W3:Y:S04]  /*35f80*/  LDL R9, [R1+0x18f0] ;  /* 0x0018f00001097983 */ /* 0x000ee80000100800 */
[----:B------:R-:W5:Y:S04]  /*35f90*/  LDL R8, [R1+0x1928] ;  /* 0x0019280001087983 */ /* 0x000f680000100800 */
[----:B------:R3:W5:Y:S04]  /*35fa0*/  @!P0 LDG.E.U8 R22, desc[UR10][R4.64] ;  /* 0x0000000a04168981 */ /* 0x000768000c1e1100 */
[----:B--2---:R-:W-:Y:S04]  /*35fb0*/  STL [R1+0x21b0], R28 ;  /* 0x0021b01c01007387 */ /* 0x004fe80000100800 */
[----:B------:R-:W-:Y:S04]  /*35fc0*/  STL [R1+0x2188], R27 ;  /* 0x0021881b01007387 */ /* 0x000fe80000100800 */
[----:B------:R-:W2:Y:S04]  /*35fd0*/  LDL R7, [R1+0x18fc] ;  /* 0x0018fc0001077983 */ /* 0x000ea80000100800 */
[----:B------:R-:W2:Y:S01]  /*35fe0*/  LDL R6, [R1+0x1924] ;  /* 0x0019240001067983 */ /* 0x000ea20000100800 */
[----:B------:R-:W-:-:S03]  /*35ff0*/  PRMT R20, RZ, 0x7610, R20 ;  /* 0x00007610ff147816 */ /* 0x000fc60000000014 */
[----:B----4-:R-:W-:Y:S04]  /*36000*/  STL [R1+0x218c], R26 ;  /* 0x00218c1a01007387 */ /* 0x010fe80000100800 */
[----:B------:R-:W4:Y:S04]  /*36010*/  LDL R3, [R1+0x1900] ;  /* 0x0019000001037983 */ /* 0x000f280000100800 */
[----:B------:R-:W4:Y:S01]  /*36020*/  LDL R0, [R1+0x1938] ;  /* 0x0019380001007983 */ /* 0x000f220000100800 */
[----:B---3--:R-:W-:-:S03]  /*36030*/  @!P1 IMAD.MOV.U32 R5, RZ, RZ, R9 ;  /* 0x000000ffff059224 */ /* 0x008fc600078e0009 */
[----:B-----5:R-:W-:Y:S04]  /*36040*/  STL [R1+0x2164], R22 ;  /* 0x0021641601007387 */ /* 0x020fe80000100800 */
[----:B------:R-:W3:Y:S04]  /*36050*/  LDL R13, [R1+0x190c] ;  /* 0x00190c00010d7983 */ /* 0x000ee80000100800 */
[----:B------:R-:W5:Y:S01]  /*36060*/  LDL R12, [R1+0x1934] ;  /* 0x00193400010c7983 */ /* 0x000f620000100800 */
[----:B------:R-:W-:-:S03]  /*36070*/  @!P1 IMAD.MOV.U32 R4, RZ, RZ, R8 ;  /* 0x000000ffff049224 */ /* 0x000fc600078e0008 */
[----:B------:R-:W5:Y:S04]  /*36080*/  LDL R9, [R1+0x193c] ;  /* 0x00193c0001097983 */ /* 0x000f680000100800 */
[----:B------:R-:W5:Y:S04]  /*36090*/  LDL R8, [R1+0x1964] ;  /* 0x0019640001087983 */ /* 0x000f680000100800 */
[----:B------:R2:W5:Y:S01]  /*360a0*/  @!P1 LDG.E.U8 R20, desc[UR10][R4.64] ;  /* 0x0000000a04149981 */ /* 0x000562000c1e1100 */
[----:B------:R-:W-:Y:S02]  /*360b0*/  PRMT R18, RZ, 0x7610, R18 ;  /* 0x00007610ff127816 */ /* 0x000fe40000000012 */
[----:B------:R-:W-:Y:S01]  /*360c0*/  PRMT R16, RZ, 0x7610, R16 ;  /* 0x00007610ff107816 */ /* 0x000fe20000000010 */
[----:B--2---:R-:W-:-:S02]  /*360d0*/  @!P0 IMAD.MOV.U32 R5, RZ, RZ, R7 ;  /* 0x000000ffff058224 */ /* 0x004fc400078e0007 */
[----:B------:R-:W-:-:S05]  /*360e0*/  @!P0 IMAD.MOV.U32 R4, RZ, RZ, R6 ;  /* 0x000000ffff048224 */ /* 0x000fca00078e0006 */
[----:B------:R0:W2:Y:S01]  /*360f0*/  @!P0 LDG.E.U8 R18, desc[UR10][R4.64] ;  /* 0x0000000a04128981 */ /* 0x0000a2000c1e1100 */
[----:B----4-:R-:W-:Y:S02]  /*36100*/  @!P1 IMAD.MOV.U32 R7, RZ, RZ, R3 ;  /* 0x000000ffff079224 */ /* 0x010fe400078e0003 */
[----:B------:R-:W-:Y:S01]  /*36110*/  @!P1 IMAD.MOV.U32 R6, RZ, RZ, R0 ;  /* 0x000000ffff069224 */ /* 0x000fe200078e0000 */
[----:B0-----:R-:W-:Y:S02]  /*36120*/  PRMT R4, RZ, 0x7610, R4 ;  /* 0x00007610ff047816 */ /* 0x001fe40000000004 */
[----:B------:R-:W-:Y:S02]  /*36130*/  PRMT R5, RZ, 0x7610, R5 ;  /* 0x00007610ff057816 */ /* 0x000fe40000000005 */
[----:B------:R3:W4:Y:S02]  /*36140*/  @!P1 LDG.E.U8 R16, desc[UR10][R6.64] ;  /* 0x0000000a06109981 */ /* 0x000724000c1e1100 */
[----:B---3--:R-:W-:-:S02]  /*36150*/  @!P0 IMAD.MOV.U32 R7, RZ, RZ, R13 ;  /* 0x000000ffff078224 */ /* 0x008fc400078e000d */
[----:B-----5:R-:W-:Y:S01]  /*36160*/  @!P0 IMAD.MOV.U32 R6, RZ, RZ, R12 ;  /* 0x000000ffff068224 */ /* 0x020fe200078e000c */
[----:B------:R-:W3:Y:S04]  /*36170*/  @!P0 LDG.E.U8 R5, desc[UR10][R8.64] ;  /* 0x0000000a08058981 */ /* 0x000ee8000c1e1100 */
[----:B------:R0:W5:Y:S04]  /*36180*/  @!P0 LDG.E.U8 R4, desc[UR10][R6.64] ;  /* 0x0000000a06048981 */ /* 0x000168000c1e1100 */
[----:B------:R-:W-:Y:S04]  /*36190*/  STL [R1+0x2168], R20 ;  /* 0x0021681401007387 */ /* 0x000fe80000100800 */
[----:B------:R-:W3:Y:S04]  /*361a0*/  LDL R11, [R1+0x1940] ;  /* 0x00194000010b7983 */ /* 0x000ee80000100800 */
[----:B------:R-:W3:Y:S01]  /*361b0*/  LDL R10, [R1+0x1978] ;  /* 0x00197800010a7983 */ /* 0x000ee20000100800 */
[----:B0-----:R-:W-:-:S03]  /*361c0*/  PRMT R6, RZ, 0x7610, R6 ;  /* 0x00007610ff067816 */ /* 0x001fc60000000006 */
[----:B--2---:R-:W-:Y:S04]  /*361d0*/  STL [R1+0x2140], R18 ;  /* 0x0021401201007387 */ /* 0x004fe80000100800 */
[----:B------:R-:W2:Y:S04]  /*361e0*/  LDL R3, [R1+0x1910] ;  /* 0x0019100001037983 */ /* 0x000ea80000100800 */
[----:B------:R-:W2:Y:S04]  /*361f0*/  LDL R0, [R1+0x1948] ;  /* 0x0019480001007983 */ /* 0x000ea80000100800 */
[----:B----4-:R-:W-:Y:S04]  /*36200*/  STL [R1+0x2144], R16 ;  /* 0x0021441001007387 */ /* 0x010fe80000100800 */
[----:B-----5:R0:W-:Y:S04]  /*36210*/  STL [R1+0x2128], R4 ;  /* 0x0021280401007387 */ /* 0x0201e80000100800 */
[----:B------:R-:W4:Y:S04]  /*36220*/  LDL R15, [R1+0x191c] ;  /* 0x00191c00010f7983 */ /* 0x000f280000100800 */
[----:B------:R-:W5:Y:S04]  /*36230*/  LDL R13, [R1+0x1944] ;  /* 0x00194400010d7983 */ /* 0x000f680000100800 */
[----:B---3--:R1:W-:Y:S01]  /*36240*/  STL [R1+0x21d0], R5 ;  /* 0x0021d00501007387 */ /* 0x0083e20000100800 */
[----:B------:R-:W-:-:S02]  /*36250*/  @!P1 IMAD.MOV.U32 R8, RZ, RZ, R10 ;  /* 0x000000ffff089224 */ /* 0x000fc400078e000a */
[----:B------:R-:W-:Y:S01]  /*36260*/  @!P1 IMAD.MOV.U32 R9, RZ, RZ, R11 ;  /* 0x000000ffff099224 */ /* 0x000fe200078e000b */
[----:B------:R-:W3:Y:S04]  /*36270*/  LDL R12, [R1+0x1920] ;  /* 0x00192000010c7983 */ /* 0x000ee80000100800 */
[----:B0-----:R-:W3:Y:S04]  /*36280*/  LDL R4, [R1+0x1958] ;  /* 0x0019580001047983 */ /* 0x001ee80000100800 */
[----:B------:R0:W3:Y:S01]  /*36290*/  @!P1 LDG.E.U8 R6, desc[UR10][R8.64] ;  /* 0x0000000a08069981 */ /* 0x0000e2000c1e1100 */
[----:B------:R-:W-:Y:S01]  /*362a0*/  PRMT R7, RZ, 0x7610, R7 ;  /* 0x00007610ff077816 */ /* 0x000fe20000000007 */
[----:B--2---:R-:W-:-:S02]  /*362b0*/  @!P1 IMAD.MOV.U32 R11, RZ, RZ, R3 ;  /* 0x000000ffff0b9224 */ /* 0x004fc400078e0003 */
[----:B------:R-:W-:-:S05]  /*362c0*/  @!P1 IMAD.MOV.U32 R10, RZ, RZ, R0 ;  /* 0x000000ffff0a9224 */ /* 0x000fca00078e0000 */
[----:B------:R4:W2:Y:S01]  /*362d0*/  @!P1 LDG.E.U8 R7, desc[UR10][R10.64] ;  /* 0x0000000a0a079981 */ /* 0x0008a2000c1e1100 */
[----:B0-----:R-:W-:Y:S02]  /*362e0*/  PRMT R8, RZ, 0x7610, R8 ;  /* 0x00007610ff087816 */ /* 0x001fe40000000008 */
[----:B------:R-:W-:Y:S01]  /*362f0*/  PRMT R9, RZ, 0x7610, R9 ;  /* 0x00007610ff097816 */ /* 0x000fe20000000009 */
[----:B----4-:R-:W-:Y:S02]  /*36300*/  @!P0 IMAD.MOV.U32 R11, RZ, RZ, R15 ;  /* 0x000000ffff0b8224 */ /* 0x010fe400078e000f */
[----:B-----5:R-:W-:Y:S02]  /*36310*/  @!P0 IMAD.MOV.U32 R10, RZ, RZ, R13 ;  /* 0x000000ffff0a8224 */ /* 0x020fe400078e000d */
[----:B---3--:R-:W-:-:S03]  /*36320*/  @!P1 IMAD.MOV.U32 R13, RZ, RZ, R12 ;  /* 0x000000ffff0d9224 */ /* 0x008fc600078e000c */
[----:B------:R0:W3:Y:S01]  /*36330*/  @!P0 LDG.E.U8 R8, desc[UR10][R10.64] ;  /* 0x0000000a0a088981 */ /* 0x0000e2000c1e1100 */
[----:B------:R-:W-:-:S03]  /*36340*/  @!P1 IMAD.MOV.U32 R12, RZ, RZ, R4 ;  /* 0x000000ffff0c9224 */ /* 0x000fc600078e0004 */
[----:B------:R4:W-:Y:S04]  /*36350*/  STL [R1+0x21d4], R6 ;  /* 0x0021d40601007387 */ /* 0x0009e80000100800 */
[----:B------:R-:W5:Y:S04]  /*36360*/  LDL R14, [R1+0x194c] ;  /* 0x00194c00010e7983 */ /* 0x000f680000100800 */
[----:B-1----:R-:W5:Y:S04]  /*36370*/  LDL R5, [R1+0x1974] ;  /* 0x0019740001057983 */ /* 0x002f680000100800 */
[----:B------:R-:W5:Y:S04]  /*36380*/  LDL R3, [R1+0x1950] ;  /* 0x0019500001037983 */ /* 0x000f680000100800 */
[----:B------:R5:W5:Y:S04]  /*36390*/  @!P1 LDG.E.U8 R9, desc[UR10][R12.64] ;  /* 0x0000000a0c099981 */ /* 0x000b68000c1e1100 */
[----:B------:R-:W5:Y:S01]  /*363a0*/  LDL R0, [R1+0x1988] ;  /* 0x0019880001007983 */ /* 0x000f620000100800 */
[----:B0-----:R-:W-:-:S03]  /*363b0*/  PRMT R10, RZ, 0x7610, R10 ;  /* 0x00007610ff0a7816 */ /* 0x001fc6000000000a */
[----:B--2---:R0:W-:Y:S04]  /*363c0*/  STL [R1+0x212c], R7 ;  /* 0x00212c0701007387 */ /* 0x0041e80000100800 */
[----:B----4-:R-:W2:Y:S04]  /*363d0*/  LDL R6, [R1+0x1984] ;  /* 0x0019840001067983 */ /* 0x010ea80000100800 */
[----:B0-----:R-:W4:Y:S04]  /*363e0*/  LDL R7, [R1+0x195c] ;  /* 0x00195c0001077983 */ /* 0x001f280000100800 */
[----:B---3--:R-:W-:Y:S04]  /*363f0*/  STL [R1+0x2130], R8 ;  /* 0x0021300801007387 */ /* 0x008fe80000100800 */
[----:B------:R-:W3:Y:S01]  /*36400*/  LDL R4, [R1+0x1998] ;  /* 0x0019980001047983 */ /* 0x000ee20000100800 */
[----:B-----5:R-:W-:-:S02]  /*36410*/  @!P0 IMAD.MOV.U32 R13, RZ, RZ, R14 ;  /* 0x000000ffff0d8224 */ /* 0x020fc400078e000e */
[----:B------:R-:W-:Y:S01]  /*36420*/  @!P0 IMAD.MOV.U32 R12, RZ, RZ, R5 ;  /* 0x000000ffff0c8224 */ /* 0x000fe200078e0005 */
[----:B------:R-:W-:Y:S04]  /*36430*/  STL [R1+0x2134], R9 ;  /* 0x0021340901007387 */ /* 0x000fe80000100800 */
[----:B------:R-:W5:Y:S04]  /*36440*/  LDL R5, [R1+0x1960] ;  /* 0x0019600001057983 */ /* 0x000f680000100800 */
[----:B------:R0:W5:Y:S01]  /*36450*/  @!P0 LDG.E.U8 R10, desc[UR10][R12.64] ;  /* 0x0000000a0c0a8981 */ /* 0x000162000c1e1100 */
[----:B------:R-:W-:Y:S01]  /*36460*/  PRMT R11, RZ, 0x7610, R11 ;  /* 0x00007610ff0b7816 */ /* 0x000fe2000000000b */
[----:B------:R-:W-:-:S02]  /*36470*/  @!P1 IMAD.MOV.U32 R14, RZ, RZ, R0 ;  /* 0x000000ffff0e9224 */ /* 0x000fc400078e0000 */
[----:B------:R-:W-:-:S05]  /*36480*/  @!P1 IMAD.MOV.U32 R15, RZ, RZ, R3 ;  /* 0x000000ffff0f9224 */ /* 0x000fca00078e0003 */
[----:B------:R2:W5:Y:S01]  /*36490*/  @!P1 LDG.E.U8 R11, desc[UR10][R14.64] ;  /* 0x0000000a0e0b9981 */ /* 0x000562000c1e1100 */
[----:B0-----:R-:W-:Y:S01]  /*364a0*/  PRMT R12, RZ, 0x7610, R12 ;  /* 0x00007610ff0c7816 */ /* 0x001fe2000000000c */
[----:B--2---:R-:W-:Y:S02]  /*364b0*/  @!P0 IMAD.MOV.U32 R14, RZ, RZ, R6 ;  /* 0x000000ffff0e8224 */ /* 0x004fe400078e0006 */
[----:B----4-:R-:W-:-:S05]  /*364c0*/  @!P0 IMAD.MOV.U32 R15, RZ, RZ, R7 ;  /* 0x000000ffff0f8224 */ /* 0x010fca00078e0007 */
[----:B------:R3:W2:Y:S01]  /*364d0*/  @!P0 LDG.E.U8 R12, desc[UR10][R14.64] ;  /* 0x0000000a0e0c8981 */ /* 0x0006a2000c1e1100 */
[----:B------:R-:W-:Y:S01]  /*364e0*/  PRMT R13, RZ, 0x7610, R13 ;  /* 0x00007610ff0d7816 */ /* 0x000fe2000000000d */
[----:B---3--:R-:W-:Y:S02]  /*364f0*/  @!P1 IMAD.MOV.U32 R14, RZ, RZ, R4 ;  /* 0x000000ffff0e9224 */ /* 0x008fe400078e0004 */
[----:B-----5:R-:W-:Y:S01]  /*36500*/  @!P1 IMAD.MOV.U32 R15, RZ, RZ, R5 ;  /* 0x000000ffff0f9224 */ /* 0x020fe200078e0005 */
[----:B------:R0:W-:Y:S04]  /*36510*/  STL [R1+0x21b4], R10 ;  /* 0x0021b40a01007387 */ /* 0x0001e80000100800 */
[----:B------:R-:W3:Y:S04]  /*36520*/  LDL R3, [R1+0x196c] ;  /* 0x00196c0001037983 */ /* 0x000ee80000100800 */
[----:B------:R-:W4:Y:S04]  /*36530*/  LDL R0, [R1+0x1994] ;  /* 0x0019940001007983 */ /* 0x000f280000100800 */
[----:B------:R3:W5:Y:S04]  /*36540*/  @!P1 LDG.E.U8 R13, desc[UR10][R14.64] ;  /* 0x0000000a0e0d9981 */ /* 0x000768000c1e1100 */
[----:B------:R1:W-:Y:S04]  /*36550*/  STL [R1+0x21b8], R11 ;  /* 0x0021b80b01007387 */ /* 0x0003e80000100800 */
[----:B0-----:R-:W5:Y:S04]  /*36560*/  LDL R10, [R1+0x19a8] ;  /* 0x0019a800010a7983 */ /* 0x001f680000100800 */
[----:B------:R-:W5:Y:S04]  /*36570*/  LDL R8, [R1+0x19a4] ;  /* 0x0019a40001087983 */ /* 0x000f680000100800 */
[----:B-1----:R-:W5:Y:S04]  /*36580*/  LDL R11, [R1+0x1970] ;  /* 0x00197000010b7983 */ /* 0x002f680000100800 */
[----:B--2---:R-:W-:Y:S04]  /*36590*/  STL [R1+0x2190], R12 ;  /* 0x0021900c01007387 */ /* 0x004fe80000100800 */
[----:B------:R-:W2:Y:S04]  /*365a0*/  LDL R9, [R1+0x197c] ;  /* 0x00197c0001097983 */ /* 0x000ea80000100800 */
[----:B------:R-:W2:Y:S04]  /*365b0*/  LDL R7, [R1+0x1980] ;  /* 0x0019800001077983 */ /* 0x000ea80000100800 */
[----:B------:R-:W2:Y:S04]  /*365c0*/  LDL R6, [R1+0x19b0] ;  /* 0x0019b00001067983 */ /* 0x000ea80000100800 */
[----:B------:R-:W2:Y:S04]  /*365d0*/  LDL R5, [R1+0x198c] ;  /* 0x00198c0001057983 */ /* 0x000ea80000100800 */
[----:B------:R-:W2:Y:S01]  /*365e0*/  LDL R4, [R1+0x19ac] ;  /* 0x0019ac0001047983 */ /* 0x000ea20000100800 */
[----:B---3--:R-:W-:-:S02]  /*365f0*/  @!P0 IMAD.MOV.U32 R15, RZ, RZ, R3 ;  /* 0x000000ffff0f8224 */ /* 0x008fc400078e0003 */
[----:B----4-:R-:W-:Y:S01]  /*36600*/  @!P0 IMAD.MOV.U32 R14, RZ, RZ, R0 ;  /* 0x000000ffff0e8224 */ /* 0x010fe200078e0000 */
[----:B-----5:R-:W-:Y:S04]  /*36610*/  STL [R1+0x2194], R13 ;  /* 0x0021940d01007387 */ /* 0x020fe80000100800 */
[----:B------:R-:W3:Y:S04]  /*36620*/  LDL R3, [R1+0x1990] ;  /* 0x0019900001037983 */ /* 0x000ee80000100800 */
[----:B------:R-:W4:Y:S01]  /*36630*/  LDL R0, [R1+0x19b8] ;  /* 0x0019b80001007983 */ /* 0x000f220000100800 */
[----:B------:R-:W-:-:S02]  /*36640*/  PRMT R17, RZ, 0x7610, R17 ;  /* 0x00007610ff117816 */ /* 0x000fc40000000011 */
[----:B------:R-:W-:-:S04]  /*36650*/  PRMT R19, RZ, 0x7610, R19 ;  /* 0x00007610ff137816 */ /* 0x000fc80000000013 */
[----:B------:R0:W5:Y:S01]  /*36660*/  @!P0 LDG.E.U8 R17, desc[UR10][R14.64] ;  /* 0x0000000a0e118981 */ /* 0x000162000c1e1100 */
[----:B------:R-:W-:Y:S01]  /*36670*/  PRMT R21, RZ, 0x7610, R21 ;  /* 0x00007610ff157816 */ /* 0x000fe20000000015 */
[----:B0-----:R-:W-:Y:S02]  /*36680*/  @!P1 IMAD.MOV.U32 R14, RZ, RZ, R10 ;  /* 0x000000ffff0e9224 */ /* 0x001fe400078e000a */
[----:B------:R-:W-:-:S05]  /*36690*/  @!P1 IMAD.MOV.U32 R15, RZ, RZ, R11 ;  /* 0x000000ffff0f9224 */ /* 0x000fca00078e000b */
[----:B------:R0:W5:Y:S01]  /*366a0*/  @!P1 LDG.E.U8 R19, desc[UR10][R14.64] ;  /* 0x0000000a0e139981 */ /* 0x000162000c1e1100 */
        /* <DEDUP_REMOVED lines=10> */
[----:B------:R-:W-:Y:S01]  /*36750*/  @!P0 IMAD.MOV.U32 R15, RZ, RZ, R5 ;  /* 0x000000ffff0f8224 */ /* 0x000fe200078e0005 */
[----:B------:R-:W-:Y:S04]  /*36760*/  LDS.U8 R4, [R2+UR5+0x10] ;  /* 0x0000100502047984 */ /* 0x000fe80008000000 */
[----:B------:R3:W2:Y:S02]  /*36770*/  @!P0 LDG.E.U8 R24, desc[UR10][R14.64] ;  /* 0x0000000a0e188981 */ /* 0x0006a4000c1e1100 */
[----:B---3--:R-:W-:-:S02]  /*36780*/  @!P1 IMAD.MOV.U32 R15, RZ, RZ, R3 ;  /* 0x000000ffff0f9224 */ /* 0x008fc400078e0003 */
[----:B----4-:R-:W-:Y:S01]  /*36790*/  @!P1 IMAD.MOV.U32 R14, RZ, RZ, R0 ;  /* 0x000000ffff0e9224 */ /* 0x010fe200078e0000 */
[----:B------:R-:W0:Y:S04]  /*367a0*/  LDS.U8 R3, [R2+UR5] ;  /* 0x0000000502037984 */ /* 0x000e280008000000 */
[----:B------:R-:W1:Y:S04]  /*367b0*/  LDS.U8 R0, [R2+UR5+0x20] ;  /* 0x0000200502007984 */ /* 0x000e680008000000 */
[----:B------:R-:W3:Y:S04]  /*367c0*/  @!P1 LDG.E.U8 R25, desc[UR10][R14.64] ;  /* 0x0000000a0e199981 */ /* 0x000ee8000c1e1100 */
[----:B-----5:R-:W-:Y:S04]  /*367d0*/  STL [R1+0x216c], R17 ;  /* 0x00216c1101007387 */ /* 0x020fe80000100800 */
[----:B------:R-:W-:Y:S04]  /*367e0*/  STL [R1+0x2170], R19 ;  /* 0x0021701301007387 */ /* 0x000fe80000100800 */
[----:B--2---:R-:W-:Y:S04]  /*367f0*/  STL [R1+0x2148], R21 ;  /* 0x0021481501007387 */ /* 0x004fe80000100800 */
[----:B------:R-:W-:Y:S04]  /*36800*/  STL [R1+0x214c], R23 ;  /* 0x00214c1701007387 */ /* 0x000fe80000100800 */
[----:B------:R-:W-:Y:S04]  /*36810*/  STL [R1+0x2138], R24 ;  /* 0x0021381801007387 */ /* 0x000fe80000100800 */
[----:B---3--:R-:W-:Y:S04]  /*36820*/  STL [R1+0x213c], R25 ;  /* 0x00213c1901007387 */ /* 0x008fe80000100800 */
[----:B0-----:R-:W-:Y:S04]  /*36830*/  STL [R1+0x38], R3 ;  /* 0x0000380301007387 */ /* 0x001fe80000100800 */
[----:B------:R-:W0:Y:S04]  /*36840*/  LDS.U8 R3, [R2+UR5+0x30] ;  /* 0x0000300502037984 */ /* 0x000e280008000000 */
[----:B------:R-:W-:Y:S04]  /*36850*/  STL [R1+0x34], R4 ;  /* 0x0000340401007387 */ /* 0x000fe80000100800 */
[----:B------:R-:W2:Y:S04]  /*36860*/  LDS.U8 R4, [R2+UR5+0x100] ;  /* 0x0001000502047984 */ /* 0x000ea80008000000 */
[----:B-1----:R-:W-:Y:S04]  /*36870*/  STL [R1+0x194], R0 ;  /* 0x0001940001007387 */ /* 0x002fe80000100800 */
[----:B------:R-:W1:Y:S04]  /*36880*/  LDS.U8 R0, [R2+UR5+0x110] ;  /* 0x0001100502007984 */ /* 0x000e680008000000 */
[----:B0-----:R-:W-:Y:S04]  /*36890*/  STL [R1+0x18c], R3 ;  /* 0x00018c0301007387 */ /* 0x001fe80000100800 */
[----:B------:R-:W0:Y:S04]  /*368a0*/  LDS.U8 R3, [R2+UR5+0x120] ;  /* 0x0001200502037984 */ /* 0x000e280008000000 */
[----:B--2---:R-:W-:Y:S04]  /*368b0*/  STL [R1+0x2c], R4 ;  /* 0x00002c0401007387 */ /* 0x004fe80000100800 */
        /* <DEDUP_REMOVED lines=110> */
[----:B------:R-:W1:Y:S01]  /*36fa0*/  LDS.U8 R0, [R2+UR5+0xf20] ;  /* 0x000f200502007984 */ /* 0x000e620008000000 */
[----:B------:R-:W-:-:S05]  /*36fb0*/  LOP3.LUT R14, R2, 0x8, RZ, 0x3c, !PT ;  /* 0x00000008020e7812 */ /* 0x000fca00078e3cff */
[----:B------:R-:W-:Y:S04]  /*36fc0*/  LDS.U8 R15, [R14+UR5+0x110] ;  /* 0x000110050e0f7984 */ /* 0x000fe80008000000 */
[----:B0-----:R-:W-:Y:S04]  /*36fd0*/  STL [R1+0x1af4], R3 ;  /* 0x001af40301007387 */ /* 0x001fe80000100800 */
[----:B------:R-:W0:Y:S04]  /*36fe0*/  LDS.U8 R3, [R2+UR5+0xf30] ;  /* 0x000f300502037984 */ /* 0x000e280008000000 */
[----:B--2---:R-:W-:Y:S04]  /*36ff0*/  STL [R1+0x1af0], R4 ;  /* 0x001af00401007387 */ /* 0x004fe80000100800 */
[----:B------:R-:W2:Y:S04]  /*37000*/  LDS.U8 R2, [R14+UR5] ;  /* 0x000000050e027984 */ /* 0x000ea80008000000 */
[----:B-1----:R-:W-:Y:S04]  /*37010*/  STL [R1+0x1b18], R0 ;  /* 0x001b180001007387 */ /* 0x002fe80000100800 */
[----:B------:R-:W1:Y:S04]  /*37020*/  LDS.U8 R0, [R14+UR5+0x10] ;  /* 0x000010050e007984 */ /* 0x000e680008000000 */
[----:B------:R-:W-:Y:S04]  /*37030*/  LDS.U8 R4, [R14+UR5+0xe30] ;  /* 0x000e30050e047984 */ /* 0x000fe80008000000 */
[----:B0-----:R-:W-:Y:S04]  /*37040*/  STL [R1+0x1b00], R3 ;  /* 0x001b000301007387 */ /* 0x001fe80000100800 */
[----:B------:R-:W0:Y:S04]  /*37050*/  LDS.U8 R3, [R14+UR5+0x20] ;  /* 0x000020050e037984 */ /* 0x000e280008000000 */
[----:B--2---:R-:W-:Y:S04]  /*37060*/  STL [R1+0x20], R2 ;  /* 0x0000200201007387 */ /* 0x004fe80000100800 */
[----:B------:R-:W2:Y:S04]  /*37070*/  LDS.U8 R2, [R14+UR5+0x30] ;  /* 0x000030050e027984 */ /* 0x000ea80008000000 */
[----:B-1----:R-:W-:Y:S04]  /*37080*/  STL [R1+0x1c], R0 ;  /* 0x00001c0001007387 */ /* 0x002fe80000100800 */
[----:B------:R-:W1:Y:S04]  /*37090*/  LDS.U8 R0, [R14+UR5+0x100] ;  /* 0x000100050e007984 */ /* 0x000e680008000000 */
[----:B0-----:R-:W-:Y:S04]  /*370a0*/  STL [R1+0x1a4], R3 ;  /* 0x0001a40301007387 */ /* 0x001fe80000100800 */
[----:B--2---:R-:W-:Y:S04]  /*370b0*/  STL [R1+0x1a0], R2 ;  /* 0x0001a00201007387 */ /* 0x004fe80000100800 */
[----:B------:R-:W-:Y:S04]  /*370c0*/  STL [R1+0x2150], R15 ;  /* 0x0021500f01007387 */ /* 0x000fe80000100800 */
[----:B------:R-:W0:Y:S04]  /*370d0*/  LDS.U8 R2, [R14+UR5+0x120] ;  /* 0x000120050e027984 */ /* 0x000e280008000000 */
[----:B-1----:R-:W-:Y:S04]  /*370e0*/  STL [R1+0x14], R0 ;  /* 0x0000140001007387 */ /* 0x002fe80000100800 */
[----:B------:R-:W1:Y:S04]  /*370f0*/  LDS.U8 R0, [R14+UR5+0x130] ;  /* 0x000130050e007984 */ /* 0x000e680008000000 */
[----:B------:R-:W2:Y:S04]  /*37100*/  LDS.U8 R3, [R14+UR5+0x200] ;  /* 0x000200050e037984 */ /* 0x000ea80008000000 */
[----:B0-----:R-:W-:Y:S04]  /*37110*/  STL [R1+0x1c4], R2 ;  /* 0x0001c40201007387 */ /* 0x001fe80000100800 */
[----:B------:R-:W0:Y:S04]  /*37120*/  LDS.U8 R2, [R14+UR5+0x210] ;  /* 0x000210050e027984 */ /* 0x000e280008000000 */
[----:B-1----:R-:W-:Y:S04]  /*37130*/  STL [R1+0x1bc], R0 ;  /* 0x0001bc0001007387 */ /* 0x002fe80000100800 */
[----:B------:R-:W1:Y:S04]  /*37140*/  LDS.U8 R0, [R14+UR5+0x220] ;  /* 0x000220050e007984 */ /* 0x000e680008000000 */
[----:B--2---:R-:W-:Y:S04]  /*37150*/  STL [R1+0x2b0], R3 ;  /* 0x0002b00301007387 */ /* 0x004fe80000100800 */
        /* <DEDUP_REMOVED lines=96> */
[----:B0-----:R-:W-:Y:S04]  /*37760*/  STL [R1+0x1ae8], R2 ;  /* 0x001ae80201007387 */ /* 0x001fe80000100800 */
[----:B-1----:R-:W-:Y:S04]  /*37770*/  STL [R1+0x1b14], R0 ;  /* 0x001b140001007387 */ /* 0x002fe80000100800 */
[----:B------:R-:W0:Y:S04]  /*37780*/  LDS.U8 R2, [R14+UR5+0xf00] ;  /* 0x000f00050e027984 */ /* 0x000e280008000000 */
[----:B------:R-:W1:Y:S04]  /*37790*/  LDS.U8 R0, [R14+UR5+0xf10] ;  /* 0x000f10050e007984 */ /* 0x000e680008000000 */
[----:B------:R-:W-:Y:S04]  /*377a0*/  STL [R1+0x1b10], R4 ;  /* 0x001b100401007387 */ /* 0x000fe80000100800 */
[----:B0-----:R-:W-:Y:S04]  /*377b0*/  STL [R1+0x1afc], R2 ;  /* 0x001afc0201007387 */ /* 0x001fe80000100800 */
[----:B-1----:R-:W-:Y:S04]  /*377c0*/  STL [R1+0x1af8], R0 ;  /* 0x001af80001007387 */ /* 0x002fe80000100800 */
[----:B------:R-:W0:Y:S04]  /*377d0*/  LDS.U8 R2, [R14+UR5+0xf20] ;  /* 0x000f20050e027984 */ /* 0x000e280008000000 */
[----:B------:R1:W2:Y:S04]  /*377e0*/  LDS.U8 R0, [R14+UR5+0xf30] ;  /* 0x000f30050e007984 */ /* 0x0002a80008000000 */
[----:B-1----:R-:W3:Y:S01]  /*377f0*/  LDL.LU R14, [R1+0x8c8] ;  /* 0x0008c800010e7983 */ /* 0x002ee20000300800 */
[----:B------:R-:W1:Y:S01]  /*37800*/  S2R R3, SR_TID.X ;  /* 0x0000000000037919 */ /* 0x000e620000002100 */
[----:B------:R-:W-:Y:S06]  /*37810*/  BAR.SYNC.DEFER_BLOCKING 0x0 ;  /* 0x0000000000007b1d */ /* 0x000fec0000010000 */
[----:B0-----:R-:W-:Y:S04]  /*37820*/  STL [R1+0x1b1c], R2 ;  /* 0x001b1c0201007387 */ /* 0x001fe80000100800 */
[----:B---3--:R0:W-:Y:S04]  /*37830*/  STL [R1+0x21f8], R14 ;  /* 0x0021f80e01007387 */ /* 0x0081e80000100800 */
[----:B--2---:R-:W-:Y:S04]  /*37840*/  STL [R1+0x1b0c], R0 ;  /* 0x001b0c0001007387 */ /* 0x004fe80000100800 */
[----:B0-----:R-:W2:Y:S04]  /*37850*/  LDL.LU R14, [R1+0x8cc] ;  /* 0x0008cc00010e7983 */ /* 0x001ea80000300800 */
[----:B--2---:R0:W-:Y:S04]  /*37860*/  STL [R1+0x21fc], R14 ;  /* 0x0021fc0e01007387 */ /* 0x0041e80000100800 */
[----:B0-----:R-:W2:Y:S01]  /*37870*/  LDL.LU R14, [R1+0x910] ;  /* 0x00091000010e7983 */ /* 0x001ea20000300800 */
[----:B-1----:R-:W-:-:S03]  /*37880*/  LOP3.LUT R28, R3, 0x7f, RZ, 0xc0, !PT ;  /* 0x0000007f031c7812 */ /* 0x002fc600078ec0ff */
        /* <DEDUP_REMOVED lines=29> */
[----:B--2---:R0:W-:Y:S04]  /*37a60*/  STS.U8 [R28+UR5], R14 ;  /* 0x0000000e1c007988 */ /* 0x0041e80008000005 */
[----:B0-----:R-:W2:Y:S04]  /*37a70*/  LDL.LU R14, [R1+0x2200] ;  /* 0x00220000010e7983 */ /* 0x001ea80000300800 */
[----:B--2---:R0:W-:Y:S04]  /*37a80*/  STS.U8 [R28+UR5+0x80], R14 ;  /* 0x0000800e1c007988 */ /* 0x0041e80008000005 */
[----:B0-----:R-:W2:Y:S04]  /*37a90*/  LDL.LU R14, [R1+0x21fc] ;  /* 0x0021fc00010e7983 */ /* 0x001ea80000300800 */
[----:B--2---:R0:W-:Y:S04]  /*37aa0*/  STS.U8 [R28+UR5+0x800], R14 ;  /* 0x0008000e1c007988 */ /* 0x0041e80008000005 */
[----:B0-----:R-:W2:Y:S04]  /*37ab0*/  LDL.LU R14, [R1+0x21f8] ;  /* 0x0021f800010e7983 */ /* 0x001ea80000300800 */
[----:B--2---:R-:W-:Y:S04]  /*37ac0*/  STS.U8 [R28+UR5+0x880], R14 ;  /* 0x0008800e1c007988 */ /* 0x004fe80008000005 */
[----:B---3--:R-:W-:Y:S04]  /*37ad0*/  STS.U8 [R28+UR5+0x1000], R15 ;  /* 0x0010000f1c007988 */ /* 0x008fe80008000005 */
[----:B----4-:R-:W-:Y:S04]  /*37ae0*/  STS.U8 [R28+UR5+0x1080], R2 ;  /* 0x001080021c007988 */ /* 0x010fe80008000005 */
[----:B-----5:R-:W-:Y:S04]  /*37af0*/  STS.U8 [R28+UR5+0x1800], R25 ;  /* 0x001800191c007988 */ /* 0x020fe80008000005 */
[----:B------:R-:W-:Y:S04]  /*37b00*/  STS.U8 [R28+UR5+0x1880], R24 ;  /* 0x001880181c007988 */ /* 0x000fe80008000005 */
        /* <DEDUP_REMOVED lines=19> */
[----:B------:R0:W-:Y:S04]  /*37c40*/  STS.U8 [R28+UR5+0x6880], R27 ;  /* 0x0068801b1c007988 */ /* 0x0001e80008000005 */
[----:B------:R-:W-:Y:S04]  /*37c50*/  STS.U8 [R28+UR5+0x7000], R29 ;  /* 0x0070001d1c007988 */ /* 0x000fe80008000005 */
[----:B------:R1:W-:Y:S04]  /*37c60*/  STS.U8 [R28+UR5+0x7080], R0 ;  /* 0x007080001c007988 */ /* 0x0003e80008000005 */
[----:B0-----:R-:W2:Y:S04]  /*37c70*/  LDL.LU R27, [R1+0x4d0] ;  /* 0x0004d000011b7983 */ /* 0x001ea80000300800 */
[----:B-1----:R-:W3:Y:S04]  /*37c80*/  LDL.LU R0, [R1+0x454] ;  /* 0x0004540001007983 */ /* 0x002ee80000300800 */
[----:B---3--:R0:W-:Y:S04]  /*37c90*/  STL [R1+0x21f0], R0 ;  /* 0x0021f00001007387 */ /* 0x0081e80000100800 */
[----:B0-----:R-:W3:Y:S04]  /*37ca0*/  LDL.LU R0, [R1+0x490] ;  /* 0x0004900001007983 */ /* 0x001ee80000300800 */
[----:B------:R-:W-:Y:S04]  /*37cb0*/  STS.U8 [R28+UR5+0x7800], R3 ;  /* 0x007800031c007988 */ /* 0x000fe80008000005 */
[----:B---3--:R0:W-:Y:S04]  /*37cc0*/  STL [R1+0x21f4], R0 ;  /* 0x0021f40001007387 */ /* 0x0081e80000100800 */
[----:B0-----:R-:W3:Y:S04]  /*37cd0*/  LDL.LU R0, [R1+0x494] ;  /* 0x0004940001007983 */ /* 0x001ee80000300800 */
[----:B------:R-:W4:Y:S04]  /*37ce0*/  LDL.LU R3, [R1+0x450] ;  /* 0x0004500001037983 */ /* 0x000f280000300800 */
[----:B------:R-:W5:Y:S04]  /*37cf0*/  LDL.LU R14, [R1+0x3f4] ;  /* 0x0003f400010e7983 */ /* 0x000f680000300800 */
[----:B------:R-:W4:Y:S04]  /*37d00*/  LDL.LU R15, [R1+0x3f0] ;  /* 0x0003f000010f7983 */ /* 0x000f280000300800 */
        /* <DEDUP_REMOVED lines=22> */
[----:B--2---:R0:W-:Y:S04]  /*37e70*/  STS.U8 [R28+UR5+0x7880], R27 ;  /* 0x0078801b1c007988 */ /* 0x0041e80008000005 */
[----:B------:R-:W2:Y:S04]  /*37e80*/  LDL.LU R26, [R1+0xc] ;  /* 0x00000c00011a7983 */ /* 0x000ea80000300800 */
[----:B0-----:R-:W2:Y:S04]  /*37e90*/  LDL.LU R27, [R1+0x8] ;  /* 0x00000800011b7983 */ /* 0x001ea80000300800 */
[----:B---3--:R0:W-:Y:S04]  /*37ea0*/  STS.U8 [R28+UR5+0x8000], R0 ;  /* 0x008000001c007988 */ /* 0x0081e80008000005 */
[----:B0-----:R-:W3:Y:S04]  /*37eb0*/  LDL.LU R0, [R1+0x21f4] ;  /* 0x0021f40001007983 */ /* 0x001ee80000300800 */
[----:B---3--:R0:W-:Y:S04]  /*37ec0*/  STS.U8 [R28+UR5+0x8080], R0 ;  /* 0x008080001c007988 */ /* 0x0081e80008000005 */
[----:B0-----:R-:W3:Y:S04]  /*37ed0*/  LDL.LU R0, [R1+0x21f0] ;  /* 0x0021f00001007983 */ /* 0x001ee80000300800 */
[----:B---3--:R0:W-:Y:S04]  /*37ee0*/  STS.U8 [R28+UR5+0x8800], R0 ;  /* 0x008800001c007988 */ /* 0x0081e80008000005 */
[----:B----4-:R1:W-:Y:S04]  /*37ef0*/  STS.U8 [R28+UR5+0x8880], R3 ;  /* 0x008880031c007988 */ /* 0x0103e80008000005 */
        /* <DEDUP_REMOVED lines=24> */
[----:B0-----:R-:W3:Y:S04]  /*38080*/  LDL.LU R0, [R1+0x21ec] ;  /* 0x0021ec0001007983 */ /* 0x001ee80000300800 */
[----:B--2---:R-:W-:Y:S04]  /*38090*/  STS.U8 [R28+UR5+0xf000], R26 ;  /* 0x00f0001a1c007988 */ /* 0x004fe80008000005 */
[----:B-1----:R-:W2:Y:S04]  /*380a0*/  LDL.LU R3, [R1+0x21e8] ;  /* 0x0021e80001037983 */ /* 0x002ea80000300800 */
[----:B------:R0:W-:Y:S04]  /*380b0*/  STS.U8 [R28+UR5+0xf080], R27 ;  /* 0x00f0801b1c007988 */ /* 0x0001e80008000005 */
[----:B0-----:R-:W4:Y:S01]  /*380c0*/  LDL.LU R27, [R1+0x908] ;  /* 0x00090800011b7983 */ /* 0x001f220000300800 */
[----:B------:R-:W0:Y:S03]  /*380d0*/  S2R R29, SR_TID.X ;  /* 0x00000000001d7919 */ /* 0x000e260000002100 */
[----:B----4-:R1:W-:Y:S04]  /*380e0*/  STL [R1+0x21e4], R27 ;  /* 0x0021e41b01007387 */ /* 0x0103e80000100800 */
[----:B-1----:R-:W4:Y:S04]  /*380f0*/  LDL.LU R27, [R1+0x90c] ;  /* 0x00090c00011b7983 */ /* 0x002f280000300800 */
[----:B------:R-:W5:Y:S04]  /*38100*/  LDL.LU R14, [R1+0x86c] ;  /* 0x00086c00010e7983 */ /* 0x000f680000300800 */
[----:B--2---:R0:W-:Y:S02]  /*38110*/  STS.U8 [R28+UR5+0xf800], R3 ;  /* 0x00f800031c007988 */ /* 0x0041e40008000005 */
[----:B0-----:R-:W-:-:S05]  /*38120*/  LOP3.LUT R3, R29, 0x7f, RZ, 0xc0, !PT ;  /* 0x0000007f1d037812 */ /* 0x001fca00078ec0ff */
[----:B---3--:R0:W-:Y:S02]  /*38130*/  STS.U8 [R3+UR5+0xf880], R0 ;  /* 0x00f8800003007988 */ /* 0x0081e40008000005 */
[----:B0-----:R-:W-:Y:S02]  /*38140*/  LOP3.LUT R0, R3, 0x10, RZ, 0x3c, !PT ;  /* 0x0000001003007812 */ /* 0x001fe400078e3cff */
[----:B-----5:R0:W-:Y:S04]  /*38150*/  STL [R1+0x21e0], R14 ;  /* 0x0021e00e01007387 */ /* 0x0201e80000100800 */
[----:B0-----:R-:W2:Y:S04]  /*38160*/  LDL.LU R14, [R1+0x8c0] ;  /* 0x0008c000010e7983 */ /* 0x001ea80000300800 */
[----:B------:R-:W3:Y:S04]  /*38170*/  LDL.LU R15, [R1+0x868] ;  /* 0x00086800010f7983 */ /* 0x000ee80000300800 */
        /* <DEDUP_REMOVED lines=23> */
[----:B------:R-:W5:Y:S04]  /*382f0*/  LDL.LU R29, [R1+0x508] ;  /* 0x00050800011d7983 */ /* 0x000f680000300800 */
[----:B------:R0:W-:Y:S04]  /*38300*/  STL [R1+0x21d8], R3 ;  /* 0x0021d80301007387 */ /* 0x0001e80000100800 */
[----:B----4-:R1:W-:Y:S04]  /*38310*/  STS.U8 [R0+UR5+0x100], R27 ;  /* 0x0001001b00007988 */ /* 0x0103e80008000005 */
[----:B0-----:R-:W4:Y:S04]  /*38320*/  LDL.LU R3, [R1+0x8b0] ;  /* 0x0008b00001037983 */ /* 0x001f280000300800 */
[----:B-1----:R-:W4:Y:S04]  /*38330*/  LDL.LU R27, [R1+0x21e4] ;  /* 0x0021e400011b7983 */ /* 0x002f280000300800 */
[----:B--2---:R-:W-:Y:S04]  /*38340*/  STS.U8 [R0+UR5+0x900], R14 ;  /* 0x0009000e00007988 */ /* 0x004fe80008000005 */
[----:B---3--:R-:W-:Y:S04]  /*38350*/  STS.U8 [R0+UR5+0x7100], R28 ;  /* 0x0071001c00007988 */ /* 0x008fe80008000005 */
[----:B-----5:R-:W-:Y:S04]  /*38360*/  STS.U8 [R0+UR5+0x7180], R29 ;  /* 0x0071801d00007988 */ /* 0x020fe80008000005 */
[----:B----4-:R0:W-:Y:S04]  /*38370*/  STS.U8 [R0+UR5+0x180], R27 ;  /* 0x0001801b00007988 */ /* 0x0101e80008000005 */
[----:B------:R1:W-:Y:S04]  /*38380*/  STS.U8 [R0+UR5+0x980], R3 ;  /* 0x0009800300007988 */ /* 0x0003e80008000005 */
[----:B0-----:R-:W2:Y:S04]  /*38390*/  LDL.LU R27, [R1+0x4cc] ;  /* 0x0004cc00011b7983 */ /* 0x001ea80000300800 */
[----:B------:R-:W3:Y:S04]  /*383a0*/  LDL.LU R14, [R1+0x21e0] ;  /* 0x0021e000010e7983 */ /* 0x000ee80000300800 */
[----:B------:R-:W4:Y:S04]  /*383b0*/  LDL.LU R28, [R1+0x4c8] ;  /* 0x0004c800011c7983 */ /* 0x000f280000300800 */
[----:B------:R-:W5:Y:S04]  /*383c0*/  LDL.LU R29, [R1+0x48c] ;  /* 0x00048c00011d7983 */ /* 0x000f680000300800 */
[----:B-1----:R-:W2:Y:S04]  /*383d0*/  LDL.LU R3, [R1+0x44c] ;  /* 0x00044c0001037983 */ /* 0x002ea80000300800 */
        /* <DEDUP_REMOVED lines=13> */
[----:B--2---:R0:W-:Y:S04]  /*384b0*/  STL [R1+0x21dc], R3 ;  /* 0x0021dc0301007387 */ /* 0x0041e80000100800 */
[----:B0-----:R-:W2:Y:S04]  /*384c0*/  LDL.LU R3, [R1+0x488] ;  /* 0x0004880001037983 */ /* 0x001ea80000300800 */
[----:B------:R-:W2:Y:S04]  /*384d0*/  LDL.LU R6, [R1+0x448] ;  /* 0x0004480001067983 */ /* 0x000ea80000300800 */
[----:B---3--:R0:W-:Y:S04]  /*384e0*/  STS.U8 [R0+UR5+0x1100], R14 ;  /* 0x0011000e00007988 */ /* 0x0081e80008000005 */
[----:B------:R-:W3:Y:S04]  /*384f0*/  LDL.LU R5, [R1+0x3ec] ;  /* 0x0003ec0001057983 */ /* 0x000ee80000300800 */
[----:B0-----:R-:W3:Y:S04]  /*38500*/  LDL.LU R14, [R1+0x3e8] ;  /* 0x0003e800010e7983 */ /* 0x001ee80000300800 */
        /* <DEDUP_REMOVED lines=10> */
[----:B------:R0:W-:Y:S04]  /*385b0*/  STS.U8 [R0+UR5+0x4100], R10 ;  /* 0x0041000a00007988 */ /* 0x0001e80008000005 */
[----:B------:R-:W3:Y:S04]  /*385c0*/  LDL.LU R11, [R1+0x218] ;  /* 0x00021800010b7983 */ /* 0x000ee80000300800 */
[----:B------:R1:W-:Y:S04]  /*385d0*/  STS.U8 [R0+UR5+0x4180], R9 ;  /* 0x0041800900007988 */ /* 0x0003e80008000005 */
[----:B------:R0:W-:Y:S04]  /*385e0*/  STS.U8 [R0+UR5+0x4900], R8 ;  /* 0x0049000800007988 */ /* 0x0001e80008000005 */
[----:B------:R0:W-:Y:S04]  /*385f0*/  STS.U8 [R0+UR5+0x4980], R7 ;  /* 0x0049800700007988 */ /* 0x0001e80008000005 */
[----:B------:R1:W-:Y:S04]  /*38600*/  STS.U8 [R0+UR5+0x5900], R4 ;  /* 0x0059000400007988 */ /* 0x0003e80008000005 */
[----:B------:R4:W-:Y:S04]  /*38610*/  STS.U8 [R0+UR5+0x5980], R16 ;  /* 0x0059801000007988 */ /* 0x0009e80008000005 */
[----:B0-----:R-:W3:Y:S04]  /*38620*/  LDL.LU R10, [R1+0x214] ;  /* 0x00021400010a7983 */ /* 0x001ee80000300800 */
[----:B-1----:R-:W3:Y:S04]  /*38630*/  LDL.LU R9, [R1+0x1d8] ;  /* 0x0001d80001097983 */ /* 0x002ee80000300800 */
[----:B------:R-:W3:Y:S04]  /*38640*/  LDL.LU R8, [R1+0x1d4] ;  /* 0x0001d40001087983 */ /* 0x000ee80000300800 */
[----:B------:R-:W3:Y:S04]  /*38650*/  LDL.LU R7, [R1+0x178] ;  /* 0x0001780001077983 */ /* 0x000ee80000300800 */
[----:B------:R-:W3:Y:S04]  /*38660*/  LDL.LU R4, [R1+0x174] ;  /* 0x0001740001047983 */ /* 0x000ee80000300800 */
[----:B------:R0:W-:Y:S04]  /*38670*/  STS.U8 [R0+UR5+0x6100], R18 ;  /* 0x0061001200007988 */ /* 0x0001e80008000005 */
[----:B----4-:R-:W4:Y:S04]  /*38680*/  LDL.LU R16, [R1+0x138] ;  /* 0x0001380001107983 */ /* 0x010f280000300800 */
        /* <DEDUP_REMOVED lines=10> */
[----:B-----5:R0:W-:Y:S04]  /*38730*/  STS.U8 [R0+UR5+0x8100], R29 ;  /* 0x0081001d00007988 */ /* 0x0201e80008000005 */
[----:B------:R-:W5:Y:S04]  /*38740*/  LDL.LU R28, [R1+0x4] ;  /* 0x00000400011c7983 */ /* 0x000f680000300800 */
[----:B0-----:R-:W3:Y:S04]  /*38750*/  LDL.LU R29, [R1] ;  /* 0x00000000011d7983 */ /* 0x001ee80000300800 */
[----:B--2---:R0:W-:Y:S04]  /*38760*/  STS.U8 [R0+UR5+0x8180], R3 ;  /* 0x0081800300007988 */ /* 0x0041e80008000005 */
[----:B0-----:R-:W2:Y:S04]  /*38770*/  LDL.LU R3, [R1+0x21dc] ;  /* 0x0021dc0001037983 */ /* 0x001ea80000300800 */
[----:B------:R-:W-:Y:S04]  /*38780*/  STS.U8 [R0+UR5+0x8980], R6 ;  /* 0x0089800600007988 */ /* 0x000fe80008000005 */
[----:B--2---:R0:W-:Y:S04]  /*38790*/  STS.U8 [R0+UR5+0x8900], R3 ;  /* 0x0089000300007988 */ /* 0x0041e80008000005 */
[----:B0-----:R-:W2:Y:S04]  /*387a0*/  LDL.LU R3, [R1+0x21d8] ;  /* 0x0021d80001037983 */ /* 0x001ea80000300800 */
[----:B------:R-:W4:Y:S04]  /*387b0*/  LDL.LU R6, [R1+0x21d4] ;  /* 0x0021d40001067983 */ /* 0x000f280000300800 */
[----:B---3--:R0:W-:Y:S04]  /*387c0*/  STS.U8 [R0+UR5+0x9100], R5 ;  /* 0x0091000500007988 */ /* 0x0081e80008000005 */
[----:B------:R2:W-:Y:S04]  /*387d0*/  STS.U8 [R0+UR5+0x9980], R2 ;  /* 0x0099800200007988 */ /* 0x0005e80008000005 */
[----:B0-----:R-:W3:Y:S01]  /*387e0*/  LDL.LU R5, [R1+0x21d0] ;  /* 0x0021d00001057983 */ /* 0x001ee20000300800 */
[----:B--2---:R-:W-:-:S03]  /*387f0*/  LOP3.LUT R2, R3, 0x20, RZ, 0x3c, !PT ;  /* 0x0000002003027812 */ /* 0x004fc600078e3cff */
[----:B------:R0:W-:Y:S04]  /*38800*/  STL [R1+0x21bc], R3 ;  /* 0x0021bc0301007387 */ /* 0x0001e80000100800 */
[----:B0-----:R-:W2:Y:S04]  /*38810*/  LDL.LU R3, [R1+0x864] ;  /* 0x0008640001037983 */ /* 0x001ea80000300800 */
        /* <DEDUP_REMOVED lines=27> */
[----:B------:R0:W-:Y:S04]  /*389d0*/  STS.U8 [R0+UR5+0xc980], R8 ;  /* 0x00c9800800007988 */ /* 0x0001e80008000005 */
[----:B------:R-:W2:Y:S04]  /*389e0*/  LDL.LU R9, [R1+0x6c0] ;  /* 0x0006c00001097983 */ /* 0x000ea80000300800 */
[----:B------:R1:W-:Y:S04]  /*389f0*/  STS.U8 [R0+UR5+0xd100], R7 ;  /* 0x00d1000700007988 */ /* 0x0003e80008000005 */
[----:B------:R0:W-:Y:S04]  /*38a00*/  STS.U8 [R0+UR5+0xd180], R4 ;  /* 0x00d1800400007988 */ /* 0x0001e80008000005 */
[----:B----4-:R4:W-:Y:S04]  /*38a10*/  STS.U8 [R0+UR5+0xd900], R16 ;  /* 0x00d9001000007988 */ /* 0x0109e80008000005 */
[----:B------:R1:W-:Y:S04]  /*38a20*/  STS.U8 [R0+UR5+0xd980], R18 ;  /* 0x00d9801200007988 */ /* 0x0003e80008000005 */
[----:B------:R3:W-:Y:S04]  /*38a30*/  STS.U8 [R0+UR5+0xe100], R20 ;  /* 0x00e1001400007988 */ /* 0x0007e80008000005 */
[----:B0-----:R-:W2:Y:S04]  /*38a40*/  LDL.LU R8, [R1+0x664] ;  /* 0x0006640001087983 */ /* 0x001ea80000300800 */
[----:B-1----:R-:W2:Y:S04]  /*38a50*/  LDL.LU R7, [R1+0x660] ;  /* 0x0006600001077983 */ /* 0x002ea80000300800 */
[----:B------:R-:W2:Y:S04]  /*38a60*/  LDL.LU R4, [R1+0x624] ;  /* 0x0006240001047983 */ /* 0x000ea80000300800 */
[----:B----4-:R-:W4:Y:S04]  /*38a70*/  LDL.LU R16, [R1+0x620] ;  /* 0x0006200001107983 */ /* 0x010f280000300800 */
[----:B------:R-:W4:Y:S04]  /*38a80*/  LDL.LU R18, [R1+0x5e4] ;  /* 0x0005e40001127983 */ /* 0x000f280000300800 */
[----:B------:R0:W-:Y:S04]  /*38a90*/  STS.U8 [R0+UR5+0xe180], R22 ;  /* 0x00e1801600007988 */ /* 0x0001e80008000005 */
[----:B---3--:R-:W3:Y:S04]  /*38aa0*/  LDL.LU R20, [R1+0x5e0] ;  /* 0x0005e00001147983 */ /* 0x008ee80000300800 */
[----:B------:R1:W-:Y:S04]  /*38ab0*/  STS.U8 [R0+UR5+0xe900], R26 ;  /* 0x00e9001a00007988 */ /* 0x0003e80008000005 */
[----:B------:R0:W-:Y:S04]  /*38ac0*/  STS.U8 [R0+UR5+0xe980], R27 ;  /* 0x00e9801b00007988 */ /* 0x0001e80008000005 */
[----:B-----5:R5:W-:Y:S04]  /*38ad0*/  STS.U8 [R0+UR5+0xf100], R28 ;  /* 0x00f1001c00007988 */ /* 0x020be80008000005 */
[----:B------:R1:W-:Y:S04]  /*38ae0*/  STS.U8 [R0+UR5+0xf180], R29 ;  /* 0x00f1801d00007988 */ /* 0x0003e80008000005 */
[----:B------:R5:W-:Y:S04]  /*38af0*/  STS.U8 [R0+UR5+0xf900], R5 ;  /* 0x00f9000500007988 */ /* 0x000be80008000005 */
[----:B0-----:R-:W3:Y:S04]  /*38b00*/  LDL.LU R22, [R1+0x5a4] ;  /* 0x0005a40001167983 */ /* 0x001ee80000300800 */
[----:B-1----:R-:W3:Y:S04]  /*38b10*/  LDL.LU R26, [R1+0x5a0] ;  /* 0x0005a000011a7983 */ /* 0x002ee80000300800 */
[----:B------:R-:W3:Y:S04]  /*38b20*/  LDL.LU R27, [R1+0x54c] ;  /* 0x00054c00011b7983 */ /* 0x000ee80000300800 */
[----:B-----5:R-:W5:Y:S04]  /*38b30*/  LDL.LU R28, [R1+0x544] ;  /* 0x00054400011c7983 */ /* 0x020f680000300800 */
[----:B------:R-:W3:Y:S04]  /*38b40*/  LDL.LU R29, [R1+0x504] ;  /* 0x00050400011d7983 */ /* 0x000ee80000300800 */
[----:B------:R-:W3:Y:S04]  /*38b50*/  LDL.LU R5, [R1+0x8a4] ;  /* 0x0008a40001057983 */ /* 0x000ee80000300800 */
[----:B------:R0:W-:Y:S04]  /*38b60*/  STS.U8 [R0+UR5+0xf980], R6 ;  /* 0x00f9800600007988 */ /* 0x0001e80008000005 */
[----:B0-----:R-:W3:Y:S04]  /*38b70*/  LDL.LU R6, [R1+0x900] ;  /* 0x0009000001067983 */ /* 0x001ee80000300800 */
[----:B------:R-:W3:Y:S04]  /*38b80*/  LDL.LU R0, [R1+0x8ac] ;  /* 0x0008ac0001007983 */ /* 0x000ee80000300800 */
[----:B--2---:R0:W-:Y:S04]  /*38b90*/  STS.U8 [R2+UR5+0x200], R3 ;  /* 0x0002000302007988 */ /* 0x0041e80008000005 */
[----:B0-----:R-:W2:Y:S04]  /*38ba0*/  LDL.LU R3, [R1+0x21cc] ;  /* 0x0021cc0001037983 */ /* 0x001ea80000300800 */
[----:B--2---:R0:W-:Y:S04]  /*38bb0*/  STS.U8 [R2+UR5+0x1200], R3 ;  /* 0x0012000302007988 */ /* 0x0041e80008000005 */
[----:B0-----:R-:W2:Y:S04]  /*38bc0*/  LDL.LU R3, [R1+0x484] ;  /* 0x0004840001037983 */ /* 0x001ea80000300800 */
[----:B--2---:R0:W-:Y:S04]  /*38bd0*/  STL [R1+0x21c0], R3 ;  /* 0x0021c00301007387 */ /* 0x0041e80000100800 */
[----:B0-----:R-:W2:Y:S04]  /*38be0*/  LDL.LU R3, [R1+0x4c0] ;  /* 0x0004c00001037983 */ /* 0x001ea80000300800 */
[----:B--2---:R0:W-:Y:S04]  /*38bf0*/  STL [R1+0x21c4], R3 ;  /* 0x0021c40301007387 */ /* 0x0041e80000100800 */
[----:B0-----:R-:W2:Y:S04]  /*38c00*/  LDL.LU R3, [R1+0x4c4] ;  /* 0x0004c40001037983 */ /* 0x001ea80000300800 */
[----:B------:R-:W-:Y:S04]  /*38c10*/  STS.U8 [R2+UR5+0x3a80], R11 ;  /* 0x003a800b02007988 */ /* 0x000fe80008000005 */
[----:B------:R-:W-:Y:S04]  /*38c20*/  STS.U8 [R2+UR5+0x4200], R10 ;  /* 0x0042000a02007988 */ /* 0x000fe80008000005 */
[----:B-----5:R-:W-:Y:S04]  /*38c30*/  STS.U8 [R2+UR5+0x6a80], R28 ;  /* 0x006a801c02007988 */ /* 0x020fe80008000005 */
[----:B---3--:R-:W-:Y:S04]  /*38c40*/  STS.U8 [R2+UR5+0x7200], R29 ;  /* 0x0072001d02007988 */ /* 0x008fe80008000005 */
        /* <DEDUP_REMOVED lines=48> */
[----:B------:R-:W3:Y:S04]  /*38f50*/  LDL.LU R22, [R1+0x94] ;  /* 0x0000940001167983 */ /* 0x000ee80000300800 */
[----:B------:R1:W-:Y:S04]  /*38f60*/  STS.U8 [R2+UR5+0x6a00], R27 ;  /* 0x006a001b02007988 */ /* 0x0003e80008000005 */
[----:B0-----:R-:W3:Y:S04]  /*38f70*/  LDL.LU R26, [R1+0x5c] ;  /* 0x00005c00011a7983 */ /* 0x001ee80000300800 */
[----:B-1----:R-:W3:Y:S04]  /*38f80*/  LDL.LU R27, [R1+0x58] ;  /* 0x00005800011b7983 */ /* 0x002ee80000300800 */
[----:B--2---:R0:W-:Y:S04]  /*38f90*/  STS.U8 [R2+UR5+0x7280], R3 ;  /* 0x0072800302007988 */ /* 0x0041e80008000005 */
[----:B0-----:R-:W2:Y:S04]  /*38fa0*/  LDL.LU R3, [R1+0x21c8] ;  /* 0x0021c80001037983 */ /* 0x001ea80000300800 */
[----:B--2---:R0:W-:Y:S04]  /*38fb0*/  STS.U8 [R2+UR5+0x7a00], R3 ;  /* 0x007a000302007988 */ /* 0x0041e80008000005 */
[----:B0-----:R-:W2:Y:S04]  /*38fc0*/  LDL.LU R3, [R1+0x21c4] ;  /* 0x0021c40001037983 */ /* 0x001ea80000300800 */
[----:B--2---:R0:W-:Y:S04]  /*38fd0*/  STS.U8 [R2+UR5+0x7a80], R3 ;  /* 0x007a800302007988 */ /* 0x0041e80008000005 */
[----:B0-----:R-:W2:Y:S04]  /*38fe0*/  LDL.LU R3, [R1+0x21c0] ;  /* 0x0021c00001037983 */ /* 0x001ea80000300800 */
[----:B---3--:R-:W-:Y:S04]  /*38ff0*/  STS.U8 [R2+UR5+0x8280], R11 ;  /* 0x0082800b02007988 */ /* 0x008fe80008000005 */
[----:B-----5:R-:W-:Y:S04]  /*39000*/  STS.U8 [R2+UR5+0x8a00], R10 ;  /* 0x008a000a02007988 */ /* 0x020fe80008000005 */
[----:B------:R-:W-:Y:S04]  /*39010*/  STS.U8 [R2+UR5+0x8a80], R28 ;  /* 0x008a801c02007988 */ /* 0x000fe80008000005 */
[----:B------:R-:W-:Y:S04]  /*39020*/  STS.U8 [R2+UR5+0x9200], R29 ;  /* 0x0092001d02007988 */ /* 0x000fe80008000005 */
[----:B------:R-:W-:Y:S04]  /*39030*/  STS.U8 [R2+UR5+0x9280], R6 ;  /* 0x0092800602007988 */ /* 0x000fe80008000005 */
[----:B--2---:R0:W-:Y:S04]  /*39040*/  STS.U8 [R2+UR5+0x8200], R3 ;  /* 0x0082000302007988 */ /* 0x0041e80008000005 */
[----:B0-----:R-:W2:Y:S04]  /*39050*/  LDL.LU R3, [R1+0x21bc] ;  /* 0x0021bc0001037983 */ /* 0x001ea80000300800 */
[----:B------:R-:W3:Y:S04]  /*39060*/  LDL.LU R11, [R1+0x21b8] ;  /* 0x0021b800010b7983 */ /* 0x000ee80000300800 */
[----:B------:R-:W5:Y:S04]  /*39070*/  LDL.LU R10, [R1+0x21b4] ;  /* 0x0021b400010a7983 */ /* 0x000f680000300800 */
[----:B------:R-:W2:Y:S04]  /*39080*/  LDL.LU R28, [R1+0x21b0] ;  /* 0x0021b000011c7983 */ /* 0x000ea80000300800 */
[----:B------:R-:W2:Y:S04]  /*39090*/  LDL.LU R29, [R1+0x21ac] ;  /* 0x0021ac00011d7983 */ /* 0x000ea80000300800 */
[----:B------:R-:W2:Y:S04]  /*390a0*/  LDL.LU R6, [R1+0x818] ;  /* 0x0008180001067983 */ /* 0x000ea80000300800 */
        /* <DEDUP_REMOVED lines=12> */
[----:B----4-:R-:W-:Y:S04]  /*39170*/  STS.U8 [R2+UR5+0xca80], R8 ;  /* 0x00ca800802007988 */ /* 0x010fe80008000005 */
        /* <DEDUP_REMOVED lines=31> */
[----:B------:R-:W4:Y:S01]  /*39370*/  LDL.LU R27, [R1+0x4fc] ;  /* 0x0004fc00011b7983 */ /* 0x000f220000300800 */
[----:B------:R-:W-:-:S03]  /*39380*/  LOP3.LUT R0, R3, 0x30, RZ, 0x3c, !PT ;  /* 0x0000003003007812 */ /* 0x000fc600078e3cff */
[----:B------:R0:W-:Y:S04]  /*39390*/  STL [R1+0x2198], R3 ;  /* 0x0021980301007387 */ /* 0x0001e80000100800 */
[----:B0-----:R-:W4:Y:S04]  /*393a0*/  LDL.LU R3, [R1+0x81c] ;  /* 0x00081c0001037983 */ /* 0x001f280000300800 */
[----:B------:R0:W-:Y:S04]  /*393b0*/  STS.U8 [R2+UR5+0xf200], R29 ;  /* 0x00f2001d02007988 */ /* 0x0001e80008000005 */
[----:B------:R1:W-:Y:S04]  /*393c0*/  STS.U8 [R2+UR5+0xf280], R28 ;  /* 0x00f2801c02007988 */ /* 0x0003e80008000005 */
[----:B-----5:R5:W-:Y:S04]  /*393d0*/  STS.U8 [R2+UR5+0xfa00], R10 ;  /* 0x00fa000a02007988 */ /* 0x020be80008000005 */
[----:B---3--:R3:W-:Y:S04]  /*393e0*/  STS.U8 [R2+UR5+0xfa80], R11 ;  /* 0x00fa800b02007988 */ /* 0x0087e80008000005 */
[----:B0-----:R-:W4:Y:S04]  /*393f0*/  LDL.LU R29, [R1+0x858] ;  /* 0x00085800011d7983 */ /* 0x001f280000300800 */
[----:B-1----:R-:W4:Y:S04]  /*39400*/  LDL.LU R28, [R1+0x85c] ;  /* 0x00085c00011c7983 */ /* 0x002f280000300800 */
[----:B-----5:R-:W5:Y:S04]  /*39410*/  LDL.LU R10, [R1+0x898] ;  /* 0x00089800010a7983 */ /* 0x020f680000300800 */
[----:B---3--:R-:W3:Y:S04]  /*39420*/  LDL.LU R11, [R1+0x8f8] ;  /* 0x0008f800010b7983 */ /* 0x008ee80000300800 */
[----:B------:R-:W3:Y:S04]  /*39430*/  LDL.LU R2, [R1+0x89c] ;  /* 0x00089c0001027983 */ /* 0x000ee80000300800 */
[----:B--2---:R0:W-:Y:S04]  /*39440*/  STS.U8 [R0+UR5+0x300], R6 ;  /* 0x0003000600007988 */ /* 0x0041e80008000005 */
[----:B0-----:R-:W2:Y:S04]  /*39450*/  LDL.LU R6, [R1+0x21a8] ;  /* 0x0021a80001067983 */ /* 0x001ea80000300800 */
[----:B----4-:R0:W-:Y:S04]  /*39460*/  STS.U8 [R0+UR5+0x1b00], R3 ;  /* 0x001b000300007988 */ /* 0x0101e80008000005 */
[----:B0-----:R-:W4:Y:S04]  /*39470*/  LDL.LU R3, [R1+0x47c] ;  /* 0x00047c0001037983 */ /* 0x001f280000300800 */
[----:B----4-:R0:W-:Y:S04]  /*39480*/  STL [R1+0x219c], R3 ;  /* 0x00219c0301007387 */ /* 0x0101e80000100800 */
[----:B0-----:R-:W4:Y:S04]  /*39490*/  LDL.LU R3, [R1+0x4b8] ;  /* 0x0004b80001037983 */ /* 0x001f280000300800 */
[----:B----4-:R0:W-:Y:S04]  /*394a0*/  STL [R1+0x21a0], R3 ;  /* 0x0021a00301007387 */ /* 0x0101e80000100800 */
[----:B0-----:R-:W4:Y:S04]  /*394b0*/  LDL.LU R3, [R1+0x4bc] ;  /* 0x0004bc0001037983 */ /* 0x001f280000300800 */
[----:B------:R-:W-:Y:S04]  /*394c0*/  STS.U8 [R0+UR5+0x4380], R13 ;  /* 0x0043800d00007988 */ /* 0x000fe80008000005 */
[----:B------:R-:W-:Y:S04]  /*394d0*/  STS.U8 [R0+UR5+0x4b00], R12 ;  /* 0x004b000c00007988 */ /* 0x000fe80008000005 */
[----:B------:R-:W-:Y:S04]  /*394e0*/  STS.U8 [R0+UR5+0x6b80], R26 ;  /* 0x006b801a00007988 */ /* 0x000fe80008000005 */
[----:B------:R-:W-:Y:S04]  /*394f0*/  STS.U8 [R0+UR5+0x7300], R27 ;  /* 0x0073001b00007988 */ /* 0x000fe80008000005 */
[----:B---3--:R-:W-:Y:S04]  /*39500*/  STS.U8 [R0+UR5+0x380], R11 ;  /* 0x0003800b00007988 */ /* 0x008fe80008000005 */
[----:B------:R-:W-:Y:S04]  /*39510*/  STS.U8 [R0+UR5+0xb00], R2 ;  /* 0x000b000200007988 */ /* 0x000fe80008000005 */
[----:B-----5:R-:W-:Y:S04]  /*39520*/  STS.U8 [R0+UR5+0xb80], R10 ;  /* 0x000b800a00007988 */ /* 0x020fe80008000005 */
[----:B------:R-:W-:Y:S04]  /*39530*/  STS.U8 [R0+UR5+0x1300], R28 ;  /* 0x0013001c00007988 */ /* 0x000fe80008000005 */
[----:B------:R-:W-:Y:S04]  /*39540*/  STS.U8 [R0+UR5+0x1380], R29 ;  /* 0x0013801d00007988 */ /* 0x000fe80008000005 */
[----:B--2---:R-:W-:Y:S04]  /*39550*/  STS.U8 [R0+UR5+0x1b80], R6 ;  /* 0x001b800600007988 */ /* 0x004fe80008000005 */
[----:B------:R-:W-:Y:S04]  /*39560*/  STS.U8 [R0+UR5+0x2300], R5 ;  /* 0x0023000500007988 */ /* 0x000fe80008000005 */
[----:B------:R-:W-:Y:S04]  /*39570*/  STS.U8 [R0+UR5+0x2380], R14 ;  /* 0x0023800e00007988 */ /* 0x000fe80008000005 */
[----:B------:R-:W-:Y:S04]  /*39580*/  STS.U8 [R0+UR5+0x2b00], R15 ;  /* 0x002b000f00007988 */ /* 0x000fe80008000005 */
[----:B----4-:R0:W-:Y:S04]  /*39590*/  STL [R1+0x21a4], R3 ;  /* 0x0021a40301007387 */ /* 0x0101e80000100800 */
        /* <DEDUP_REMOVED lines=49> */
[----:B----4-:R-:W-:Y:S04]  /*398b0*/  STS.U8 [R0+UR5+0x8b00], R12 ;  /* 0x008b000c00007988 */ /* 0x010fe80008000005 */
[----:B-----5:R-:W-:Y:S04]  /*398c0*/  STS.U8 [R0+UR5+0x8b80], R26 ;  /* 0x008b801a00007988 */ /* 0x020fe80008000005 */
[----:B------:R-:W-:Y:S04]  /*398d0*/  STS.U8 [R0+UR5+0x9300], R27 ;  /* 0x0093001b00007988 */ /* 0x000fe80008000005 */
[----:B------:R-:W-:Y:S04]  /*398e0*/  STS.U8 [R0+UR5+0x9380], R11 ;  /* 0x0093800b00007988 */ /* 0x000fe80008000005 */
[----:B--2---:R0:W-:Y:S04]  /*398f0*/  STS.U8 [R0+UR5+0x8300], R3 ;  /* 0x0083000300007988 */ /* 0x0041e80008000005 */
[----:B0-----:R-:W2:Y:S04]  /*39900*/  LDL.LU R3, [R1+0x2198] ;  /* 0x0021980001037983 */ /* 0x001ea80000300800 */
[----:B------:R-:W3:Y:S04]  /*39910*/  LDL.LU R13, [R1+0x2194] ;  /* 0x00219400010d7983 */ /* 0x000ee80000300800 */
[----:B------:R-:W4:Y:S04]  /*39920*/  LDL.LU R12, [R1+0x2190] ;  /* 0x00219000010c7983 */ /* 0x000f280000300800 */
[----:B------:R-:W5:Y:S04]  /*39930*/  LDL.LU R26, [R1+0x218c] ;  /* 0x00218c00011a7983 */ /* 0x000f680000300800 */
        /* <DEDUP_REMOVED lines=46> */
[----:B------:R-:W2:Y:S01]  /*39c20*/  LDL.LU R22, [R1+0x4f4] ;  /* 0x0004f40001167983 */ /* 0x000ea20000300800 */
[----:B------:R-:W-:-:S03]  /*39c30*/  LOP3.LUT R2, R3, 0x40, RZ, 0x3c, !PT ;  /* 0x0000004003027812 */ /* 0x000fc600078e3cff */
[----:B------:R0:W-:Y:S04]  /*39c40*/  STL [R1+0x2174], R3 ;  /* 0x0021740301007387 */ /* 0x0001e80000100800 */
[----:B0-----:R-:W2:Y:S04]  /*39c50*/  LDL.LU R3, [R1+0x814] ;  /* 0x0008140001037983 */ /* 0x001ea80000300800 */
[----:B------:R0:W-:Y:S04]  /*39c60*/  STS.U8 [R0+UR5+0xf300], R27 ;  /* 0x00f3001b00007988 */ /* 0x0001e80008000005 */
[----:B-----5:R1:W-:Y:S04]  /*39c70*/  STS.U8 [R0+UR5+0xf380], R26 ;  /* 0x00f3801a00007988 */ /* 0x0203e80008000005 */
[----:B----4-:R4:W-:Y:S04]  /*39c80*/  STS.U8 [R0+UR5+0xfb00], R12 ;  /* 0x00fb000c00007988 */ /* 0x0109e80008000005 */
[----:B---3--:R3:W-:Y:S04]  /*39c90*/  STS.U8 [R0+UR5+0xfb80], R13 ;  /* 0x00fb800d00007988 */ /* 0x0087e80008000005 */
[----:B0-----:R-:W5:Y:S04]  /*39ca0*/  LDL.LU R27, [R1+0x850] ;  /* 0x00085000011b7983 */ /* 0x001f680000300800 */
[----:B-1----:R-:W5:Y:S04]  /*39cb0*/  LDL.LU R26, [R1+0x854] ;  /* 0x00085400011a7983 */ /* 0x002f680000300800 */
[----:B----4-:R-:W4:Y:S04]  /*39cc0*/  LDL.LU R12, [R1+0x890] ;  /* 0x00089000010c7983 */ /* 0x010f280000300800 */
[----:B---3--:R-:W3:Y:S04]  /*39cd0*/  LDL.LU R13, [R1+0x8f0] ;  /* 0x0008f000010d7983 */ /* 0x008ee80000300800 */
[----:B------:R-:W3:Y:S04]  /*39ce0*/  LDL.LU R0, [R1+0x894] ;  /* 0x0008940001007983 */ /* 0x000ee80000300800 */
[----:B--2---:R0:W-:Y:S04]  /*39cf0*/  STS.U8 [R2+UR5+0x400], R11 ;  /* 0x0004000b02007988 */ /* 0x0041e80008000005 */
[----:B0-----:R-:W2:Y:S04]  /*39d00*/  LDL.LU R11, [R1+0x2184] ;  /* 0x00218400010b7983 */ /* 0x001ea80000300800 */
[----:B------:R0:W-:Y:S04]  /*39d10*/  STS.U8 [R2+UR5+0x1c00], R3 ;  /* 0x001c000302007988 */ /* 0x0001e80008000005 */
[----:B0-----:R-:W2:Y:S04]  /*39d20*/  LDL.LU R3, [R1+0x474] ;  /* 0x0004740001037983 */ /* 0x001ea80000300800 */
[----:B--2---:R0:W-:Y:S04]  /*39d30*/  STL [R1+0x2178], R3 ;  /* 0x0021780301007387 */ /* 0x0041e80000100800 */
[----:B0-----:R-:W2:Y:S04]  /*39d40*/  LDL.LU R3, [R1+0x4b0] ;  /* 0x0004b00001037983 */ /* 0x001ea80000300800 */
[----:B--2---:R0:W-:Y:S04]  /*39d50*/  STL [R1+0x217c], R3 ;  /* 0x00217c0301007387 */ /* 0x0041e80000100800 */
[----:B0-----:R-:W2:Y:S04]  /*39d60*/  LDL.LU R3, [R1+0x4b4] ;  /* 0x0004b40001037983 */ /* 0x001ea80000300800 */
[----:B---3--:R-:W-:Y:S04]  /*39d70*/  STS.U8 [R2+UR5+0x480], R13 ;  /* 0x0004800d02007988 */ /* 0x008fe80008000005 */
[----:B------:R-:W-:Y:S04]  /*39d80*/  STS.U8 [R2+UR5+0xc00], R0 ;  /* 0x000c000002007988 */ /* 0x000fe80008000005 */
        /* <DEDUP_REMOVED lines=133> */
[----:B------:R0:W-:Y:S04]  /*3a5e0*/  STS.U8 [R0+UR5+0x1d00], R3 ;  /* 0x001d000300007988 */ /* 0x0001e80008000005 */
[----:B0-----:R-:W2:Y:S04]  /*3a5f0*/  LDL.LU R3, [R1+0x46c] ;  /* 0x00046c0001037983 */ /* 0x001ea80000300800 */
[----:B--2---:R0:W-:Y:S04]  /*3a600*/  STL [R1+0x2158], R3 ;  /* 0x0021580301007387 */ /* 0x0041e80000100800 */
[----:B0-----:R-:W2:Y:S04]  /*3a610*/  LDL.LU R3, [R1+0x4a8] ;  /* 0x0004a80001037983 */ /* 0x001ea80000300800 */
[----:B------:R-:W-:Y:S04]  /*3a620*/  STS.U8 [R0+UR5+0x4d00], R15 ;  /* 0x004d000f00007988 */ /* 0x000fe80008000005 */
[----:B------:R-:W-:Y:S04]  /*3a630*/  STS.U8 [R0+UR5+0x5580], R23 ;  /* 0x0055801700007988 */ /* 0x000fe80008000005 */
[----:B------:R-:W-:Y:S04]  /*3a640*/  STS.U8 [R0+UR5+0x5d00], R21 ;  /* 0x005d001500007988 */ /* 0x000fe80008000005 */
[----:B------:R-:W-:Y:S04]  /*3a650*/  STS.U8 [R0+UR5+0x6d80], R16 ;  /* 0x006d801000007988 */ /* 0x000fe80008000005 */
[----:B------:R-:W-:Y:S04]  /*3a660*/  STS.U8 [R0+UR5+0x7500], R18 ;  /* 0x0075001200007988 */ /* 0x000fe80008000005 */
        /* <DEDUP_REMOVED lines=81> */
[----:B--2---:R0:W-:Y:S04]  /*3ab80*/  STS.U8 [R0+UR5+0x8500], R3 ;  /* 0x0085000300007988 */ /* 0x0041e80008000005 */
[----:B0-----:R-:W2:Y:S04]  /*3ab90*/  LDL.LU R3, [R1+0x2154] ;  /* 0x0021540001037983 */ /* 0x001ea80000300800 */
[----:B------:R-:W3:Y:S04]  /*3aba0*/  LDL.LU R15, [R1+0x2150] ;  /* 0x00215000010f7983 */ /* 0x000ee80000300800 */
[----:B------:R-:W4:Y:S04]  /*3abb0*/  LDL.LU R23, [R1+0x214c] ;  /* 0x00214c0001177983 */ /* 0x000f280000300800 */
[----:B------:R-:W5:Y:S04]  /*3abc0*/  LDL.LU R21, [R1+0x2148] ;  /* 0x0021480001157983 */ /* 0x000f680000300800 */
[----:B------:R-:W3:Y:S04]  /*3abd0*/  LDL.LU R16, [R1+0x2144] ;  /* 0x0021440001107983 */ /* 0x000ee80000300800 */
[----:B------:R-:W3:Y:S04]  /*3abe0*/  LDL.LU R18, [R1+0x2140] ;  /* 0x0021400001127983 */ /* 0x000ee80000300800 */
[----:B------:R-:W5:Y:S04]  /*3abf0*/  LDL.LU R9, [R1+0x8e0] ;  /* 0x0008e00001097983 */ /* 0x000f680000300800 */
        /* <DEDUP_REMOVED lines=20> */
[----:B------:R2:W-:Y:S02]  /*3ad40*/  STS.U8 [R0+UR5+0x9d80], R2 ;  /* 0x009d800200007988 */ /* 0x0005e40008000005 */
[----:B--2---:R-:W-:-:S02]  /*3ad50*/  LOP3.LUT R2, R3, 0x60, RZ, 0x3c, !PT ;  /* 0x0000006003027812 */ /* 0x004fc400078e3cff */
[----:B----4-:R-:W-:Y:S04]  /*3ad60*/  STS.U8 [R0+UR5+0xfd80], R23 ;  /* 0x00fd801700007988 */ /* 0x010fe80008000005 */
[----:B---3--:R0:W-:Y:S04]  /*3ad70*/  STS.U8 [R0+UR5+0xf500], R18 ;  /* 0x00f5001200007988 */ /* 0x0081e80008000005 */
[----:B------:R1:W-:Y:S04]  /*3ad80*/  STS.U8 [R0+UR5+0xf580], R16 ;  /* 0x00f5801000007988 */ /* 0x0003e80008000005 */
[----:B-----5:R2:W-:Y:S04]  /*3ad90*/  STS.U8 [R0+UR5+0xfd00], R21 ;  /* 0x00fd001500007988 */ /* 0x0205e80008000005 */
[----:B------:R3:W-:Y:S04]  /*3ada0*/  STS.U8 [R2+UR5+0x680], R9 ;  /* 0x0006800902007988 */ /* 0x0007e80008000005 */
[----:B------:R4:W-:Y:S04]  /*3adb0*/  STS.U8 [R2+UR5+0xe00], R8 ;  /* 0x000e000802007988 */ /* 0x0009e80008000005 */
[----:B------:R5:W-:Y:S04]  /*3adc0*/  STS.U8 [R2+UR5+0xe80], R7 ;  /* 0x000e800702007988 */ /* 0x000be80008000005 */
[----:B0-----:R-:W5:Y:S04]  /*3add0*/  LDL.LU R18, [R1+0x800] ;  /* 0x0008000001127983 */ /* 0x001f680000300800 */
[----:B-1----:R-:W5:Y:S04]  /*3ade0*/  LDL.LU R16, [R1+0x804] ;  /* 0x0008040001107983 */ /* 0x002f680000300800 */
[----:B--2---:R-:W2:Y:S04]  /*3adf0*/  LDL.LU R21, [R1+0x840] ;  /* 0x0008400001157983 */ /* 0x004ea80000300800 */
[----:B------:R-:W2:Y:S04]  /*3ae00*/  LDL.LU R0, [R1+0x8e4] ;  /* 0x0008e40001007983 */ /* 0x000ea80000300800 */
[----:B---3--:R-:W3:Y:S04]  /*3ae10*/  LDL.LU R9, [R1+0x580] ;  /* 0x0005800001097983 */ /* 0x008ee80000300800 */
[----:B----4-:R-:W4:Y:S04]  /*3ae20*/  LDL.LU R8, [R1+0x524] ;  /* 0x0005240001087983 */ /* 0x010f280000300800 */
[----:B------:R0:W-:Y:S04]  /*3ae30*/  STS.U8 [R2+UR5+0x1600], R4 ;  /* 0x0016000402007988 */ /* 0x0001e80008000005 */
[----:B-----5:R-:W5:Y:S04]  /*3ae40*/  LDL.LU R7, [R1+0x520] ;  /* 0x0005200001077983 */ /* 0x020f680000300800 */
[----:B0-----:R-:W2:Y:S04]  /*3ae50*/  LDL.LU R4, [R1+0x4e4] ;  /* 0x0004e40001047983 */ /* 0x001ea80000300800 */
[----:B------:R0:W-:Y:S04]  /*3ae60*/  STS.U8 [R2+UR5+0x2e80], R29 ;  /* 0x002e801d02007988 */ /* 0x0001e80008000005 */
[----:B0-----:R-:W2:Y:S04]  /*3ae70*/  LDL.LU R29, [R1+0x4e0] ;  /* 0x0004e000011d7983 */ /* 0x001ea80000300800 */
[----:B------:R0:W-:Y:S04]  /*3ae80*/  STS.U8 [R2+UR5+0x5e80], R25 ;  /* 0x005e801902007988 */ /* 0x0001e80008000005 */
[----:B------:R1:W-:Y:S04]  /*3ae90*/  STS.U8 [R2+UR5+0x6600], R24 ;  /* 0x0066001802007988 */ /* 0x0003e80008000005 */
[----:B------:R0:W-:Y:S04]  /*3aea0*/  STS.U8 [R2+UR5+0x5600], R6 ;  /* 0x0056000602007988 */ /* 0x0001e80008000005 */
[----:B------:R0:W-:Y:S04]  /*3aeb0*/  STS.U8 [R2+UR5+0x3e00], R12 ;  /* 0x003e000c02007988 */ /* 0x0001e80008000005 */
[----:B------:R1:W-:Y:S04]  /*3aec0*/  STS.U8 [R2+UR5+0x3e80], R26 ;  /* 0x003e801a02007988 */ /* 0x0003e80008000005 */
[----:B------:R1:W-:Y:S04]  /*3aed0*/  STS.U8 [R2+UR5+0x5680], R5 ;  /* 0x0056800502007988 */ /* 0x0003e80008000005 */
[----:B0-----:R-:W2:Y:S04]  /*3aee0*/  LDL.LU R25, [R1+0x4a4] ;  /* 0x0004a40001197983 */ /* 0x001ea80000300800 */
[----:B-1----:R-:W2:Y:S04]  /*3aef0*/  LDL.LU R24, [R1+0x4a0] ;  /* 0x0004a00001187983 */ /* 0x002ea80000300800 */
[----:B------:R-:W2:Y:S04]  /*3af00*/  LDL.LU R6, [R1+0x464] ;  /* 0x0004640001067983 */ /* 0x000ea80000300800 */
        /* <DEDUP_REMOVED lines=13> */
[----:B---3--:R0:W-:Y:S04]  /*3afe0*/  STS.U8 [R2+UR5+0x6680], R9 ;  /* 0x0066800902007988 */ /* 0x0081e80008000005 */
[----:B----4-:R1:W-:Y:S04]  /*3aff0*/  STS.U8 [R2+UR5+0x6e00], R8 ;  /* 0x006e000802007988 */ /* 0x0103e80008000005 */
[----:B-----5:R3:W-:Y:S04]  /*3b000*/  STS.U8 [R2+UR5+0x6e80], R7 ;  /* 0x006e800702007988 */ /* 0x0207e80008000005 */
[----:B--2---:R-:W-:Y:S04]  /*3b010*/  STS.U8 [R2+UR5+0x600], R0 ;  /* 0x0006000002007988 */ /* 0x004fe80008000005 */
[----:B0-----:R-:W2:Y:S04]  /*3b020*/  LDL.LU R9, [R1+0x3c4] ;  /* 0x0003c40001097983 */ /* 0x001ea80000300800 */
[----:B-1----:R-:W4:Y:S04]  /*3b030*/  LDL.LU R8, [R1+0x3c0] ;  /* 0x0003c00001087983 */ /* 0x002f280000300800 */
[----:B------:R0:W-:Y:S04]  /*3b040*/  STS.U8 [R2+UR5+0x7600], R4 ;  /* 0x0076000402007988 */ /* 0x0001e80008000005 */
[----:B---3--:R-:W3:Y:S04]  /*3b050*/  LDL.LU R7, [R1+0x380] ;  /* 0x0003800001077983 */ /* 0x008ee80000300800 */
[----:B------:R1:W-:Y:S04]  /*3b060*/  STS.U8 [R2+UR5+0x1680], R21 ;  /* 0x0016801502007988 */ /* 0x0003e80008000005 */
[----:B------:R5:W-:Y:S04]  /*3b070*/  STS.U8 [R2+UR5+0x1e00], R16 ;  /* 0x001e001002007988 */ /* 0x000be80008000005 */
[----:B------:R1:W-:Y:S04]  /*3b080*/  STS.U8 [R2+UR5+0x1e80], R18 ;  /* 0x001e801202007988 */ /* 0x0003e80008000005 */
[----:B0-----:R-:W3:Y:S04]  /*3b090*/  LDL.LU R4, [R1+0x37c] ;  /* 0x00037c0001047983 */ /* 0x001ee80000300800 */
[----:B------:R-:W3:Y:S04]  /*3b0a0*/  LDL.LU R23, [R1+0x340] ;  /* 0x0003400001177983 */ /* 0x000ee80000300800 */
[----:B------:R-:W3:Y:S04]  /*3b0b0*/  LDL.LU R0, [R1+0x30c] ;  /* 0x00030c0001007983 */ /* 0x000ee80000300800 */
[----:B------:R-:W3:Y:S04]  /*3b0c0*/  LDL.LU R14, [R1+0x2d0] ;  /* 0x0002d000010e7983 */ /* 0x000ee80000300800 */
[----:B-1----:R-:W3:Y:S04]  /*3b0d0*/  LDL.LU R21, [R1+0x2cc] ;  /* 0x0002cc0001157983 */ /* 0x002ee80000300800 */
[----:B-----5:R-:W5:Y:S04]  /*3b0e0*/  LDL.LU R16, [R1+0x270] ;  /* 0x0002700001107983 */ /* 0x020f680000300800 */
        /* <DEDUP_REMOVED lines=9> */
[----:B------:R0:W-:Y:S04]  /*3b180*/  STS.U8 [R2+UR5+0x7680], R29 ;  /* 0x0076801d02007988 */ /* 0x0001e80008000005 */
[----:B------:R-:W5:Y:S04]  /*3b190*/  LDL.LU R28, [R1+0xc8] ;  /* 0x0000c800011c7983 */ /* 0x000f680000300800 */
[----:B0-----:R-:W5:Y:S04]  /*3b1a0*/  LDL.LU R29, [R1+0xc4] ;  /* 0x0000c400011d7983 */ /* 0x001f680000300800 */
[----:B------:R0:W-:Y:S04]  /*3b1b0*/  STS.U8 [R2+UR5+0x7e00], R25 ;  /* 0x007e001902007988 */ /* 0x0001e80008000005 */
[----:B------:R1:W-:Y:S04]  /*3b1c0*/  STS.U8 [R2+UR5+0x7e80], R24 ;  /* 0x007e801802007988 */ /* 0x0003e80008000005 */
[----:B------:R0:W-:Y:S04]  /*3b1d0*/  STS.U8 [R2+UR5+0x8600], R6 ;  /* 0x0086000602007988 */ /* 0x0001e80008000005 */
[----:B------:R0:W-:Y:S04]  /*3b1e0*/  STS.U8 [R2+UR5+0x8680], R12 ;  /* 0x0086800c02007988 */ /* 0x0001e80008000005 */
[----:B------:R1:W-:Y:S04]  /*3b1f0*/  STS.U8 [R2+UR5+0x8e00], R26 ;  /* 0x008e001a02007988 */ /* 0x0003e80008000005 */
[----:B------:R1:W-:Y:S04]  /*3b200*/  STS.U8 [R2+UR5+0x8e80], R5 ;  /* 0x008e800502007988 */ /* 0x0003e80008000005 */
[----:B0-----:R-:W5:Y:S04]  /*3b210*/  LDL.LU R25, [R1+0x213c] ;  /* 0x00213c0001197983 */ /* 0x001f680000300800 */
[----:B-1----:R-:W5:Y:S04]  /*3b220*/  LDL.LU R24, [R1+0x2138] ;  /* 0x0021380001187983 */ /* 0x002f680000300800 */
[----:B------:R-:W5:Y:S04]  /*3b230*/  LDL.LU R6, [R1+0x7c] ;  /* 0x00007c0001067983 */ /* 0x000f680000300800 */
[----:B------:R-:W5:Y:S04]  /*3b240*/  LDL.LU R12, [R1+0x78] ;  /* 0x00007800010c7983 */ /* 0x000f680000300800 */
[----:B------:R-:W5:Y:S04]  /*3b250*/  LDL.LU R26, [R1+0x3c] ;  /* 0x00003c00011a7983 */ /* 0x000f680000300800 */
[----:B------:R-:W5:Y:S04]  /*3b260*/  LDL.LU R5, [R1+0x30] ;  /* 0x0000300001057983 */ /* 0x000f680000300800 */
[----:B--2---:R0:W-:Y:S04]  /*3b270*/  STS.U8 [R2+UR5+0x9600], R9 ;  /* 0x0096000902007988 */ /* 0x0041e80008000005 */
[----:B----4-:R1:W-:Y:S04]  /*3b280*/  STS.U8 [R2+UR5+0x9680], R8 ;  /* 0x0096800802007988 */ /* 0x0103e80008000005 */
[----:B---3--:R2:W-:Y:S04]  /*3b290*/  STS.U8 [R2+UR5+0x9e00], R7 ;  /* 0x009e000702007988 */ /* 0x0085e80008000005 */
[----:B0-----:R-:W3:Y:S04]  /*3b2a0*/  LDL.LU R9, [R1+0x2134] ;  /* 0x0021340001097983 */ /* 0x001ee80000300800 */
[----:B-1----:R-:W4:Y:S04]  /*3b2b0*/  LDL.LU R8, [R1+0x2130] ;  /* 0x0021300001087983 */ /* 0x002f280000300800 */
[----:B--2---:R-:W2:Y:S04]  /*3b2c0*/  LDL.LU R7, [R1+0x212c] ;  /* 0x00212c0001077983 */ /* 0x004ea80000300800 */
[----:B------:R0:W-:Y:S04]  /*3b2d0*/  STS.U8 [R2+UR5+0x9e80], R4 ;  /* 0x009e800402007988 */ /* 0x0001e80008000005 */
[----:B------:R1:W-:Y:S04]  /*3b2e0*/  STS.U8 [R2+UR5+0xae00], R14 ;  /* 0x00ae000e02007988 */ /* 0x0003e80008000005 */
[----:B0-----:R-:W3:Y:S04]  /*3b2f0*/  LDL.LU R4, [R1+0x2128] ;  /* 0x0021280001047983 */ /* 0x001ee80000300800 */
[----:B-1----:R-:W4:Y:S04]  /*3b300*/  LDL.LU R14, [R1+0x8dc] ;  /* 0x0008dc00010e7983 */ /* 0x002f280000300800 */
[----:B-----5:R0:W-:Y:S04]  /*3b310*/  STS.U8 [R2+UR5+0xce80], R27 ;  /* 0x00ce801b02007988 */ /* 0x0201e80008000005 */
[----:B------:R1:W-:Y:S04]  /*3b320*/  STS.U8 [R2+UR5+0xd600], R11 ;  /* 0x00d6000b02007988 */ /* 0x0003e80008000005 */
[----:B------:R5:W-:Y:S04]  /*3b330*/  STS.U8 [R2+UR5+0xd680], R10 ;  /* 0x00d6800a02007988 */ /* 0x000be80008000005 */
[----:B------:R5:W-:Y:S04]  /*3b340*/  STS.U8 [R2+UR5+0xde00], R28 ;  /* 0x00de001c02007988 */ /* 0x000be80008000005 */
[----:B0-----:R-:W4:Y:S04]  /*3b350*/  LDL.LU R27, [R1+0x8d8] ;  /* 0x0008d800011b7983 */ /* 0x001f280000300800 */
[----:B-1----:R-:W4:Y:S04]  /*3b360*/  LDL.LU R11, [R1+0x87c] ;  /* 0x00087c00010b7983 */ /* 0x002f280000300800 */
[----:B-----5:R-:W5:Y:S04]  /*3b370*/  LDL.LU R10, [R1+0x878] ;  /* 0x00087800010a7983 */ /* 0x020f680000300800 */
[----:B------:R0:W-:Y:S04]  /*3b380*/  STS.U8 [R2+UR5+0xde80], R29 ;  /* 0x00de801d02007988 */ /* 0x0001e80008000005 */
[----:B------:R-:W5:Y:S04]  /*3b390*/  LDL.LU R28, [R1+0x83c] ;  /* 0x00083c00011c7983 */ /* 0x000f680000300800 */
[----:B0-----:R-:W5:Y:S04]  /*3b3a0*/  LDL.LU R29, [R1+0x838] ;  /* 0x00083800011d7983 */ /* 0x001f680000300800 */
[----:B------:R0:W-:Y:S04]  /*3b3b0*/  STS.U8 [R2+UR5+0xe600], R6 ;  /* 0x00e6000602007988 */ /* 0x0001e80008000005 */
[----:B------:R1:W-:Y:S04]  /*3b3c0*/  STS.U8 [R2+UR5+0xa680], R0 ;  /* 0x00a6800002007988 */ /* 0x0003e80008000005 */
[----:B------:R1:W-:Y:S04]  /*3b3d0*/  STS.U8 [R2+UR5+0xee80], R5 ;  /* 0x00ee800502007988 */ /* 0x0003e80008000005 */
[----:B0-----:R-:W5:Y:S01]  /*3b3e0*/  LDL.LU R6, [R1+0x7fc] ;  /* 0x0007fc0001067983 */ /* 0x001f620000300800 */
[----:B-1----:R-:W-:-:S03]  /*3b3f0*/  LOP3.LUT R0, R3, 0x70, RZ, 0x3c, !PT ;  /* 0x0000007003007812 */ /* 0x002fc600078e3cff */
[----:B------:R-:W5:Y:S04]  /*3b400*/  LDL.LU R5, [R1+0x7f8] ;  /* 0x0007f80001057983 */ /* 0x000f680000300800 */
[----:B------:R-:W5:Y:S04]  /*3b410*/  LDL.LU R3, [R1+0x7bc] ;  /* 0x0007bc0001037983 */ /* 0x000f680000300800 */
[----:B------:R0:W-:Y:S04]  /*3b420*/  STS.U8 [R2+UR5+0xfe00], R24 ;  /* 0x00fe001802007988 */ /* 0x0001e80008000005 */
[----:B------:R-:W-:Y:S04]  /*3b430*/  STS.U8 [R2+UR5+0xa600], R23 ;  /* 0x00a6001702007988 */ /* 0x000fe80008000005 */
[----:B------:R-:W-:Y:S04]  /*3b440*/  STS.U8 [R2+UR5+0xae80], R21 ;  /* 0x00ae801502007988 */ /* 0x000fe80008000005 */
[----:B------:R-:W-:Y:S04]  /*3b450*/  STS.U8 [R2+UR5+0xb600], R16 ;  /* 0x00b6001002007988 */ /* 0x000fe80008000005 */
[----:B------:R-:W-:Y:S04]  /*3b460*/  STS.U8 [R2+UR5+0xb680], R18 ;  /* 0x00b6801202007988 */ /* 0x000fe80008000005 */
[----:B0-----:R-:W5:Y:S04]  /*3b470*/  LDL.LU R24, [R1+0x7b4] ;  /* 0x0007b40001187983 */ /* 0x001f680000300800 */
        /* <DEDUP_REMOVED lines=10> */
[----:B---3--:R0:W-:Y:S04]  /*3b520*/  STS.U8 [R2+UR5+0xf600], R4 ;  /* 0x00f6000402007988 */ /* 0x0081e80008000005 */
[----:B----4-:R1:W-:Y:S04]  /*3b530*/  STS.U8 [R0+UR5+0x700], R14 ;  /* 0x0007000e00007988 */ /* 0x0103e80008000005 */
[----:B0-----:R-:W3:Y:S04]  /*3b540*/  LDL.LU R4, [R1+0x758] ;  /* 0x0007580001047983 */ /* 0x001ee80000300800 */
        /* <DEDUP_REMOVED lines=9> */
[----:B-1----:R-:W4:Y:S04]  /*3b5e0*/  LDL.LU R14, [R1+0x5f8] ;  /* 0x0005f800010e7983 */ /* 0x002f280000300800 */
[----:B------:R0:W-:Y:S04]  /*3b5f0*/  STS.U8 [R0+UR5+0x780], R27 ;  /* 0x0007801b00007988 */ /* 0x0001e80008000005 */
[----:B------:R1:W-:Y:S04]  /*3b600*/  STS.U8 [R0+UR5+0xf00], R11 ;  /* 0x000f000b00007988 */ /* 0x0003e80008000005 */
[----:B-----5:R5:W-:Y:S04]  /*3b610*/  STS.U8 [R0+UR5+0xf80], R10 ;  /* 0x000f800a00007988 */ /* 0x020be80008000005 */
[----:B------:R0:W-:Y:S04]  /*3b620*/  STS.U8 [R0+UR5+0x1700], R28 ;  /* 0x0017001c00007988 */ /* 0x0001e80008000005 */
[----:B------:R1:W-:Y:S04]  /*3b630*/  STS.U8 [R0+UR5+0x1780], R29 ;  /* 0x0017801d00007988 */ /* 0x0003e80008000005 */
[----:B0-----:R-:W4:Y:S04]  /*3b640*/  LDL.LU R27, [R1+0x5bc] ;  /* 0x0005bc00011b7983 */ /* 0x001f280000300800 */
[----:B------:R-:W4:Y:S04]  /*3b650*/  LDL.LU R20, [R1+0x5b8] ;  /* 0x0005b80001147983 */ /* 0x000f280000300800 */
[----:B------:R-:W4:Y:S04]  /*3b660*/  LDL.LU R22, [R1+0x57c] ;  /* 0x00057c0001167983 */ /* 0x000f280000300800 */
[----:B-1----:R-:W4:Y:S04]  /*3b670*/  LDL.LU R11, [R1+0x578] ;  /* 0x00057800010b7983 */ /* 0x002f280000300800 */
[----:B-----5:R-:W5:Y:S04]  /*3b680*/  LDL.LU R10, [R1+0x51c] ;  /* 0x00051c00010a7983 */ /* 0x020f680000300800 */
[----:B------:R-:W5:Y:S04]  /*3b690*/  LDL.LU R28, [R1+0x518] ;  /* 0x00051800011c7983 */ /* 0x000f680000300800 */
[----:B------:R-:W5:Y:S04]  /*3b6a0*/  LDL.LU R29, [R1+0x4dc] ;  /* 0x0004dc00011d7983 */ /* 0x000f680000300800 */
[----:B------:R0:W-:Y:S04]  /*3b6b0*/  STS.U8 [R0+UR5+0x1f00], R6 ;  /* 0x001f000600007988 */ /* 0x0001e80008000005 */
[----:B------:R1:W-:Y:S04]  /*3b6c0*/  STS.U8 [R0+UR5+0x1f80], R5 ;  /* 0x001f800500007988 */ /* 0x0003e80008000005 */
[----:B------:R1:W-:Y:S04]  /*3b6d0*/  STS.U8 [R0+UR5+0x2700], R3 ;  /* 0x0027000300007988 */ /* 0x0003e80008000005 */
[----:B0-----:R-:W5:Y:S04]  /*3b6e0*/  LDL.LU R6, [R1+0x4d8] ;  /* 0x0004d80001067983 */ /* 0x001f680000300800 */
[----:B-1----:R-:W5:Y:S04]  /*3b6f0*/  LDL.LU R5, [R1+0x49c] ;  /* 0x00049c0001057983 */ /* 0x002f680000300800 */
[----:B------:R-:W5:Y:S04]  /*3b700*/  LDL.LU R3, [R1+0x498] ;  /* 0x0004980001037983 */ /* 0x000f680000300800 */
[----:B------:R-:W-:Y:S04]  /*3b710*/  STS.U8 [R0+UR5+0x2780], R24 ;  /* 0x0027801800007988 */ /* 0x000fe80008000005 */
[----:B--2---:R-:W-:Y:S04]  /*3b720*/  STS.U8 [R0+UR5+0x2f00], R7 ;  /* 0x002f000700007988 */ /* 0x004fe80008000005 */
[----:B---3--:R-:W-:Y:S04]  /*3b730*/  STS.U8 [R0+UR5+0x2f80], R4 ;  /* 0x002f800400007988 */ /* 0x008fe80008000005 */
[----:B----4-:R-:W-:Y:S04]  /*3b740*/  STS.U8 [R0+UR5+0x3700], R23 ;  /* 0x0037001700007988 */ /* 0x010fe80008000005 */
[----:B------:R-:W-:Y:S04]  /*3b750*/  STS.U8 [R0+UR5+0x3780], R21 ;  /* 0x0037801500007988 */ /* 0x000fe80008000005 */
[----:B------:R-:W-:Y:S04]  /*3b760*/  STS.U8 [R0+UR5+0x3f00], R16 ;  /* 0x003f001000007988 */ /* 0x000fe80008000005 */
[----:B------:R-:W-:Y:S04]  /*3b770*/  STS.U8 [R0+UR5+0x3f80], R18 ;  /* 0x003f801200007988 */ /* 0x000fe80008000005 */
[----:B------:R-:W-:Y:S04]  /*3b780*/  STS.U8 [R0+UR5+0x4700], R19 ;  /* 0x0047001300007988 */ /* 0x000fe80008000005 */
[----:B------:R0:W-:Y:S04]  /*3b790*/  STS.U8 [R0+UR5+0x4780], R17 ;  /* 0x0047801100007988 */ /* 0x0001e80008000005 */
[----:B------:R1:W-:Y:S04]  /*3b7a0*/  STS.U8 [R0+UR5+0x4f00], R13 ;  /* 0x004f000d00007988 */ /* 0x0003e80008000005 */
[----:B------:R2:W-:Y:S04]  /*3b7b0*/  STS.U8 [R0+UR5+0x5780], R14 ;  /* 0x0057800e00007988 */ /* 0x0005e80008000005 */
[----:B0-----:R-:W3:Y:S04]  /*3b7c0*/  LDL.LU R17, [R1+0x45c] ;  /* 0x00045c0001117983 */ /* 0x001ee80000300800 */
[----:B-1----:R-:W4:Y:S04]  /*3b7d0*/  LDL.LU R13, [R1+0x458] ;  /* 0x00045800010d7983 */ /* 0x002f280000300800 */
[----:B--2---:R-:W2:Y:S04]  /*3b7e0*/  LDL.LU R14, [R1+0x41c] ;  /* 0x00041c00010e7983 */ /* 0x004ea80000300800 */
[----:B------:R0:W-:Y:S04]  /*3b7f0*/  STS.U8 [R0+UR5+0x4f80], R12 ;  /* 0x004f800c00007988 */ /* 0x0001e80008000005 */
[----:B------:R1:W-:Y:S04]  /*3b800*/  STS.U8 [R0+UR5+0x5700], R26 ;  /* 0x0057001a00007988 */ /* 0x0003e80008000005 */
[----:B------:R0:W-:Y:S04]  /*3b810*/  STS.U8 [R0+UR5+0x5f00], R27 ;  /* 0x005f001b00007988 */ /* 0x0001e80008000005 */
[----:B-----5:R5:W-:Y:S04]  /*3b820*/  STS.U8 [R0+UR5+0x6f80], R28 ;  /* 0x006f801c00007988 */ /* 0x020be80008000005 */
[----:B------:R5:W-:Y:S04]  /*3b830*/  STS.U8 [R0+UR5+0x7700], R29 ;  /* 0x0077001d00007988 */ /* 0x000be80008000005 */
[----:B0-----:R-:W4:Y:S04]  /*3b840*/  LDL.LU R12, [R1+0x418] ;  /* 0x00041800010c7983 */ /* 0x001f280000300800 */
[----:B-1----:R-:W4:Y:S04]  /*3b850*/  LDL.LU R26, [R1+0x3bc] ;  /* 0x0003bc00011a7983 */ /* 0x002f280000300800 */
[----:B------:R-:W4:Y:S04]  /*3b860*/  LDL.LU R27, [R1+0x3b8] ;  /* 0x0003b800011b7983 */ /* 0x000f280000300800 */
[----:B-----5:R-:W5:Y:S04]  /*3b870*/  LDL.LU R28, [R1+0x378] ;  /* 0x00037800011c7983 */ /* 0x020f680000300800 */
        /* <DEDUP_REMOVED lines=18> */
[----:B------:R0:W-:Y:S04]  /*3b9a0*/  STS.U8 [R0+UR5+0x7f80], R3 ;  /* 0x007f800300007988 */ /* 0x0001e80008000005 */
[----:B------:R-:W5:Y:S04]  /*3b9b0*/  LDL.LU R5, [R1+0x184] ;  /* 0x0001840001057983 */ /* 0x000f680000300800 */
[----:B0-----:R-:W5:Y:S04]  /*3b9c0*/  LDL.LU R3, [R1+0x148] ;  /* 0x0001480001037983 */ /* 0x001f680000300800 */
[----:B---3--:R-:W-:Y:S04]  /*3b9d0*/  STS.U8 [R0+UR5+0x8700], R17 ;  /* 0x0087001100007988 */ /* 0x008fe80008000005 */
[----:B--2---:R0:W-:Y:S04]  /*3b9e0*/  STS.U8 [R0+UR5+0x8f00], R14 ;  /* 0x008f000e00007988 */ /* 0x0041e80008000005 */
[----:B----4-:R1:W-:Y:S04]  /*3b9f0*/  STS.U8 [R0+UR5+0x8780], R13 ;  /* 0x0087800d00007988 */ /* 0x0103e80008000005 */
[----:B0-----:R-:W2:Y:S04]  /*3ba00*/  LDL R14, [R1+0xd0] ;  /* 0x0000d000010e7983 */ /* 0x001ea80000100800 */
[----:B------:R-:W3:Y:S04]  /*3ba10*/  LDL.LU R18, [R1+0x144] ;  /* 0x0001440001127983 */ /* 0x000ee80000300800 */
[----:B------:R-:W4:Y:S04]  /*3ba20*/  LDL.LU R19, [R1+0xc0] ;  /* 0x0000c00001137983 */ /* 0x000f280000300800 */
[----:B------:R-:W2:Y:S04]  /*3ba30*/  LDL.LU R17, [R1+0xac] ;  /* 0x0000ac0001117983 */ /* 0x000ea80000300800 */
[----:B------:R0:W-:Y:S04]  /*3ba40*/  STS.U8 [R0+UR5+0x8f80], R12 ;  /* 0x008f800c00007988 */ /* 0x0001e80008000005 */
[----:B-1----:R-:W2:Y:S04]  /*3ba50*/  LDL.LU R13, [R1+0x74] ;  /* 0x00007400010d7983 */ /* 0x002ea80000300800 */
[----:B------:R1:W-:Y:S04]  /*3ba60*/  STS.U8 [R0+UR5+0x9700], R26 ;  /* 0x0097001a00007988 */ /* 0x0003e80008000005 */
[----:B------:R0:W-:Y:S04]  /*3ba70*/  STS.U8 [R0+UR5+0x9780], R27 ;  /* 0x0097801b00007988 */ /* 0x0001e80008000005 */
[----:B-----5:R5:W-:Y:S04]  /*3ba80*/  STS.U8 [R0+UR5+0x9f00], R28 ;  /* 0x009f001c00007988 */ /* 0x020be80008000005 */
[----:B------:R5:W-:Y:S04]  /*3ba90*/  STS.U8 [R0+UR5+0x9f80], R29 ;  /* 0x009f801d00007988 */ /* 0x000be80008000005 */
[----:B0-----:R-:W2:Y:S04]  /*3baa0*/  LDL.LU R12, [R1+0x70] ;  /* 0x00007000010c7983 */ /* 0x001ea80000300800 */
[----:B-1----:R-:W2:Y:S04]  /*3bab0*/  LDL.LU R26, [R1+0x18] ;  /* 0x00001800011a7983 */ /* 0x002ea80000300800 */
[----:B------:R-:W2:Y:S04]  /*3bac0*/  LDL.LU R27, [R1+0x10] ;  /* 0x00001000011b7983 */ /* 0x000ea80000300800 */
[----:B-----5:R-:W5:Y:S04]  /*3bad0*/  LDL.LU R28, [R1+0x91c] ;  /* 0x00091c00011c7983 */ /* 0x020f680000300800 */
        /* <DEDUP_REMOVED lines=10> */
[----:B------:R0:W-:Y:S04]  /*3bb80*/  STS.U8 [R0+UR5+0xcf80], R5 ;  /* 0x00cf800500007988 */ /* 0x0001e80008000005 */
[----:B------:R-:W5:Y:S04]  /*3bb90*/  LDL.LU R6, [R1+0x20] ;  /* 0x0000200001067983 */ /* 0x000f680000300800 */
[----:B------:R1:W-:Y:S04]  /*3bba0*/  STS.U8 [R0+UR5+0xd700], R3 ;  /* 0x00d7000300007988 */ /* 0x0003e80008000005 */
[----:B0-----:R-:W5:Y:S04]  /*3bbb0*/  LDL.LU R5, [R1+0x1c] ;  /* 0x00001c0001057983 */ /* 0x001f680000300800 */
[----:B-1----:R-:W5:Y:S04]  /*3bbc0*/  LDL.LU R3, [R1+0x14] ;  /* 0x0000140001037983 */ /* 0x002f680000300800 */
        /* <DEDUP_REMOVED lines=8> */
[----:B---3--:R-:W-:Y:S04]  /*3bc50*/  STS.U8 [R0+UR5+0xd780], R18 ;  /* 0x00d7801200007988 */ /* 0x008fe80008000005 */
[----:B----4-:R-:W-:Y:S04]  /*3bc60*/  STS.U8 [R0+UR5+0xdf00], R19 ;  /* 0x00df001300007988 */ /* 0x010fe80008000005 */
[----:B--2---:R-:W-:Y:S04]  /*3bc70*/  STS.U8 [R0+UR5+0xdf80], R17 ;  /* 0x00df801100007988 */ /* 0x004fe80008000005 */
[----:B------:R-:W-:Y:S04]  /*3bc80*/  STS.U8 [R0+UR5+0xe700], R13 ;  /* 0x00e7000d00007988 */ /* 0x000fe80008000005 */
[----:B------:R-:W-:Y:S04]  /*3bc90*/  STS.U8 [R0+UR5+0xe780], R12 ;  /* 0x00e7800c00007988 */ /* 0x000fe80008000005 */
[----:B------:R-:W-:Y:S04]  /*3bca0*/  STS.U8 [R0+UR5+0xef00], R26 ;  /* 0x00ef001a00007988 */ /* 0x000fe80008000005 */
[----:B------:R-:W-:Y:S04]  /*3bcb0*/  STS.U8 [R0+UR5+0xef80], R27 ;  /* 0x00ef801b00007988 */ /* 0x000fe80008000005 */
[----:B-----5:R-:W-:Y:S04]  /*3bcc0*/  STS.U8 [R0+UR5+0xff00], R28 ;  /* 0x00ff001c00007988 */ /* 0x020fe80008000005 */
[----:B------:R-:W-:Y:S01]  /*3bcd0*/  STS.U8 [R0+UR5+0xff80], R29 ;  /* 0x00ff801d00007988 */ /* 0x000fe20008000005 */
[----:B------:R-:W-:Y:S06]  /*3bce0*/  BAR.SYNC.DEFER_BLOCKING 0x0 ;  /* 0x0000000000007b1d */ /* 0x000fec0000010000 */
[----:B------:R-:W0:Y:S04]  /*3bcf0*/  LDSM.16.M88.4 R16, [R14+UR5+0x4000] ;  /* 0x004000050e10783b */ /* 0x000e280008000200 */
[----:B0-----:R-:W-:Y:S01]  /*3bd00*/  STL.64 [R1+0x60], R16 ;  /* 0x0000601001007387 */ /* 0x001fe20000100a00 */
[----:B------:R-:W-:-:S03]  /*3bd10*/  IMAD.MOV.U32 R27, RZ, RZ, R16 ;  /* 0x000000ffff1b7224 */ /* 0x000fc600078e0010 */
[----:B------:R-:W-:Y:S01]  /*3bd20*/  STL.64 [R1+0x68], R18 ;  /* 0x0000681201007387 */ /* 0x000fe20000100a00 */
[----:B------:R-:W-:-:S03]  /*3bd30*/  IMAD.MOV.U32 R26, RZ, RZ, R17 ;  /* 0x000000ffff1a7224 */ /* 0x000fc600078e0011 */
[----:B------:R-:W0:Y:S04]  /*3bd40*/  LDSM.16.M88.4 R16, [R14+UR5+0x6000] ;  /* 0x006000050e10783b */ /* 0x000e280008000200 */
[----:B0-----:R-:W-:Y:S01]  /*3bd50*/  STL.64 [R1+0x70], R16 ;  /* 0x0000701001007387 */ /* 0x001fe20000100a00 */
[----:B------:R-:W-:-:S03]  /*3bd60*/  IMAD.MOV.U32 R25, RZ, RZ, R16 ;  /* 0x000000ffff197224 */ /* 0x000fc600078e0010 */
[----:B------:R-:W-:Y:S01]  /*3bd70*/  STL.64 [R1+0x78], R18 ;  /* 0x0000781201007387 */ /* 0x000fe20000100a00 */
[----:B------:R-:W-:-:S03]  /*3bd80*/  IMAD.MOV.U32 R24, RZ, RZ, R17 ;  /* 0x000000ffff187224 */ /* 0x000fc600078e0011 */
[----:B------:R-:W0:Y:S04]  /*3bd90*/  LDSM.16.M88.4 R16, [R14+UR5+0x8000] ;  /* 0x008000050e10783b */ /* 0x000e280008000200 */
[----:B------:R-:W-:Y:S04]  /*3bda0*/  STL.64 [R1+0x2120], R24 ;  /* 0x0021201801007387 */ /* 0x000fe80000100a00 */
[----:B0-----:R-:W-:Y:S01]  /*3bdb0*/  STL.64 [R1+0x80], R16 ;  /* 0x0000801001007387 */ /* 0x001fe20000100a00 */
[----:B------:R-:W-:-:S03]  /*3bdc0*/  IMAD.MOV.U32 R13, RZ, RZ, R16 ;  /* 0x000000ffff0d7224 */ /* 0x000fc600078e0010 */
[----:B------:R-:W-:Y:S01]  /*3bdd0*/  STL.64 [R1+0x88], R18 ;  /* 0x0000881201007387 */ /* 0x000fe20000100a00 */
[----:B------:R-:W-:-:S03]  /*3bde0*/  IMAD.MOV.U32 R12, RZ, RZ, R17 ;  /* 0x000000ffff0c7224 */ /* 0x000fc600078e0011 */
[----:B------:R-:W0:Y:S01]  /*3bdf0*/  LDSM.16.M88.4 R16, [R14+UR5+0xa000] ;  /* 0x00a000050e10783b */ /* 0x000e220008000200 */
[----:B------:R-:W-:Y:S02]  /*3be00*/  IMAD R4, R22, 0x100, R20 ;  /* 0x0000010016047824 */ /* 0x000fe400078e0214 */
[----:B------:R-:W-:Y:S02]  /*3be10*/  IMAD R2, R5, 0x100, R6 ;  /* 0x0000010005027824 */ /* 0x000fe400078e0206 */
[----:B------:R-:W-:Y:S01]  /*3be20*/  IMAD R3, R15, 0x100, R3 ;  /* 0x000001000f037824 */ /* 0x000fe200078e0203 */
[----:B------:R-:W-:Y:S02]  /*3be30*/  F2FP.F16.E4M3.UNPACK_B R20, R4 ;  /* 0x00000004ff14723e */ /* 0x000fe400020006ff */
[----:B------:R-:W1:Y:S01]  /*3be40*/  LDSM.16.M88.4 R4, [R14+UR5+0xc000] ;  /* 0x00c000050e04783b */ /* 0x000e620008000200 */
[----:B------:R-:W-:Y:S02]  /*3be50*/  F2FP.F16.E4M3.UNPACK_B R21, R2 ;  /* 0x00000002ff15723e */ /* 0x000fe400020006ff */
[----:B------:R-:W-:-:S02]  /*3be60*/  F2FP.F16.E4M3.UNPACK_B R23, R3 ;  /* 0x00000003ff17723e */ /* 0x000fc400020006ff */
[----:B------:R-:W-:Y:S02]  /*3be70*/  F2FP.F16.E4M3.UNPACK_B R2, R27 ;  /* 0x0000001bff02723e */ /* 0x000fe400020006ff */
[----:B------:R-:W-:Y:S02]  /*3be80*/  F2FP.F16.E4M3.UNPACK_B R3, R26 ;  /* 0x0000001aff03723e */ /* 0x000fe400020006ff */
[----:B------:R-:W2:Y:S04]  /*3be90*/  LDSM.16.M88.4 R24, [R14+UR5] ;  /* 0x000000050e18783b */ /* 0x000ea80008000200 */
[----:B0-----:R0:W-:Y:S01]  /*3bea0*/  STL.64 [R1+0x90], R16 ;  /* 0x0000901001007387 */ /* 0x0011e20000100a00 */
[----:B------:R-:W-:-:S03]  /*3beb0*/  IMAD.MOV.U32 R29, RZ, RZ, R16 ;  /* 0x000000ffff1d7224 */ /* 0x000fc600078e0010 */
[----:B------:R3:W-:Y:S01]  /*3bec0*/  STL.64 [R1+0x98], R18 ;  /* 0x0000981201007387 */ /* 0x0007e20000100a00 */
[----:B------:R-:W-:-:S03]  /*3bed0*/  IMAD.MOV.U32 R28, RZ, RZ, R17 ;  /* 0x000000ffff1c7224 */ /* 0x000fc600078e0011 */
[----:B0-----:R-:W4:Y:S04]  /*3bee0*/  LDL.LU.64 R16, [R1+0x110] ;  /* 0x0001100001107983 */ /* 0x001f280000300a00 */
[----:B---3--:R-:W4:Y:S01]  /*3bef0*/  LDL.LU.64 R18, [R1+0x118] ;  /* 0x0001180001127983 */ /* 0x008f220000300a00 */
[----:B------:R-:W-:-:S03]  /*3bf00*/  IMAD R0, R10, 0x100, R11 ;  /* 0x000001000a007824 */ /* 0x000fc600078e020b */
[----:B------:R-:W3:Y:S04]  /*3bf10*/  LDL.LU.64 R8, [R1+0xb0] ;  /* 0x0000b00001087983 */ /* 0x000ee80000300a00 */
[----:B------:R-:W3:Y:S04]  /*3bf20*/  LDL.LU.64 R10, [R1+0xb8] ;  /* 0x0000b800010a7983 */ /* 0x000ee80000300a00 */
[----:B-1----:R0:W-:Y:S04]  /*3bf30*/  STL.64 [R1+0xa0], R4 ;  /* 0x0000a00401007387 */ /* 0x0021e80000100a00 */
[----:B------:R1:W-:Y:S04]  /*3bf40*/  STL.64 [R1+0xa8], R6 ;  /* 0x0000a80601007387 */ /* 0x0003e80000100a00 */
[----:B0-----:R-:W5:Y:S04]  /*3bf50*/  LDL.LU.64 R4, [R1+0x100] ;  /* 0x0001000001047983 */ /* 0x001f680000300a00 */
[----:B-1----:R-:W5:Y:S04]  /*3bf60*/  LDL.LU.64 R6, [R1+0x108] ;  /* 0x0001080001067983 */ /* 0x002f680000300a00 */
[----:B--2---:R0:W-:Y:S04]  /*3bf70*/  STL.64 [R1+0xc0], R24 ;  /* 0x0000c01801007387 */ /* 0x0041e80000100a00 */
[----:B------:R3:W-:Y:S04]  /*3bf80*/  STL.64 [R1+0xc8], R26 ;  /* 0x0000c81a01007387 */ /* 0x0007e80000100a00 */
[----:B0-----:R-:W2:Y:S01]  /*3bf90*/  LDL.LU.64 R24, [R1+0x2120] ;  /* 0x0021200001187983 */ /* 0x001ea20000300a00 */
[----:B------:R-:W-:-:S07]  /*3bfa0*/  F2FP.F16.E4M3.UNPACK_B R22, R0 ;  /* 0x00000000ff16723e */ /* 0x000fce00020006ff */
[----:B----4-:R-:W-:-:S15]  /*3bfb0*/  HMMA.16816.F32 R16, R20, R2, R16 ;  /* 0x000000021410723c */ /* 0x010fde0000001810 */
[----:B------:R-:W-:-:S04]  /*3bfc0*/  NOP ;  /* 0x0000000000007918 */ /* 0x000fc80000000000 */
[----:B------:R-:W-:Y:S04]  /*3bfd0*/  STL.64 [R1+0x2108], R18 ;  /* 0x0021081201007387 */ /* 0x000fe80000100a00 */
[----:B------:R-:W-:Y:S04]  /*3bfe0*/  STL.64 [R1+0x2100], R16 ;  /* 0x0021001001007387 */ /* 0x000fe80000100a00 */
[----:B------:R-:W0:Y:S01]  /*3bff0*/  LDSM.16.M88.4 R16, [R14+UR5+0x2000] ;  /* 0x002000050e10783b */ /* 0x000e220008000200 */
[----:B--2---:R-:W-:Y:S02]  /*3c000*/  F2FP.F16.E4M3.UNPACK_B R2, R25 ;  /* 0x00000019ff02723e */ /* 0x004fe400020006ff */
[----:B------:R-:W-:-:S07]  /*3c010*/  F2FP.F16.E4M3.UNPACK_B R3, R24 ;  /* 0x00000018ff03723e */ /* 0x000fce00020006ff */
[C---:B---3--:R-:W-:Y:S01]  /*3c020*/  HMMA.16816.F32 R24, R20.reuse, R2, R8 ;  /* 0x000000021418723c */ /* 0x048fe20000001808 */
[----:B------:R-:W2:Y:S01]  /*3c030*/  LDL.LU.64 R8, [R1+0xf0] ;  /* 0x0000f00001087983 */ /* 0x000ea20000300a00 */
[----:B------:R-:W-:Y:S02]  /*3c040*/  F2FP.F16.E4M3.UNPACK_B R2, R13 ;  /* 0x0000000dff02723e */ /* 0x000fe400020006ff */
[----:B------:R-:W-:Y:S01]  /*3c050*/  F2FP.F16.E4M3.UNPACK_B R3, R12 ;  /* 0x0000000cff03723e */ /* 0x000fe200020006ff */
[----:B0-----:R-:W-:Y:S04]  /*3c060*/  STL.64 [R1+0x50], R16 ;  /* 0x0000501001007387 */ /* 0x001fe80000100a00 */
[----:B------:R-:W-:Y:S04]  /*3c070*/  STL.64 [R1+0x58], R18 ;  /* 0x0000581201007387 */ /* 0x000fe80000100a00 */
[----:B------:R5:W0:Y:S04]  /*3c080*/  LDSM.16.M88.4 R16, [R14+UR5+0xe000] ;  /* 0x00e000050e10783b */ /* 0x000a280008000200 */
[----:B------:R-:W2:Y:S01]  /*3c090*/  LDL.LU.64 R10, [R1+0xf8] ;  /* 0x0000f800010a7983 */ /* 0x000ea20000300a00 */
[----:B-----5:R-:W-:Y:S03]  /*3c0a0*/  HMMA.16816.F32 R12, R20, R2, R4 ;  /* 0x00000002140c723c */ /* 0x020fe60000001804 */
[----:B------:R-:W-:Y:S04]  /*3c0b0*/  STL.64 [R1+0x2118], R26 ;  /* 0x0021181a01007387 */ /* 0x000fe80000100a00 */
[----:B------:R1:W-:Y:S04]  /*3c0c0*/  STL.64 [R1+0x2110], R24 ;  /* 0x0021101801007387 */ /* 0x0003e80000100a00 */
[----:B------:R-:W3:Y:S04]  /*3c0d0*/  LDL.LU.64 R4, [R1+0xe0] ;  /* 0x0000e00001047983 */ /* 0x000ee80000300a00 */
[----:B0-----:R-:W-:Y:S04]  /*3c0e0*/  STL.64 [R1+0xb0], R16 ;  /* 0x0000b01001007387 */ /* 0x001fe80000100a00 */
[----:B------:R-:W-:Y:S04]  /*3c0f0*/  STL.64 [R1+0xb8], R18 ;  /* 0x0000b81201007387 */ /* 0x000fe80000100a00 */
[----:B------:R-:W3:Y:S04]  /*3c100*/  LDL.LU.64 R6, [R1+0xe8] ;  /* 0x0000e80001067983 */ /* 0x000ee80000300a00 */
[----:B-1----:R-:W4:Y:S04]  /*3c110*/  LDL R24, [R1+0xc0] ;  /* 0x0000c00001187983 */ /* 0x002f280000100800 */
[----:B------:R-:W5:Y:S04]  /*3c120*/  LDL R25, [R1+0xc4] ;  /* 0x0000c40001197983 */ /* 0x000f680000100800 */
[----:B------:R0:W-:Y:S04]  /*3c130*/  STL [R1+0x20f8], R12 ;  /* 0x0020f80c01007387 */ /* 0x0001e80000100800 */
[----:B0-----:R-:W3:Y:S04]  /*3c140*/  LDL R12, [R1+0xa4] ;  /* 0x0000a400010c7983 */ /* 0x001ee80000100800 */
[----:B------:R0:W-:Y:S04]  /*3c150*/  STL [R1+0x20f4], R13 ;  /* 0x0020f40d01007387 */ /* 0x0001e80000100800 */
[----:B0-----:R-:W4:Y:S01]  /*3c160*/  LDL R13, [R1+0xa0] ;  /* 0x0000a000010d7983 */ /* 0x001f220000100800 */
[----:B------:R-:W-:-:S02]  /*3c170*/  F2FP.F16.E4M3.UNPACK_B R2, R29 ;  /* 0x0000001dff02723e */ /* 0x000fc400020006ff */
[----:B------:R-:W-:Y:S01]  /*3c180*/  F2FP.F16.E4M3.UNPACK_B R3, R28 ;  /* 0x0000001cff03723e */ /* 0x000fe200020006ff */
[----:B------:R-:W-:Y:S04]  /*3c190*/  STL [R1+0x20f0], R14 ;  /* 0x0020f00e01007387 */ /* 0x000fe80000100800 */
[----:B------:R-:W-:Y:S04]  /*3c1a0*/  STL [R1+0x20ec], R15 ;  /* 0x0020ec0f01007387 */ /* 0x000fe80000100800 */
[----:B------:R-:W5:Y:S04]  /*3c1b0*/  LDL.LU.64 R16, [R1+0x330] ;  /* 0x0003300001107983 */ /* 0x000f680000300a00 */
[----:B------:R-:W5:Y:S04]  /*3c1c0*/  LDL.LU.64 R18, [R1+0x338] ;  /* 0x0003380001127983 */ /* 0x000f680000300a00 */
[----:B------:R-:W5:Y:S04]  /*3c1d0*/  LDL R26, [R1+0x50] ;  /* 0x00005000011a7983 */ /* 0x000f680000100800 */
[----:B------:R-:W5:Y:S04]  /*3c1e0*/  LDL R27, [R1+0x54] ;  /* 0x00005400011b7983 */ /* 0x000f680000100800 */
[----:B------:R-:W5:Y:S04]  /*3c1f0*/  LDL.LU R0, [R1+0x18c] ;  /* 0x00018c0001007983 */ /* 0x000f680000300800 */
[----:B------:R-:W5:Y:S04]  /*3c200*/  LDL.LU R28, [R1+0x1a8] ;  /* 0x0001a800011c7983 */ /* 0x000f680000300800 */
[----:B------:R-:W5:Y:S01]  /*3c210*/  LDL.LU R29, [R1+0x1a0] ;  /* 0x0001a000011d7983 */ /* 0x000f620000300800 */
[----:B--2---:R-:W-:-:S15]  /*3c220*/  HMMA.16816.F32 R8, R20, R2, R8 ;  /* 0x000000021408723c */ /* 0x004fde0000001808 */
[----:B------:R-:W-:-:S04]  /*3c230*/  NOP ;  /* 0x0000000000007918 */ /* 0x000fc80000000000 */
[----:B------:R-:W-:Y:S04]  /*3c240*/  STL [R1+0x20e8], R8 ;  /* 0x0020e80801007387 */ /* 0x000fe80000100800 */
[----:B------:R-:W-:Y:S04]  /*3c250*/  STL [R1+0x20e4], R9 ;  /* 0x0020e40901007387 */ /* 0x000fe80000100800 */
[----:B------:R-:W-:Y:S04]  /*3c260*/  STL [R1+0x20e0], R10 ;  /* 0x0020e00a01007387 */ /* 0x000fe80000100800 */
[----:B------:R0:W-:Y:S04]  /*3c270*/  STL [R1+0x20dc], R11 ;  /* 0x0020dc0b01007387 */ /* 0x0001e80000100800 */
[----:B0-----:R-:W2:Y:S01]  /*3c280*/  LDL.LU R11, [R1+0x1bc] ;  /* 0x0001bc00010b7983 */ /* 0x001ea20000300800 */
[----:B---3--:R-:W-:-:S02]  /*3c290*/  F2FP.F16.E4M3.UNPACK_B R3, R12 ;  /* 0x0000000cff03723e */ /* 0x008fc400020006ff */
[----:B----4-:R-:W-:Y:S02]  /*3c2a0*/  F2FP.F16.E4M3.UNPACK_B R2, R13 ;  /* 0x0000000dff02723e */ /* 0x010fe400020006ff */
[----:B------:R-:W3:Y:S04]  /*3c2b0*/  LDL.LU.64 R12, [R1+0x320] ;  /* 0x00032000010c7983 */ /* 0x000ee80000300a00 */
[----:B------:R-:W3:Y:S01]  /*3c2c0*/  LDL.LU.64 R14, [R1+0x328] ;  /* 0x00032800010e7983 */ /* 0x000ee20000300a00 */
[----:B------:R-:W-:Y:S01]  /*3c2d0*/  HMMA.16816.F32 R4, R20, R2, R4 ;  /* 0x000000021404723c */ /* 0x000fe20000001804 */
[----:B------:R-:W-:Y:S02]  /*3c2e0*/  F2FP.F16.E4M3.UNPACK_B R2, R24 ;  /* 0x00000018ff02723e */ /* 0x000fe400020006ff */
[----:B-----5:R-:W-:-:S07]  /*3c2f0*/  F2FP.F16.E4M3.UNPACK_B R3, R25 ;  /* 0x00000019ff03723e */ /* 0x020fce00020006ff */
[----:B------:R-:W-:Y:S01]  /*3c300*/  HMMA.16816.F32 R16, R20, R2, R16 ;  /* 0x000000021410723c */ /* 0x000fe20000001810 */
[----:B------:R-:W-:Y:S02]  /*3c310*/  F2FP.F16.E4M3.UNPACK_B R2, R26 ;  /* 0x0000001aff02723e */ /* 0x000fe400020006ff */
[----:B------:R-:W-:-:S06]  /*3c320*/  F2FP.F16.E4M3.UNPACK_B R3, R27 ;  /* 0x0000001bff03723e */ /* 0x000fcc00020006ff */
[----:B------:R0:W-:Y:S04]  /*3c330*/  STL [R1+0x20fc], R4 ;  /* 0x0020fc0401007387 */ /* 0x0001e80000100800 */
[----:B0-----:R-:W2:Y:S04]  /*3c340*/  LDL.LU R4, [R1+0x1c4] ;  /* 0x0001c40001047983 */ /* 0x001ea80000300800 */
[----:B------:R0:W-:Y:S02]  /*3c350*/  STL [R1+0x20d8], R5 ;  /* 0x0020d80501007387 */ /* 0x0001e40000100800 */
[----:B------:R-:W-:-:S02]  /*3c360*/  IMAD.MOV.U32 R8, RZ, RZ, R17 ;  /* 0x000000ffff087224 */ /* 0x000fc400078e0011 */
[----:B------:R-:W-:Y:S02]  /*3c370*/  IMAD.MOV.U32 R9, RZ, RZ, R18 ;  /* 0x000000ffff097224 */ /* 0x000fe400078e0012 */
[----:B------:R-:W-:Y:S01]  /*3c380*/  IMAD.MOV.U32 R10, RZ, RZ, R19 ;  /* 0x000000ffff0a7224 */ /* 0x000fe200078e0013 */
[----:B0-----:R-:W4:Y:S04]  /*3c390*/  LDL.LU R5, [R1+0x1a4] ;  /* 0x0001a40001057983 */ /* 0x001f280000300800 */
[----:B------:R0:W-:Y:S04]  /*3c3a0*/  STL [R1+0x20d4], R6 ;  /* 0x0020d40601007387 */ /* 0x0001e80000100800 */
[----:B0-----:R-:W5:Y:S04]  /*3c3b0*/  LDL.LU R6, [R1+0x1b0] ;  /* 0x0001b00001067983 */ /* 0x001f680000300800 */
[----:B------:R0:W-:Y:S04]  /*3c3c0*/  STL [R1+0x20d0], R7 ;  /* 0x0020d00701007387 */ /* 0x0001e80000100800 */
[----:B0-----:R-:W2:Y:S04]  /*3c3d0*/  LDL.LU R7, [R1+0x194] ;  /* 0x0001940001077983 */ /* 0x001ea80000300800 */
[----:B------:R0:W-:Y:S04]  /*3c3e0*/  STL [R1], R16 ;  /* 0x0000001001007387 */ /* 0x0001e80000100800 */
[----:B0-----:R-:W2:Y:S04]  /*3c3f0*/  LDL.LU.64 R16, [R1+0x310] ;  /* 0x0003100001107983 */ /* 0x001ea80000300a00 */
[----:B------:R-:W2:Y:S01]  /*3c400*/  LDL.LU.64 R18, [R1+0x318] ;  /* 0x0003180001127983 */ /* 0x000ea20000300a00 */
[----:B---3--:R-:W-:-:S15]  /*3c410*/  HMMA.16816.F32 R24, R20, R2, R12 ;  /* 0x000000021418723c */ /* 0x008fde000000180c */
[----:B------:R-:W-:-:S04]  /*3c420*/  NOP ;  /* 0x0000000000007918 */ /* 0x000fc80000000000 */
[----:B------:R-:W-:Y:S02]  /*3c430*/  IMAD.MOV.U32 R14, RZ, RZ, R26 ;  /* 0x000000ffff0e7224 */ /* 0x000fe400078e001a */
[----:B------:R-:W-:Y:S02]  /*3c440*/  IMAD.MOV.U32 R15, RZ, RZ, R27 ;  /* 0x000000ffff0f7224 */ /* 0x000fe400078e001b */
[----:B------:R-:W-:Y:S02]  /*3c450*/  IMAD.MOV.U32 R12, RZ, RZ, R24 ;  /* 0x000000ffff0c7224 */ /* 0x000fe400078e0018 */
[----:B------:R-:W-:Y:S01]  /*3c460*/  IMAD.MOV.U32 R13, RZ, RZ, R25 ;  /* 0x000000ffff0d7224 */ /* 0x000fe200078e0019 */
[----:B------:R-:W3:Y:S04]  /*3c470*/  LDL.LU.64 R26, [R1+0x2118] ;  /* 0x00211800011a7983 */ /* 0x000ee80000300a00 */
[----:B------:R-:W3:Y:S04]  /*3c480*/  LDL.LU.64 R24, [R1+0x2110] ;  /* 0x0021100001187983 */ /* 0x000ee80000300a00 */
[----:B------:R-:W2:Y:S04]  /*3c490*/  LDL R2, [R1+0xb0] ;  /* 0x0000b00001027983 */ /* 0x000ea80000100800 */
[----:B------:R-:W3:Y:S01]  /*3c4a0*/  LDL R3, [R1+0xb4] ;  /* 0x0000b40001037983 */ /* 0x000ee20000100800 */
[----:B--2---:R-:W-:-:S02]  /*3c4b0*/  F2FP.F16.E4M3.UNPACK_B R2, R2 ;  /* 0x00000002ff02723e */ /* 0x004fc400020006ff */
[----:B---3--:R-:W-:-:S07]  /*3c4c0*/  F2FP.F16.E4M3.UNPACK_B R3, R3 ;  /* 0x00000003ff03723e */ /* 0x008fce00020006ff */
[----:B------:R-:W-:Y:S01]  /*3c4d0*/  HMMA.16816.F32 R20, R20, R2, R16 ;  /* 0x000000021414723c */ /* 0x000fe20000001810 */
[----:B------:R-:W2:Y:S04]  /*3c4e0*/  LDL.LU.64 R18, [R1+0x2108] ;  /* 0x0021080001127983 */ /* 0x000ea80000300a00 */
[----:B------:R-:W2:Y:S04]  /*3c4f0*/  LDL.LU.64 R16, [R1+0x2100] ;  /* 0x0021000001107983 */ /* 0x000ea80000300a00 */
[----:B------:R-:W3:Y:S04]  /*3c500*/  LDL.LU R2, [R1+0x60] ;  /* 0x0000600001027983 */ /* 0x000ee80000300800 */
[----:B------:R-:W2:Y:S01]  /*3c510*/  LDL.LU R3, [R1+0x64] ;  /* 0x0000640001037983 */ /* 0x000ea20000300800 */
[----:B------:R-:W-:-:S02]  /*3c520*/  IMAD R0, R0, 0x100, R7 ;  /* 0x0000010000007824 */ /* 0x000fc400078e0207 */
[----:B-----5:R-:W-:Y:S02]  /*3c530*/  IMAD R28, R28, 0x100, R6 ;  /* 0x000001001c1c7824 */ /* 0x020fe400078e0206 */
[----:B----4-:R-:W-:Y:S02]  /*3c540*/  IMAD R29, R29, 0x100, R5 ;  /* 0x000001001d1d7824 */ /* 0x010fe400078e0205 */
[----:B------:R-:W-:Y:S02]  /*3c550*/  IMAD R4, R11, 0x100, R4 ;  /* 0x000001000b047824 */ /* 0x000fe400078e0204 */
[----:B------:R-:W-:Y:S02]  /*3c560*/  IMAD.MOV.U32 R11, RZ, RZ, R20 ;  /* 0x000000ffff0b7224 */ /* 0x000fe400078e0014 */
[----:B------:R-:W-:Y:S02]  /*3c570*/  IMAD.MOV.U32 R5, RZ, RZ, R21 ;  /* 0x000000ffff057224 */ /* 0x000fe400078e0015 */
[----:B------:R-:W-:-:S02]  /*3c580*/  IMAD.MOV.U32 R6, RZ, RZ, R22 ;  /* 0x000000ffff067224 */ /* 0x000fc400078e0016 */
[----:B------:R-:W-:Y:S01]  /*3c590*/  IMAD.MOV.U32 R7, RZ, RZ, R23 ;  /* 0x000000ffff077224 */ /* 0x000fe200078e0017 */
[----:B------:R-:W-:Y:S02]  /*3c5a0*/  F2FP.F16.E4M3.UNPACK_B R20, R0 ;  /* 0x00000000ff14723e */ /* 0x000fe400020006ff */
[----:B------:R-:W-:Y:S02]  /*3c5b0*/  F2FP.F16.E4M3.UNPACK_B R22, R28 ;  /* 0x0000001cff16723e */ /* 0x000fe400020006ff */
[----:B------:R-:W-:Y:S02]  /*3c5c0*/  F2FP.F16.E4M3.UNPACK_B R21, R29 ;  /* 0x0000001dff15723e */ /* 0x000fe400020006ff */
[----:B------:R-:W-:Y:S01]  /*3c5d0*/  F2FP.F16.E4M3.UNPACK_B R23, R4 ;  /* 0x00000004ff17723e */ /* 0x000fe200020006ff */
[----:B------:R-:W4:Y:S04]  /*3c5e0*/  LDL.LU R0, [R1+0x84] ;  /* 0x0000840001007983 */ /* 0x000f280000300800 */
[----:B------:R-:W5:Y:S04]  /*3c5f0*/  LDL.LU R28, [R1+0x80] ;  /* 0x00008000011c7983 */ /* 0x000f680000300800 */
[----:B------:R-:W4:Y:S04]  /*3c600*/  LDL.LU R29, [R1+0x74] ;  /* 0x00007400011d7983 */ /* 0x000f280000300800 */
[----:B------:R-:W4:Y:S01]  /*3c610*/  LDL.LU R4, [R1+0x20fc] ;  /* 0x0020fc0001047983 */ /* 0x000f220000300800 */
[----:B---3--:R-:W-:-:S02]  /*3c620*/  F2FP.F16.E4M3.UNPACK_B R2, R2.H1 ;  /* 0x00000002ff02723e */ /* 0x008fc400030006ff */
[----:B--2---:R-:W-:-:S07]  /*3c630*/  F2FP.F16.E4M3.UNPACK_B R3, R3.H1 ;  /* 0x00000003ff03723e */ /* 0x004fce00030006ff */
[----:B------:R-:W-:-:S15]  /*3c640*/  HMMA.16816.F32 R16, R20, R2, R16 ;  /* 0x000000021410723c */ /* 0x000fde0000001810 */
[----:B------:R-:W-:-:S04]  /*3c650*/  NOP ;  /* 0x0000000000007918 */ /* 0x000fc80000000000 */
[----:B------:R-:W-:Y:S04]  /*3c660*/  STL.64 [R1+0x40], R16 ;  /* 0x0000401001007387 */ /* 0x000fe80000100a00 */
[----:B------:R0:W-:Y:S04]  /*3c670*/  STL.64 [R1+0x48], R18 ;  /* 0x0000481201007387 */ /* 0x0001e80000100a00 */
[----:B0-----:R-:W2:Y:S01]  /*3c680*/  LDL.LU R19, [R1+0x70] ;  /* 0x0000700001137983 */ /* 0x001ea20000300800 */
[----:B----4-:R-:W-:Y:S02]  /*3c690*/  F2FP.F16.E4M3.UNPACK_B R3, R29.H1 ;  /* 0x0000001dff03723e */ /* 0x010fe400030006ff */
[----:B--2---:R-:W-:-:S07]  /*3c6a0*/  F2FP.F16.E4M3.UNPACK_B R2, R19.H1 ;  /* 0x00000013ff02723e */ /* 0x004fce00030006ff */
[----:B------:R-:W-:Y:S01]  /*3c6b0*/  HMMA.16816.F32 R16, R20, R2, R24 ;  /* 0x000000021410723c */ /* 0x000fe20000001818 */
[----:B-----5:R-:W-:Y:S02]  /*3c6c0*/  F2FP.F16.E4M3.UNPACK_B R2, R28.H1 ;  /* 0x0000001cff02723e */ /* 0x020fe400030006ff */
[----:B------:R-:W-:-:S15]  /*3c6d0*/  F2FP.F16.E4M3.UNPACK_B R3, R0.H1 ;  /* 0x00000000ff03723e */ /* 0x000fde00030006ff */
[----:B------:R-:W-:Y:S01]  /*3c6e0*/  NOP ;  /* 0x0000000000007918 */ /* 0x000fe20000000000 */
[----:B------:R-:W-:Y:S04]  /*3c6f0*/  STL.64 [R1+0x2088], R18 ;  /* 0x0020881201007387 */ /* 0x000fe80000100a00 */
[----:B------:R0:W-:Y:S04]  /*3c700*/  STL.64 [R1+0x2080], R16 ;  /* 0x0020801001007387 */ /* 0x0001e80000100a00 */
[----:B0-----:R-:W2:Y:S04]  /*3c710*/  LDL.LU R16, [R1+0x90] ;  /* 0x0000900001107983 */ /* 0x001ea80000300800 */
[----:B------:R-:W3:Y:S04]  /*3c720*/  LDL.LU R17, [R1+0x94] ;  /* 0x0000940001117983 */ /* 0x000ee80000300800 */
[----:B------:R-:W4:Y:S04]  /*3c730*/  LDL.LU R18, [R1+0xa0] ;  /* 0x0000a00001127983 */ /* 0x000f280000300800 */
[----:B------:R-:W5:Y:S04]  /*3c740*/  LDL.LU R19, [R1+0xa4] ;  /* 0x0000a40001137983 */ /* 0x000f680000300800 */
[----:B------:R-:W2:Y:S04]  /*3c750*/  LDL.LU R29, [R1+0xc4] ;  /* 0x0000c400011d7983 */ /* 0x000ea80000300800 */
[----:B------:R-:W2:Y:S04]  /*3c760*/  LDL.LU R28, [R1+0x50] ;  /* 0x00005000011c7983 */ /* 0x000ea80000300800 */
[----:B------:R-:W2:Y:S04]  /*3c770*/  LDL.LU R0, [R1+0x54] ;  /* 0x0000540001007983 */ /* 0x000ea80000300800 */
[----:B------:R-:W2:Y:S04]  /*3c780*/  LDL.LU R24, [R1+0x2a4] ;  /* 0x0002a40001187983 */ /* 0x000ea80000300800 */
[----:B------:R-:W2:Y:S04]  /*3c790*/  LDL.LU R26, [R1+0x2b4] ;  /* 0x0002b400011a7983 */ /* 0x000ea80000300800 */
[----:B--2---:R0:W-:Y:S04]  /*3c7a0*/  STL [R1+0x20ac], R26 ;  /* 0x0020ac1a01007387 */ /* 0x0041e80000100800 */
[----:B0-----:R-:W2:Y:S04]  /*3c7b0*/  LDL.LU R26, [R1+0x2a8] ;  /* 0x0002a800011a7983 */ /* 0x001ea80000300800 */
[----:B------:R-:W2:Y:S04]  /*3c7c0*/  LDL.LU R25, [R1+0x2ac] ;  /* 0x0002ac0001197983 */ /* 0x000ea80000300800 */
[----:B--2---:R0:W-:Y:S04]  /*3c7d0*/  STL [R1+0x20a8], R25 ;  /* 0x0020a81901007387 */ /* 0x0041e80000100800 */
[----:B0-----:R-:W2:Y:S04]  /*3c7e0*/  LDL.LU R25, [R1+0x2b8] ;  /* 0x0002b80001197983 */ /* 0x001ea80000300800 */
[----:B------:R-:W2:Y:S04]  /*3c7f0*/  LDL.LU R27, [R1+0x2bc] ;  /* 0x0002bc00011b7983 */ /* 0x000ea80000300800 */
[----:B--2---:R0:W-:Y:S04]  /*3c800*/  STL [R1+0x20a4], R27 ;  /* 0x0020a41b01007387 */ /* 0x0041e80000100800 */
[----:B0-----:R-:W2:Y:S04]  /*3c810*/  LDL.LU R27, [R1+0x2b0] ;  /* 0x0002b000011b7983 */ /* 0x001ea80000300800 */
[----:B--2---:R-:W-:Y:S04]  /*3c820*/  STL.64 [R1+0x20b8], R26 ;  /* 0x0020b81a01007387 */ /* 0x004fe80000100a00 */
[----:B------:R0:W-:Y:S02]  /*3c830*/  STL.64 [R1+0x20b0], R24 ;  /* 0x0020b01801007387 */ /* 0x0001e40000100a00 */
[----:B0-----:R-:W-:-:S02]  /*3c840*/  IMAD.MOV.U32 R24, RZ, RZ, R12 ;  /* 0x000000ffff187224 */ /* 0x001fc400078e000c */
[----:B------:R-:W-:Y:S01]  /*3c850*/  IMAD.MOV.U32 R25, RZ, RZ, R13 ;  /* 0x000000ffff197224 */ /* 0x000fe200078e000d */
[----:B------:R-:W2:Y:S04]  /*3c860*/  LDL.LU R12, [R1+0x20f8] ;  /* 0x0020f800010c7983 */ /* 0x000ea80000300800 */
[----:B------:R-:W2:Y:S01]  /*3c870*/  LDL.LU R13, [R1+0x20f4] ;  /* 0x0020f400010d7983 */ /* 0x000ea20000300800 */
[----:B------:R-:W-:Y:S02]  /*3c880*/  IMAD.MOV.U32 R26, RZ, RZ, R14 ;  /* 0x000000ffff1a7224 */ /* 0x000fe400078e000e */
[----:B------:R-:W-:Y:S01]  /*3c890*/  IMAD.MOV.U32 R27, RZ, RZ, R15 ;  /* 0x000000ffff1b7224 */ /* 0x000fe200078e000f */
[----:B------:R-:W2:Y:S04]  /*3c8a0*/  LDL.LU R14, [R1+0x20f0] ;  /* 0x0020f000010e7983 */ /* 0x000ea80000300800 */
[----:B------:R-:W2:Y:S04]  /*3c8b0*/  LDL.LU R15, [R1+0x20ec] ;  /* 0x0020ec00010f7983 */ /* 0x000ea80000300800 */
[----:B------:R0:W-:Y:S04]  /*3c8c0*/  STL.64 [R1+0x20c8], R26 ;  /* 0x0020c81a01007387 */ /* 0x0001e80000100a00 */
[----:B------:R1:W-:Y:S01]  /*3c8d0*/  STL.64 [R1+0x20c0], R24 ;  /* 0x0020c01801007387 */ /* 0x0003e20000100a00 */
[----:B0-----:R-:W-:-:S03]  /*3c8e0*/  IMAD.MOV.U32 R26, RZ, RZ, R9 ;  /* 0x000000ffff1a7224 */ /* 0x001fc600078e0009 */
[----:B-1----:R-:W3:Y:S01]  /*3c8f0*/  LDL.LU R24, [R1] ;  /* 0x0000000001187983 */ /* 0x002ee20000300800 */
[----:B------:R-:W-:-:S03]  /*3c900*/  IMAD.MOV.U32 R25, RZ, RZ, R8 ;  /* 0x000000ffff197224 */ /* 0x000fc600078e0008 */
[----:B------:R-:W3:Y:S04]  /*3c910*/  LDL.LU R8, [R1+0x20e8] ;  /* 0x0020e80001087983 */ /* 0x000ee80000300800 */
[----:B------:R-:W3:Y:S01]  /*3c920*/  LDL.LU R9, [R1+0x20e4] ;  /* 0x0020e40001097983 */ /* 0x000ee20000300800 */
[----:B------:R-:W-:-:S03]  /*3c930*/  IMAD.MOV.U32 R27, RZ, RZ, R10 ;  /* 0x000000ffff1b7224 */ /* 0x000fc600078e000a */
[----:B------:R-:W3:Y:S01]  /*3c940*/  LDL.LU R10, [R1+0x20e0] ;  /* 0x0020e000010a7983 */ /* 0x000ee20000300800 */
[----:B--2---:R-:W-:-:S15]  /*3c950*/  HMMA.16816.F32 R12, R20, R2, R12 ;  /* 0x00000002140c723c */ /* 0x004fde000000180c */
[----:B------:R-:W-:-:S04]  /*3c960*/  NOP ;  /* 0x0000000000007918 */ /* 0x000fc80000000000 */
[----:B------:R-:W-:Y:S04]  /*3c970*/  STL.64 [R1+0x2098], R14 ;  /* 0x0020980e01007387 */ /* 0x000fe80000100a00 */
[----:B------:R0:W-:Y:S02]  /*3c980*/  STL.64 [R1+0x2090], R12 ;  /* 0x0020900c01007387 */ /* 0x0001e40000100a00 */
[----:B0-----:R-:W-:Y:S02]  /*3c990*/  IMAD.MOV.U32 R12, RZ, RZ, R11 ;  /* 0x000000ffff0c7224 */ /* 0x001fe400078e000b */
[----:B------:R-:W2:Y:S01]  /*3c9a0*/  LDL.LU R11, [R1+0x20dc] ;  /* 0x0020dc00010b7983 */ /* 0x000ea20000300800 */
[----:B------:R-:W-:Y:S02]  /*3c9b0*/  F2FP.F16.E4M3.UNPACK_B R2, R16.H1 ;  /* 0x00000010ff02723e */ /* 0x000fe400030006ff */
[----:B---3--:R-:W-:Y:S01]  /*3c9c0*/  F2FP.F16.E4M3.UNPACK_B R3, R17.H1 ;  /* 0x00000011ff03723e */ /* 0x008fe200030006ff */
[----:B------:R0:W-:Y:S01]  /*3c9d0*/  STL [R1+0x20a0], R12 ;  /* 0x0020a00c01007387 */ /* 0x0001e20000100800 */
[----:B------:R-:W-:-:S02]  /*3c9e0*/  IMAD.MOV.U32 R13, RZ, RZ, R5 ;  /* 0x000000ffff0d7224 */ /* 0x000fc400078e0005 */
[----:B------:R-:W-:Y:S02]  /*3c9f0*/  IMAD.MOV.U32 R14, RZ, RZ, R6 ;  /* 0x000000ffff0e7224 */ /* 0x000fe400078e0006 */
[----:B------:R-:W-:Y:S01]  /*3ca00*/  IMAD.MOV.U32 R15, RZ, RZ, R7 ;  /* 0x000000ffff0f7224 */ /* 0x000fe200078e0007 */
[----:B0-----:R-:W3:Y:S04]  /*3ca10*/  LDL.LU R12, [R1+0x2c4] ;  /* 0x0002c400010c7983 */ /* 0x001ee80000300800 */
[----:B------:R-:W3:Y:S04]  /*3ca20*/  LDL.LU R5, [R1+0x20d8] ;  /* 0x0020d80001057983 */ /* 0x000ee80000300800 */
[----:B------:R-:W3:Y:S04]  /*3ca30*/  LDL.LU R6, [R1+0x20d4] ;  /* 0x0020d40001067983 */ /* 0x000ee80000300800 */
[----:B------:R-:W3:Y:S01]  /*3ca40*/  LDL.LU R7, [R1+0x20d0] ;  /* 0x0020d00001077983 */ /* 0x000ee20000300800 */
[----:B--2---:R-:W-:-:S15]  /*3ca50*/  HMMA.16816.F32 R8, R20, R2, R8 ;  /* 0x000000021408723c */ /* 0x004fde0000001808 */
[----:B------:R-:W-:-:S04]  /*3ca60*/  NOP ;  /* 0x0000000000007918 */ /* 0x000fc80000000000 */
[----:B------:R0:W-:Y:S04]  /*3ca70*/  STL [R1+0x207c], R11 ;  /* 0x00207c0b01007387 */ /* 0x0001e80000100800 */
[----:B0-----:R-:W2:Y:S01]  /*3ca80*/  LDL.LU R11, [R1+0xc0] ;  /* 0x0000c000010b7983 */ /* 0x001ea20000300800 */
[----:B----4-:R-:W-:Y:S02]  /*3ca90*/  F2FP.F16.E4M3.UNPACK_B R2, R18.H1 ;  /* 0x00000012ff02723e */ /* 0x010fe400030006ff */
[----:B-----5:R-:W-:Y:S01]  /*3caa0*/  F2FP.F16.E4M3.UNPACK_B R3, R19.H1 ;  /* 0x00000013ff03723e */ /* 0x020fe200030006ff */
[----:B------:R-:W4:Y:S04]  /*3cab0*/  LDL.LU R16, [R1+0x40] ;  /* 0x0000400001107983 */ /* 0x000f280000300800 */
[----:B------:R-:W4:Y:S04]  /*3cac0*/  LDL.LU R17, [R1+0x44] ;  /* 0x0000440001117983 */ /* 0x000f280000300800 */
[----:B------:R-:W4:Y:S04]  /*3cad0*/  LDL.LU R18, [R1+0x48] ;  /* 0x0000480001127983 */ /* 0x000f280000300800 */
[----:B------:R-:W4:Y:S01]  /*3cae0*/  LDL.LU R19, [R1+0x4c] ;  /* 0x00004c0001137983 */ /* 0x000f220000300800 */
[----:B---3--:R-:W-:Y:S01]  /*3caf0*/  HMMA.16816.F32 R4, R20, R2, R4 ;  /* 0x000000021404723c */ /* 0x008fe20000001804 */
[----:B------:R-:W-:-:S02]  /*3cb00*/  F2FP.F16.E4M3.UNPACK_B R3, R29.H1 ;  /* 0x0000001dff03723e */ /* 0x000fc400030006ff */
[----:B--2---:R-:W-:-:S07]  /*3cb10*/  F2FP.F16.E4M3.UNPACK_B R2, R11.H1 ;  /* 0x0000000bff02723e */ /* 0x004fce00030006ff */
[----:B------:R-:W-:-:S15]  /*3cb20*/  HMMA.16816.F32 R24, R20, R2, R24 ;  /* 0x000000021418723c */ /* 0x000fde0000001818 */
[----:B------:R-:W-:-:S04]  /*3cb30*/  NOP ;  /* 0x0000000000007918 */ /* 0x000fc80000000000 */
[----:B------:R-:W-:Y:S04]  /*3cb40*/  STL.64 [R1+0x10], R24 ;  /* 0x0000101801007387 */ /* 0x000fe80000100a00 */
[----:B------:R0:W-:Y:S04]  /*3cb50*/  STL.64 [R1+0x18], R26 ;  /* 0x0000181a01007387 */ /* 0x0001e80000100a00 */
[----:B0-----:R-:W2:Y:S04]  /*3cb60*/  LDL.LU.64 R26, [R1+0x20c8] ;  /* 0x0020c800011a7983 */ /* 0x001ea80000300a00 */
[----:B------:R-:W2:Y:S01]  /*3cb70*/  LDL.LU.64 R24, [R1+0x20c0] ;  /* 0x0020c00001187983 */ /* 0x000ea20000300a00 */
[----:B------:R-:W-:-:S02]  /*3cb80*/  F2FP.F16.E4M3.UNPACK_B R2, R28.H1 ;  /* 0x0000001cff02723e */ /* 0x000fc400030006ff */
[----:B------:R-:W-:-:S07]  /*3cb90*/  F2FP.F16.E4M3.UNPACK_B R3, R0.H1 ;  /* 0x00000000ff03723e */ /* 0x000fce00030006ff */
[----:B--2---:R-:W-:-:S15]  /*3cba0*/  HMMA.16816.F32 R24, R20, R2, R24 ;  /* 0x000000021418723c */ /* 0x004fde0000001818 */
[----:B------:R-:W-:-:S04]  /*3cbb0*/  NOP ;  /* 0x0000000000007918 */ /* 0x000fc80000000000 */
[----:B------:R-:W-:Y:S02]  /*3cbc0*/  IMAD.MOV.U32 R28, RZ, RZ, R26 ;  /* 0x000000ffff1c7224 */ /* 0x000fe400078e001a */
[----:B------:R-:W-:Y:S02]  /*3cbd0*/  IMAD.MOV.U32 R0, RZ, RZ, R27 ;  /* 0x000000ffff007224 */ /* 0x000fe400078e001b */
[----:B------:R-:W-:Y:S02]  /*3cbe0*/  IMAD.MOV.U32 R11, RZ, RZ, R24 ;  /* 0x000000ffff0b7224 */ /* 0x000fe400078e0018 */
[----:B------:R-:W-:Y:S01]  /*3cbf0*/  IMAD.MOV.U32 R29, RZ, RZ, R25 ;  /* 0x000000ffff1d7224 */ /* 0x000fe200078e0019 */
[----:B------:R-:W2:Y:S04]  /*3cc00*/  LDL.LU.64 R26, [R1+0x20b8] ;  /* 0x0020b800011a7983 */ /* 0x000ea80000300a00 */
[----:B------:R-:W2:Y:S04]  /*3cc10*/  LDL.LU.64 R24, [R1+0x20b0] ;  /* 0x0020b00001187983 */ /* 0x000ea80000300a00 */
[----:B------:R-:W3:Y:S04]  /*3cc20*/  LDL.LU R2, [R1+0xb0] ;  /* 0x0000b00001027983 */ /* 0x000ee80000300800 */
[----:B------:R-:W5:Y:S01]  /*3cc30*/  LDL.LU R3, [R1+0xb4] ;  /* 0x0000b40001037983 */ /* 0x000f620000300800 */
[----:B--2---:R-:W-:-:S03]  /*3cc40*/  IMAD R24, R24, 0x100, R26 ;  /* 0x0000010018187824 */ /* 0x004fc600078e021a */
[----:B------:R-:W2:Y:S02]  /*3cc50*/  LDL.LU R26, [R1+0x20ac] ;  /* 0x0020ac00011a7983 */ /* 0x000ea40000300800 */
[----:B--2---:R-:W-:Y:S02]  /*3cc60*/  IMAD R26, R26, 0x100, R25 ;  /* 0x000001001a1a7824 */ /* 0x004fe400078e0219 */
[----:B------:R-:W2:Y:S02]  /*3cc70*/  LDL.LU R25, [R1+0x20a8] ;  /* 0x0020a80001197983 */ /* 0x000ea40000300800 */
[----:B--2---:R-:W-:Y:S02]  /*3cc80*/  IMAD R25, R25, 0x100, R27 ;  /* 0x0000010019197824 */ /* 0x004fe400078e021b */
[----:B------:R-:W2:Y:S01]  /*3cc90*/  LDL.LU R27, [R1+0x20a4] ;  /* 0x0020a400011b7983 */ /* 0x000ea20000300800 */
[----:B---3--:R-:W-:Y:S02]  /*3cca0*/  F2FP.F16.E4M3.UNPACK_B R2, R2.H1 ;  /* 0x00000002ff02723e */ /* 0x008fe400030006ff */
[----:B-----5:R-:W-:Y:S01]  /*3ccb0*/  F2FP.F16.E4M3.UNPACK_B R3, R3.H1 ;  /* 0x00000003ff03723e */ /* 0x020fe200030006ff */
[----:B--2---:R-:W-:-:S02]  /*3ccc0*/  IMAD R27, R27, 0x100, R12 ;  /* 0x000001001b1b7824 */ /* 0x004fc400078e020c */
[----:B------:R-:W2:Y:S04]  /*3ccd0*/  LDL.LU R12, [R1+0x20a0] ;  /* 0x0020a000010c7983 */ /* 0x000ea80000300800 */
[----:B--2---:R-:W-:Y:S01]  /*3cce0*/  HMMA.16816.F32 R20, R20, R2, R12 ;  /* 0x000000021414723c */ /* 0x004fe2000000180c */
[----:B------:R-:W2:Y:S04]  /*3ccf0*/  LDL.LU.64 R14, [R1+0x2098] ;  /* 0x00209800010e7983 */ /* 0x000ea80000300a00 */
[----:B------:R-:W2:Y:S04]  /*3cd00*/  LDL.LU.64 R12, [R1+0x2090] ;  /* 0x00209000010c7983 */ /* 0x000ea80000300a00 */
[----:B------:R-:W3:Y:S04]  /*3cd10*/  LDL R2, [R1+0x68] ;  /* 0x0000680001027983 */ /* 0x000ee80000100800 */
[----:B------:R-:W5:Y:S01]  /*3cd20*/  LDL R3, [R1+0x6c] ;  /* 0x00006c0001037983 */ /* 0x000f620000100800 */
[----:B------:R-:W-:-:S02]  /*3cd30*/  F2FP.F16.E4M3.UNPACK_B R24, R24 ;  /* 0x00000018ff18723e */ /* 0x000fc400020006ff */
[----:B------:R-:W-:Y:S02]  /*3cd40*/  F2FP.F16.E4M3.UNPACK_B R26, R26 ;  /* 0x0000001aff1a723e */ /* 0x000fe400020006ff */
[----:B------:R-:W-:Y:S02]  /*3cd50*/  F2FP.F16.E4M3.UNPACK_B R25, R25 ;  /* 0x00000019ff19723e */ /* 0x000fe400020006ff */
[----:B------:R-:W-:Y:S01]  /*3cd60*/  F2FP.F16.E4M3.UNPACK_B R27, R27 ;  /* 0x0000001bff1b723e */ /* 0x000fe200020006ff */
[----:B------:R0:W-:Y:S04]  /*3cd70*/  STL [R1+0x2078], R20 ;  /* 0x0020781401007387 */ /* 0x0001e80000100800 */
[----:B0-----:R-:W2:Y:S04]  /*3cd80*/  LDL R20, [R1+0x9c] ;  /* 0x00009c0001147983 */ /* 0x001ea80000100800 */
[----:B------:R0:W-:Y:S04]  /*3cd90*/  STL [R1+0x2074], R21 ;  /* 0x0020741501007387 */ /* 0x0001e80000100800 */
[----:B0-----:R-:W2:Y:S04]  /*3cda0*/  LDL R21, [R1+0x98] ;  /* 0x0000980001157983 */ /* 0x001ea80000100800 */
[----:B------:R0:W-:Y:S04]  /*3cdb0*/  STL [R1+0x2070], R22 ;  /* 0x0020701601007387 */ /* 0x0001e80000100800 */
[----:B0-----:R-:W2:Y:S04]  /*3cdc0*/  LDL R22, [R1+0x8c] ;  /* 0x00008c0001167983 */ /* 0x001ea80000100800 */
[----:B------:R0:W-:Y:S04]  /*3cdd0*/  STL [R1+0x206c], R23 ;  /* 0x00206c1701007387 */ /* 0x0001e80000100800 */
[----:B0-----:R-:W2:Y:S01]  /*3cde0*/  LDL R23, [R1+0x88] ;  /* 0x0000880001177983 */ /* 0x001ea20000100800 */
[----:B---3--:R-:W-:-:S02]  /*3cdf0*/  F2FP.F16.E4M3.UNPACK_B R2, R2 ;  /* 0x00000002ff02723e */ /* 0x008fc400020006ff */
[----:B-----5:R-:W-:-:S07]  /*3ce00*/  F2FP.F16.E4M3.UNPACK_B R3, R3 ;  /* 0x00000003ff03723e */ /* 0x020fce00020006ff */
[----:B----4-:R-:W-:-:S15]  /*3ce10*/  HMMA.16816.F32 R16, R24, R2, R16 ;  /* 0x000000021810723c */ /* 0x010fde0000001810 */
[----:B------:R-:W-:-:S04]  /*3ce20*/  NOP ;  /* 0x0000000000007918 */ /* 0x000fc80000000000 */
[----:B------:R-:W-:Y:S04]  /*3ce30*/  STL.64 [R1+0x30], R16 ;  /* 0x0000301001007387 */ /* 0x000fe80000100a00 */
[----:B------:R0:W-:Y:S04]  /*3ce40*/  STL.64 [R1+0x38], R18 ;  /* 0x0000381201007387 */ /* 0x0001e80000100a00 */
[----:B0-----:R-:W3:Y:S04]  /*3ce50*/  LDL.LU.64 R18, [R1+0x2088] ;  /* 0x0020880001127983 */ /* 0x001ee80000300a00 */
[----:B------:R-:W3:Y:S04]  /*3ce60*/  LDL.LU.64 R16, [R1+0x2080] ;  /* 0x0020800001107983 */ /* 0x000ee80000300a00 */
[----:B------:R-:W4:Y:S04]  /*3ce70*/  LDL R2, [R1+0x78] ;  /* 0x0000780001027983 */ /* 0x000f280000100800 */
[----:B------:R-:W5:Y:S01]  /*3ce80*/  LDL R3, [R1+0x7c] ;  /* 0x00007c0001037983 */ /* 0x000f620000100800 */
[----:B----4-:R-:W-:-:S02]  /*3ce90*/  F2FP.F16.E4M3.UNPACK_B R2, R2 ;  /* 0x00000002ff02723e */ /* 0x010fc400020006ff */
[----:B-----5:R-:W-:-:S07]  /*3cea0*/  F2FP.F16.E4M3.UNPACK_B R3, R3 ;  /* 0x00000003ff03723e */ /* 0x020fce00020006ff */
[----:B---3--:R-:W-:Y:S01]  /*3ceb0*/  HMMA.16816.F32 R16, R24, R2, R16 ;  /* 0x000000021810723c */ /* 0x008fe20000001810 */
[----:B--2---:R-:W-:Y:S02]  /*3cec0*/  F2FP.F16.E4M3.UNPACK_B R2, R23 ;  /* 0x00000017ff02723e */ /* 0x004fe400020006ff */
[----:B------:R-:W-:-:S07]  /*3ced0*/  F2FP.F16.E4M3.UNPACK_B R3, R22 ;  /* 0x00000016ff03723e */ /* 0x000fce00020006ff */
[----:B------:R-:W-:Y:S09]  /*3cee0*/  HMMA.16816.F32 R12, R24, R2, R12 ;  /* 0x00000002180c723c */ /* 0x000ff2000000180c */
[----:B------:R0:W-:Y:S04]  /*3cef0*/  STL.64 [R1+0x20], R16 ;  /* 0x0000201001007387 */ /* 0x0001e80000100a00 */
[----:B------:R-:W-:Y:S06]  /*3cf00*/  STL.64 [R1+0x28], R18 ;  /* 0x0000281201007387 */ /* 0x000fec0000100a00 */
[----:B------:R-:W-:Y:S04]  /*3cf10*/  STL.64 [R1+0x2048], R14 ;  /* 0x0020480e01007387 */ /* 0x000fe80000100a00 */
[----:B------:R1:W-:Y:S01]  /*3cf20*/  STL.64 [R1+0x2040], R12 ;  /* 0x0020400c01007387 */ /* 0x0003e20000100a00 */
[----:B0-----:R-:W-:-:S03]  /*3cf30*/  IMAD.MOV.U32 R16, RZ, RZ, R11 ;  /* 0x000000ffff107224 */ /* 0x001fc600078e000b */
[----:B-1----:R-:W2:Y:S04]  /*3cf40*/  LDL.LU R12, [R1+0x10] ;  /* 0x00001000010c7983 */ /* 0x002ea80000300800 */
[----:B------:R-:W2:Y:S04]  /*3cf50*/  LDL.LU R13, [R1+0x14] ;  /* 0x00001400010d7983 */ /* 0x000ea80000300800 */
[----:B------:R-:W2:Y:S04]  /*3cf60*/  LDL.LU R14, [R1+0x18] ;  /* 0x00001800010e7983 */ /* 0x000ea80000300800 */
[----:B------:R-:W2:Y:S04]  /*3cf70*/  LDL.LU R15, [R1+0x1c] ;  /* 0x00001c00010f7983 */ /* 0x000ea80000300800 */
[----:B------:R-:W3:Y:S01]  /*3cf80*/  LDL.LU R11, [R1+0x207c] ;  /* 0x00207c00010b7983 */ /* 0x000ee20000300800 */
[----:B------:R-:W-:-:S02]  /*3cf90*/  F2FP.F16.E4M3.UNPACK_B R2, R21 ;  /* 0x00000015ff02723e */ /* 0x000fc400020006ff */
[----:B------:R-:W-:Y:S01]  /*3cfa0*/  F2FP.F16.E4M3.UNPACK_B R3, R20 ;  /* 0x00000014ff03723e */ /* 0x000fe200020006ff */
[----:B------:R-:W-:Y:S01]  /*3cfb0*/  IMAD.MOV.U32 R19, RZ, RZ, R0 ;  /* 0x000000ffff137224 */ /* 0x000fe200078e0000 */
[----:B------:R-:W4:Y:S04]  /*3cfc0*/  LDL.LU R20, [R1+0x3fc] ;  /* 0x0003fc0001147983 */ /* 0x000f280000300800 */
[----:B------:R-:W4:Y:S01]  /*3cfd0*/  LDL.LU R0, [R1+0x3f8] ;  /* 0x0003f80001007983 */ /* 0x000f220000300800 */
[----:B------:R-:W-:-:S03]  /*3cfe0*/  IMAD.MOV.U32 R18, RZ, RZ, R28 ;  /* 0x000000ffff127224 */ /* 0x000fc600078e001c */
[----:B------:R-:W5:Y:S04]  /*3cff0*/  LDL.LU R21, [R1+0x40c] ;  /* 0x00040c0001157983 */ /* 0x000f680000300800 */
[----:B------:R-:W5:Y:S01]  /*3d000*/  LDL.LU R28, [R1+0x408] ;  /* 0x00040800011c7983 */ /* 0x000f620000300800 */
[----:B------:R-:W-:-:S03]  /*3d010*/  IMAD.MOV.U32 R17, RZ, RZ, R29 ;  /* 0x000000ffff117224 */ /* 0x000fc600078e001d */
[----:B------:R-:W2:Y:S04]  /*3d020*/  LDL.LU R22, [R1+0x404] ;  /* 0x0004040001167983 */ /* 0x000ea80000300800 */
[----:B------:R-:W2:Y:S04]  /*3d030*/  LDL.LU R29, [R1+0x400] ;  /* 0x00040000011d7983 */ /* 0x000ea80000300800 */
[----:B------:R-:W2:Y:S01]  /*3d040*/  LDL.LU R23, [R1+0x414] ;  /* 0x0004140001177983 */ /* 0x000ea20000300800 */
[----:B---3--:R-:W-:Y:S03]  /*3d050*/  HMMA.16816.F32 R8, R24, R2, R8 ;  /* 0x000000021808723c */ /* 0x008fe60000001808 */
[----:B------:R-:W3:Y:S04]  /*3d060*/  LDL R2, [R1+0xa8] ;  /* 0x0000a80001027983 */ /* 0x000ee80000100800 */
[----:B------:R-:W2:-:S12]  /*3d070*/  LDL R3, [R1+0xac] ;  /* 0x0000ac0001037983 */ /* 0x000e980000100800 */
[----:B------:R0:W-:Y:S04]  /*3d080*/  STL.64 [R1+0x2058], R10 ;  /* 0x0020580a01007387 */ /* 0x0001e80000100a00 */
[----:B0-----:R-:W4:Y:S04]  /*3d090*/  LDL R10, [R1+0xc8] ;  /* 0x0000c800010a7983 */ /* 0x001f280000100800 */
[----:B------:R-:W4:Y:S04]  /*3d0a0*/  LDL R11, [R1+0xcc] ;  /* 0x0000cc00010b7983 */ /* 0x000f280000100800 */
[----:B------:R-:W-:Y:S01]  /*3d0b0*/  STL.64 [R1+0x2050], R8 ;  /* 0x0020500801007387 */ /* 0x000fe20000100a00 */
[----:B---3--:R-:W-:-:S02]  /*3d0c0*/  F2FP.F16.E4M3.UNPACK_B R2, R2 ;  /* 0x00000002ff02723e */ /* 0x008fc400020006ff */
[----:B--2---:R-:W-:-:S07]  /*3d0d0*/  F2FP.F16.E4M3.UNPACK_B R3, R3 ;  /* 0x00000003ff03723e */ /* 0x004fce00020006ff */
[----:B------:R-:W-:-:S15]  /*3d0e0*/  HMMA.16816.F32 R4, R24, R2, R4 ;  /* 0x000000021804723c */ /* 0x000fde0000001804 */
[----:B------:R-:W-:-:S04]  /*3d0f0*/  NOP ;  /* 0x0000000000007918 */ /* 0x000fc80000000000 */
[----:B------:R0:W-:Y:S04]  /*3d100*/  STL [R1+0x2068], R5 ;  /* 0x0020680501007387 */ /* 0x0001e80000100800 */
[----:B0-----:R-:W2:Y:S04]  /*3d110*/  LDL.LU R5, [R1+0x58] ;  /* 0x0000580001057983 */ /* 0x001ea80000300800 */
[----:B------:R0:W-:Y:S04]  /*3d120*/  STL [R1+0x2064], R6 ;  /* 0x0020640601007387 */ /* 0x0001e80000100800 */
[----:B0-----:R-:W3:Y:S04]  /*3d130*/  LDL.LU R6, [R1+0x5c] ;  /* 0x00005c0001067983 */ /* 0x001ee80000300800 */
[----:B------:R0:W-:Y:S04]  /*3d140*/  STL [R1+0x2060], R7 ;  /* 0x0020600701007387 */ /* 0x0001e80000100800 */
[----:B0-----:R-:W3:Y:S01]  /*3d150*/  LDL.LU R7, [R1+0x410] ;  /* 0x0004100001077983 */ /* 0x001ee20000300800 */
[----:B----4-:R-:W-:-:S02]  /*3d160*/  F2FP.F16.E4M3.UNPACK_B R2, R10 ;  /* 0x0000000aff02723e */ /* 0x010fc400020006ff */
[----:B------:R-:W-:Y:S01]  /*3d170*/  F2FP.F16.E4M3.UNPACK_B R3, R11 ;  /* 0x0000000bff03723e */ /* 0x000fe200020006ff */
[----:B------:R-:W4:Y:S06]  /*3d180*/  LDL.LU R8, [R1+0x30] ;  /* 0x0000300001087983 */ /* 0x000f2c0000300800 */
[----:B------:R-:W-:Y:S01]  /*3d190*/  HMMA.16816.F32 R12, R24, R2, R12 ;  /* 0x00000002180c723c */ /* 0x000fe2000000180c */
[----:B------:R-:W-:Y:S02]  /*3d1a0*/  IMAD R0, R0, 0x100, R20 ;  /* 0x0000010000007824 */ /* 0x000fe400078e0214 */
[----:B-----5:R-:W-:-:S02]  /*3d1b0*/  IMAD R28, R28, 0x100, R21 ;  /* 0x000001001c1c7824 */ /* 0x020fc400078e0215 */
[----:B------:R-:W-:-:S14]  /*3d1c0*/  IMAD R29, R29, 0x100, R22 ;  /* 0x000001001d1d7824 */ /* 0x000fdc00078e0216 */
[----:B------:R0:W-:Y:S04]  /*3d1d0*/  STL.64 [R1+0x40], R12 ;  /* 0x0000400c01007387 */ /* 0x0001e80000100a00 */
[----:B------:R1:W-:Y:S04]  /*3d1e0*/  STL.64 [R1+0x48], R14 ;  /* 0x0000480e01007387 */ /* 0x0003e80000100a00 */
[----:B------:R-:W4:Y:S04]  /*3d1f0*/  LDL.LU R9, [R1+0x34] ;  /* 0x0000340001097983 */ /* 0x000f280000300800 */
[----:B------:R-:W4:Y:S04]  /*3d200*/  LDL.LU R10, [R1+0x38] ;  /* 0x00003800010a7983 */ /* 0x000f280000300800 */
[----:B------:R-:W4:Y:S04]  /*3d210*/  LDL.LU R11, [R1+0x3c] ;  /* 0x00003c00010b7983 */ /* 0x000f280000300800 */
[----:B0-----:R-:W5:Y:S04]  /*3d220*/  LDL.LU R12, [R1+0x20] ;  /* 0x00002000010c7983 */ /* 0x001f680000300800 */
[----:B------:R-:W5:Y:S04]  /*3d230*/  LDL.LU R13, [R1+0x24] ;  /* 0x00002400010d7983 */ /* 0x000f680000300800 */
[----:B-1----:R-:W5:Y:S04]  /*3d240*/  LDL.LU R14, [R1+0x28] ;  /* 0x00002800010e7983 */ /* 0x002f680000300800 */
[----:B------:R-:W5:Y:S01]  /*3d250*/  LDL.LU R15, [R1+0x2c] ;  /* 0x00002c00010f7983 */ /* 0x000f620000300800 */
[----:B--2---:R-:W-:-:S02]  /*3d260*/  F2FP.F16.E4M3.UNPACK_B R2, R5 ;  /* 0x00000005ff02723e */ /* 0x004fc400020006ff */
[----:B---3--:R-:W-:-:S07]  /*3d270*/  F2FP.F16.E4M3.UNPACK_B R3, R6 ;  /* 0x00000006ff03723e */ /* 0x008fce00020006ff */
[----:B------:R-:W-:Y:S01]  /*3d280*/  HMMA.16816.F32 R16, R24, R2, R16 ;  /* 0x000000021810723c */ /* 0x000fe20000001810 */
[----:B------:R-:W2:Y:S04]  /*3d290*/  LDL R2, [R1+0xb8] ;  /* 0x0000b80001027983 */ /* 0x000ea80000100800 */
[----:B------:R-:W3:Y:S04]  /*3d2a0*/  LDL R3, [R1+0xbc] ;  /* 0x0000bc0001037983 */ /* 0x000ee80000100800 */
[----:B------:R-:W4:Y:S04]  /*3d2b0*/  LDL.LU R20, [R1+0x2078] ;  /* 0x0020780001147983 */ /* 0x000f280000300800 */
[----:B------:R-:W4:Y:S04]  /*3d2c0*/  LDL.LU R21, [R1+0x2074] ;  /* 0x0020740001157983 */ /* 0x000f280000300800 */
[----:B------:R-:W4:Y:S01]  /*3d2d0*/  LDL.LU R22, [R1+0x2070] ;  /* 0x0020700001167983 */ /* 0x000f220000300800 */
[----:B------:R-:W-:-:S03]  /*3d2e0*/  IMAD R7, R7, 0x100, R23 ;  /* 0x0000010007077824 */ /* 0x000fc600078e0217 */
[----:B------:R-:W4:Y:S01]  /*3d2f0*/  LDL.LU R23, [R1+0x206c] ;  /* 0x00206c0001177983 */ /* 0x000f220000300800 */
[----:B--2---:R-:W-:Y:S02]  /*3d300*/  F2FP.F16.E4M3.UNPACK_B R2, R2 ;  /* 0x00000002ff02723e */ /* 0x004fe400020006ff */
[----:B---3--:R-:W-:-:S07]  /*3d310*/  F2FP.F16.E4M3.UNPACK_B R3, R3 ;  /* 0x00000003ff03723e */ /* 0x008fce00020006ff */
[----:B----4-:R-:W-:Y:S01]  /*3d320*/  HMMA.16816.F32 R24, R24, R2, R20 ;  /* 0x000000021818723c */ /* 0x010fe20000001814 */
[----:B------:R-:W-:Y:S02]  /*3d330*/  F2FP.F16.E4M3.UNPACK_B R2, R5.H1 ;  /* 0x00000005ff02723e */ /* 0x000fe400030006ff */
[----:B------:R-:W-:Y:S02]  /*3d340*/  F2FP.F16.E4M3.UNPACK_B R3, R6.H1 ;  /* 0x00000006ff03723e */ /* 0x000fe400030006ff */
[----:B------:R-:W-:Y:S02]  /*3d350*/  F2FP.F16.E4M3.UNPACK_B R20, R0 ;  /* 0x00000000ff14723e */ /* 0x000fe400020006ff */
[----:B------:R-:W-:Y:S02]  /*3d360*/  F2FP.F16.E4M3.UNPACK_B R22, R28 ;  /* 0x0000001cff16723e */ /* 0x000fe400020006ff */
[----:B------:R-:W-:Y:S02]  /*3d370*/  F2FP.F16.E4M3.UNPACK_B R21, R29 ;  /* 0x0000001dff15723e */ /* 0x000fe400020006ff */
[----:B------:R-:W-:-:S07]  /*3d380*/  F2FP.F16.E4M3.UNPACK_B R23, R7 ;  /* 0x00000007ff17723e */ /* 0x000fce00020006ff */
[----:B------:R-:W-:Y:S01]  /*3d390*/  HMMA.16816.F32 R16, R20, R2, R16 ;  /* 0x000000021410723c */ /* 0x000fe20000001810 */
[----:B------:R0:W-:Y:S04]  /*3d3a0*/  STL [R1+0x2018], R27 ;  /* 0x0020181b01007387 */ /* 0x0001e80000100800 */
[----:B0-----:R-:W2:Y:S04]  /*3d3b0*/  LDL R27, [R1+0xd0] ;  /* 0x0000d000011b7983 */ /* 0x001ea80000100800 */
[----:B------:R-:W3:Y:S04]  /*3d3c0*/  LDL.LU R5, [R1+0x2068] ;  /* 0x0020680001057983 */ /* 0x000ee80000300800 */
[----:B------:R-:W3:Y:S04]  /*3d3d0*/  LDL.LU R6, [R1+0x2064] ;  /* 0x0020640001067983 */ /* 0x000ee80000300800 */
[----:B------:R-:W4:Y:S04]  /*3d3e0*/  LDL.LU R0, [R1+0x8c] ;  /* 0x00008c0001007983 */ /* 0x000f280000300800 */
[----:B------:R-:W2:Y:S04]  /*3d3f0*/  LDL.LU R28, [R1+0x88] ;  /* 0x00008800011c7983 */ /* 0x000ea80000300800 */
[----:B------:R-:W2:Y:S04]  /*3d400*/  LDL.LU R29, [R1+0x7c] ;  /* 0x00007c00011d7983 */ /* 0x000ea80000300800 */
[----:B------:R-:W3:Y:S04]  /*3d410*/  LDL.LU R7, [R1+0x2060] ;  /* 0x0020600001077983 */ /* 0x000ee80000300800 */
[----:B------:R-:W2:Y:S04]  /*3d420*/  LDL.LU R2, [R1+0x68] ;  /* 0x0000680001027983 */ /* 0x000ea80000300800 */
[----:B------:R-:W3:Y:S04]  /*3d430*/  LDL.LU R3, [R1+0x6c] ;  /* 0x00006c0001037983 */ /* 0x000ee80000300800 */
[----:B------:R0:W-:Y:S04]  /*3d440*/  STL.64 [R1+0x2010], R18 ;  /* 0x0020101201007387 */ /* 0x0001e80000100a00 */
[----:B0-----:R-:W4:Y:S04]  /*3d450*/  LDL.LU R19, [R1+0x78] ;  /* 0x0000780001137983 */ /* 0x001f280000300800 */
[----:B------:R-:W-:Y:S01]  /*3d460*/  STL.64 [R1+0x2008], R16 ;  /* 0x0020081001007387 */ /* 0x000fe20000100a00 */
[----:B--2---:R-:W-:-:S02]  /*3d470*/  F2FP.F16.E4M3.UNPACK_B R2, R2.H1 ;  /* 0x00000002ff02723e */ /* 0x004fc400030006ff */
[----:B---3--:R-:W-:-:S07]  /*3d480*/  F2FP.F16.E4M3.UNPACK_B R3, R3.H1 ;  /* 0x00000003ff03723e */ /* 0x008fce00030006ff */
[----:B------:R-:W-:Y:S01]  /*3d490*/  HMMA.16816.F32 R8, R20, R2, R8 ;  /* 0x000000021408723c */ /* 0x000fe20000001808 */
[----:B------:R-:W-:Y:S02]  /*3d4a0*/  F2FP.F16.E4M3.UNPACK_B R3, R29.H1 ;  /* 0x0000001dff03723e */ /* 0x000fe400030006ff */
[----:B----4-:R-:W-:-:S07]  /*3d4b0*/  F2FP.F16.E4M3.UNPACK_B R2, R19.H1 ;  /* 0x00000013ff02723e */ /* 0x010fce00030006ff */
[----:B-----5:R-:W-:Y:S09]  /*3d4c0*/  HMMA.16816.F32 R12, R20, R2, R12 ;  /* 0x00000002140c723c */ /* 0x020ff2000000180c */
[----:B------:R-:W-:Y:S04]  /*3d4d0*/  STL.64 [R1+0x30], R8 ;  /* 0x0000300801007387 */ /* 0x000fe80000100a00 */
[----:B------:R0:W-:Y:S01]  /*3d4e0*/  STL.64 [R1+0x38], R10 ;  /* 0x0000380a01007387 */ /* 0x0001e20000100a00 */
[----:B------:R-:W-:-:S02]  /*3d4f0*/  F2FP.F16.E4M3.UNPACK_B R3, R0.H1 ;  /* 0x00000000ff03723e */ /* 0x000fc400030006ff */
[----:B------:R-:W-:Y:S01]  /*3d500*/  LOP3.LUT R0, R27, 0x40, RZ, 0x3c, !PT ;  /* 0x000000401b007812 */ /* 0x000fe200078e3cff */
[----:B0-----:R-:W2:Y:S04]  /*3d510*/  LDL.LU.64 R10, [R1+0x2058] ;  /* 0x00205800010a7983 */ /* 0x001ea80000300a00 */
[----:B------:R-:W2:Y:S04]  /*3d520*/  LDL.LU.64 R8, [R1+0x2050] ;  /* 0x0020500001087983 */ /* 0x000ea80000300a00 */
[----:B------:R-:W3:Y:S04]  /*3d530*/  LDL.LU R16, [R1+0xa8] ;  /* 0x0000a80001107983 */ /* 0x000ee80000300800 */
[----:B------:R-:W4:Y:S04]  /*3d540*/  LDL.LU R17, [R1+0xac] ;  /* 0x0000ac0001117983 */ /* 0x000f280000300800 */
[----:B------:R-:W-:Y:S04]  /*3d550*/  STL.64 [R1+0x10], R12 ;  /* 0x0000100c01007387 */ /* 0x000fe80000100a00 */
[----:B------:R0:W-:Y:S04]  /*3d560*/  STL.64 [R1+0x18], R14 ;  /* 0x0000180e01007387 */ /* 0x0001e80000100a00 */
[----:B0-----:R-:W5:Y:S04]  /*3d570*/  LDL.LU.64 R14, [R1+0x2048] ;  /* 0x00204800010e7983 */ /* 0x001f680000300a00 */
[----:B------:R-:W5:Y:S04]  /*3d580*/  LDL.LU.64 R12, [R1+0x2040] ;  /* 0x00204000010c7983 */ /* 0x000f680000300a00 */
[----:B------:R-:W2:Y:S04]  /*3d590*/  LDL.LU R27, [R1+0x548] ;  /* 0x00054800011b7983 */ /* 0x000ea80000300800 */
[----:B--2---:R-:W-:Y:S04]  /*3d5a0*/  STL.64 [R1+0x2028], R26 ;  /* 0x0020281a01007387 */ /* 0x004fe80000100a00 */
[----:B------:R0:W-:Y:S04]  /*3d5b0*/  STL.64 [R1+0x2020], R24 ;  /* 0x0020201801007387 */ /* 0x0001e80000100a00 */
[----:B------:R-:W-:Y:S04]  /*3d5c0*/  STL [R1+0xf0], R0 ;  /* 0x0000f00001007387 */ /* 0x000fe80000100800 */
[----:B0-----:R-:W2:Y:S04]  /*3d5d0*/  LDL.LU R24, [R1+0x40] ;  /* 0x0000400001187983 */ /* 0x001ea80000300800 */
[----:B------:R-:W2:Y:S04]  /*3d5e0*/  LDL.LU R25, [R1+0x44] ;  /* 0x0000440001197983 */ /* 0x000ea80000300800 */
[----:B------:R-:W2:Y:S04]  /*3d5f0*/  LDL.LU R26, [R1+0x48] ;  /* 0x00004800011a7983 */ /* 0x000ea80000300800 */
[----:B------:R-:W2:Y:S01]  /*3d600*/  LDL.LU R27, [R1+0x4c] ;  /* 0x00004c00011b7983 */ /* 0x000ea20000300800 */
[----:B------:R-:W-:-:S07]  /*3d610*/  F2FP.F16.E4M3.UNPACK_B R2, R28.H1 ;  /* 0x0000001cff02723e */ /* 0x000fce00030006ff */
[----:B-----5:R-:W-:Y:S01]  /*3d620*/  HMMA.16816.F32 R12, R20, R2, R12 ;  /* 0x00000002140c723c */ /* 0x020fe2000000180c */
[----:B--2---:R0:W-:Y:S04]  /*3d630*/  STL.64 [R1+0x2038], R26 ;  /* 0x0020381a01007387 */ /* 0x0041e80000100a00 */
[----:B0-----:R-:W2:Y:S04]  /*3d640*/  LDL.LU R26, [R1+0x9c] ;  /* 0x00009c00011a7983 */ /* 0x001ea80000300800 */
[----:B------:R0:W-:Y:S04]  /*3d650*/  STL.64 [R1+0x2030], R24 ;  /* 0x0020301801007387 */ /* 0x0001e80000100a00 */
[----:B0-----:R-:W5:Y:S01]  /*3d660*/  LDL.LU R25, [R1+0x98] ;  /* 0x0000980001197983 */ /* 0x001f620000300800 */
[----:B------:R-:W-:-:S03]  /*3d670*/  IMAD.MOV.U32 R27, RZ, RZ, R0 ;  /* 0x000000ffff1b7224 */ /* 0x000fc600078e0000 */
[----:B------:R-:W3:Y:S04]  /*3d680*/  LDL.LU R0, [R1+0x540] ;  /* 0x0005400001007983 */ /* 0x000ee80000300800 */
[----:B------:R-:W3:Y:S04]  /*3d690*/  LDL.LU R28, [R1+0x55c] ;  /* 0x00055c00011c7983 */ /* 0x000ee80000300800 */
[----:B------:R-:W3:Y:S01]  /*3d6a0*/  LDL.LU R29, [R1+0x554] ;  /* 0x00055400011d7983 */ /* 0x000ee20000300800 */
[----:B------:R-:W-:-:S03]  /*3d6b0*/  IMAD.MOV.U32 R19, RZ, RZ, R14 ;  /* 0x000000ffff137224 */ /* 0x000fc600078e000e */
[----:B------:R-:W-:Y:S01]  /*3d6c0*/  STL.64 [R1], R12 ;  /* 0x0000000c01007387 */ /* 0x000fe20000100a00 */
[----:B------:R-:W-:-:S03]  /*3d6d0*/  IMAD.MOV.U32 R18, RZ, RZ, R15 ;  /* 0x000000ffff127224 */ /* 0x000fc600078e000f */
[----:B------:R-:W0:Y:S01]  /*3d6e0*/  LDSM.16.M88.4 R12, [R27+UR5] ;  /* 0x000000051b0c783b */ /* 0x000e220008000200 */
[----:B--2---:R-:W-:Y:S02]  /*3d6f0*/  F2FP.F16.E4M3.UNPACK_B R3, R26.H1 ;  /* 0x0000001aff03723e */ /* 0x004fe400030006ff */
[----:B-----5:R-:W-:-:S07]  /*3d700*/  F2FP.F16.E4M3.UNPACK_B R2, R25.H1 ;  /* 0x00000019ff02723e */ /* 0x020fce00030006ff */
[----:B------:R-:W-:-:S15]  /*3d710*/  HMMA.16816.F32 R8, R20, R2, R8 ;  /* 0x000000021408723c */ /* 0x000fde0000001808 */
[----:B------:R-:W-:-:S04]  /*3d720*/  NOP ;  /* 0x0000000000007918 */ /* 0x000fc80000000000 */
[----:B------:R1:W-:Y:S04]  /*3d730*/  STL.64 [R1+0x1fd8], R10 ;  /* 0x001fd80a01007387 */ /* 0x0003e80000100a00 */
[----:B0-----:R-:W-:Y:S04]  /*3d740*/  STL.64 [R1+0x90], R12 ;  /* 0x0000900c01007387 */ /* 0x001fe80000100a00 */
[----:B------:R-:W-:Y:S04]  /*3d750*/  STL.64 [R1+0x98], R14 ;  /* 0x0000980e01007387 */ /* 0x000fe80000100a00 */
[----:B-1----:R-:W2:Y:S01]  /*3d760*/  LDL R11, [R1+0xf0] ;  /* 0x0000f000010b7983 */ /* 0x002ea20000100800 */
[----:B---3--:R-:W-:-:S02]  /*3d770*/  F2FP.F16.E4M3.UNPACK_B R2, R16.H1 ;  /* 0x00000010ff02723e */ /* 0x008fc400030006ff */
[----:B----4-:R-:W-:Y:S01]  /*3d780*/  F2FP.F16.E4M3.UNPACK_B R3, R17.H1 ;  /* 0x00000011ff03723e */ /* 0x010fe200030006ff */
[----:B------:R0:W-:Y:S04]  /*3d790*/  STL.64 [R1+0x1fd0], R8 ;  /* 0x001fd00801007387 */ /* 0x0001e80000100a00 */
[----:B0-----:R-:W3:Y:S04]  /*3d7a0*/  LDL.LU R8, [R1+0x570] ;  /* 0x0005700001087983 */ /* 0x001ee80000300800 */
[----:B--2---:R-:W0:Y:S04]  /*3d7b0*/  LDSM.16.M88.4 R12, [R11+UR5+0x2000] ;  /* 0x002000050b0c783b */ /* 0x004e280008000200 */
[----:B------:R-:W1:Y:S04]  /*3d7c0*/  LDSM.16.M88.4 R24, [R11+UR5+0x4000] ;  /* 0x004000050b18783b */ /* 0x000e680008000200 */
[----:B0-----:R-:W-:Y:S01]  /*3d7d0*/  STL.64 [R1+0x80], R12 ;  /* 0x0000800c01007387 */ /* 0x001fe20000100a00 */
[----:B------:R-:W-:-:S03]  /*3d7e0*/  IMAD.MOV.U32 R17, RZ, RZ, R12 ;  /* 0x000000ffff117224 */ /* 0x000fc600078e000c */
[----:B------:R0:W-:Y:S01]  /*3d7f0*/  STL.64 [R1+0x88], R14 ;  /* 0x0000880e01007387 */ /* 0x0001e20000100a00 */
[----:B------:R-:W-:-:S03]  /*3d800*/  IMAD.MOV.U32 R16, RZ, RZ, R13 ;  /* 0x000000ffff107224 */ /* 0x000fc600078e000d */
[----:B------:R-:W2:Y:S04]  /*3d810*/  LDL R9, [R1+0x90] ;  /* 0x0000900001097983 */ /* 0x000ea80000100800 */
[----:B------:R-:W4:Y:S01]  /*3d820*/  LDL R10, [R1+0x94] ;  /* 0x00009400010a7983 */ /* 0x000f220000100800 */
[----:B0-----:R-:W-:Y:S03]  /*3d830*/  HMMA.16816.F32 R12, R20, R2, R4 ;  /* 0x00000002140c723c */ /* 0x001fe60000001804 */
[----:B------:R-:W5:Y:S04]  /*3d840*/  LDL.LU R4, [R1+0xc8] ;  /* 0x0000c80001047983 */ /* 0x000f680000300800 */
[----:B------:R-:W2:Y:S04]  /*3d850*/  LDL.LU R5, [R1+0xcc] ;  /* 0x0000cc0001057983 */ /* 0x000ea80000300800 */
[----:B------:R-:W3:Y:S04]  /*3d860*/  LDL.LU R6, [R1+0xb8] ;  /* 0x0000b80001067983 */ /* 0x000ee80000300800 */
[----:B------:R-:W4:Y:S04]  /*3d870*/  LDL.LU R7, [R1+0xbc] ;  /* 0x0000bc0001077983 */ /* 0x000f280000300800 */
[----:B------:R0:W-:Y:S04]  /*3d880*/  STL [R1+0x1fe4], R13 ;  /* 0x001fe40d01007387 */ /* 0x0001e80000100800 */
[----:B0-----:R-:W4:Y:S04]  /*3d890*/  LDL.LU R13, [R1+0x574] ;  /* 0x00057400010d7983 */ /* 0x001f280000300800 */
[----:B------:R0:W-:Y:S04]  /*3d8a0*/  STL [R1+0x1fe0], R14 ;  /* 0x001fe00e01007387 */ /* 0x0001e80000100800 */
[----:B0-----:R-:W4:Y:S04]  /*3d8b0*/  LDL.LU R14, [R1+0x558] ;  /* 0x00055800010e7983 */ /* 0x001f280000300800 */
[----:B------:R0:W-:Y:S04]  /*3d8c0*/  STL [R1+0x1fc8], R15 ;  /* 0x001fc80f01007387 */ /* 0x0001e80000100800 */
[----:B0-----:R-:W4:Y:S04]  /*3d8d0*/  LDL.LU R15, [R1+0x564] ;  /* 0x00056400010f7983 */ /* 0x001f280000300800 */
[----:B-1----:R-:W-:Y:S04]  /*3d8e0*/  STL.64 [R1+0x70], R24 ;  /* 0x0000701801007387 */ /* 0x002fe80000100a00 */
[----:B------:R0:W-:Y:S04]  /*3d8f0*/  STL.64 [R1+0x78], R26 ;  /* 0x0000781a01007387 */ /* 0x0001e80000100a00 */
[----:B0-----:R-:W4:Y:S04]  /*3d900*/  LDL.LU.64 R26, [R1+0x2038] ;  /* 0x00203800011a7983 */ /* 0x001f280000300a00 */
[----:B------:R-:W4:Y:S01]  /*3d910*/  LDL.LU.64 R24, [R1+0x2030] ;  /* 0x0020300001187983 */ /* 0x000f220000300a00 */
[----:B-----5:R-:W-:-:S02]  /*3d920*/  F2FP.F16.E4M3.UNPACK_B R4, R4.H1 ;  /* 0x00000004ff04723e */ /* 0x020fc400030006ff */
[----:B--2---:R-:W-:Y:S02]  /*3d930*/  F2FP.F16.E4M3.UNPACK_B R5, R5.H1 ;  /* 0x00000005ff05723e */ /* 0x004fe400030006ff */
[----:B---3--:R-:W-:Y:S02]  /*3d940*/  F2FP.F16.E4M3.UNPACK_B R2, R6.H1 ;  /* 0x00000006ff02723e */ /* 0x008fe400030006ff */
[----:B----4-:R-:W-:-:S03]  /*3d950*/  F2FP.F16.E4M3.UNPACK_B R3, R7.H1 ;  /* 0x00000007ff03723e */ /* 0x010fc600030006ff */
[----:B------:R-:W-:Y:S01]  /*3d960*/  HMMA.16816.F32 R4, R20, R4, R24 ;  /* 0x000000041404723c */ /* 0x000fe20000001818 */
[----:B------:R-:W0:Y:S04]  /*3d970*/  LDSM.16.M88.4 R24, [R11+UR5+0x6000] ;  /* 0x006000050b18783b */ /* 0x000e280008000200 */
[----:B0-----:R-:W-:Y:S04]  /*3d980*/  STL.64 [R1+0x60], R24 ;  /* 0x0000601801007387 */ /* 0x001fe80000100a00 */
[----:B------:R0:W-:Y:S04]  /*3d990*/  STL.64 [R1+0x68], R26 ;  /* 0x0000681a01007387 */ /* 0x0001e80000100a00 */
[----:B0-----:R-:W2:Y:S04]  /*3d9a0*/  LDL.LU.64 R26, [R1+0x2028] ;  /* 0x00202800011a7983 */ /* 0x001ea80000300a00 */
[----:B------:R-:W3:Y:S01]  /*3d9b0*/  LDL.LU.64 R24, [R1+0x2020] ;  /* 0x0020200001187983 */ /* 0x000ee20000300a00 */
[----:B--2---:R-:W-:-:S03]  /*3d9c0*/  IMAD R0, R0, 0x100, R27 ;  /* 0x0000010000007824 */ /* 0x004fc600078e021b */
[----:B------:R-:W3:Y:S01]  /*3d9d0*/  LDL.LU R27, [R1+0x2018] ;  /* 0x00201800011b7983 */ /* 0x000ee20000300800 */
[----:B------:R-:W-:Y:S02]  /*3d9e0*/  IMAD R8, R8, 0x100, R13 ;  /* 0x0000010008087824 */ /* 0x000fe400078e020d */
[----:B------:R-:W-:Y:S02]  /*3d9f0*/  IMAD R28, R28, 0x100, R15 ;  /* 0x000001001c1c7824 */ /* 0x000fe400078e020f */
[----:B------:R-:W-:Y:S01]  /*3da00*/  IMAD R29, R29, 0x100, R14 ;  /* 0x000001001d1d7824 */ /* 0x000fe200078e020e */
[----:B---3--:R-:W-:Y:S01]  /*3da10*/  HMMA.16816.F32 R24, R20, R2, R24 ;  /* 0x000000021418723c */ /* 0x008fe20000001818 */
[----:B------:R-:W-:Y:S02]  /*3da20*/  F2FP.F16.E4M3.UNPACK_B R23, R8 ;  /* 0x00000008ff17723e */ /* 0x000fe400020006ff */
[----:B------:R-:W-:Y:S02]  /*3da30*/  F2FP.F16.E4M3.UNPACK_B R2, R9 ;  /* 0x00000009ff02723e */ /* 0x000fe400020006ff */
[----:B------:R-:W-:-:S14]  /*3da40*/  F2FP.F16.E4M3.UNPACK_B R3, R10 ;  /* 0x0000000aff03723e */ /* 0x000fdc00020006ff */
[----:B------:R-:W-:Y:S04]  /*3da50*/  STL [R1+0x1fbc], R24 ;  /* 0x001fbc1801007387 */ /* 0x000fe80000100800 */
[----:B------:R-:W-:Y:S04]  /*3da60*/  STL [R1+0x1fb8], R25 ;  /* 0x001fb81901007387 */ /* 0x000fe80000100800 */
[----:B------:R-:W-:Y:S04]  /*3da70*/  STL [R1+0x1fb4], R26 ;  /* 0x001fb41a01007387 */ /* 0x000fe80000100800 */
[----:B------:R-:W-:Y:S04]  /*3da80*/  STL [R1+0x1fb0], R27 ;  /* 0x001fb01b01007387 */ /* 0x000fe80000100800 */
[----:B------:R-:W0:Y:S04]  /*3da90*/  LDSM.16.M88.4 R24, [R11+UR5+0x8000] ;  /* 0x008000050b18783b */ /* 0x000e280008000200 */
[----:B------:R-:W1:Y:S01]  /*3daa0*/  LDSM.16.M88.4 R8, [R11+UR5+0xa000] ;  /* 0x00a000050b08783b */ /* 0x000e620008000200 */
[----:B------:R-:W-:-:S03]  /*3dab0*/  F2FP.F16.E4M3.UNPACK_B R20, R0 ;  /* 0x00000000ff14723e */ /* 0x000fc600020006ff */
[----:B------:R-:W2:Y:S01]  /*3dac0*/  LDL.LU R0, [R1+0x74] ;  /* 0x0000740001007983 */ /* 0x000ea20000300800 */
[----:B------:R-:W-:-:S03]  /*3dad0*/  F2FP.F16.E4M3.UNPACK_B R22, R28 ;  /* 0x0000001cff16723e */ /* 0x000fc600020006ff */
[----:B0-----:R0:W-:Y:S04]  /*3dae0*/  STL.64 [R1+0x40], R24 ;  /* 0x0000401801007387 */ /* 0x0011e80000100a00 */
[----:B------:R3:W-:Y:S04]  /*3daf0*/  STL.64 [R1+0x48], R26 ;  /* 0x0000481a01007387 */ /* 0x0007e80000100a00 */
[----:B------:R-:W4:Y:S04]  /*3db00*/  LDL.LU R28, [R1+0x70] ;  /* 0x00007000011c7983 */ /* 0x000f280000300800 */
[----:B-1----:R-:W-:Y:S01]  /*3db10*/  STL.64 [R1+0x50], R8 ;  /* 0x0000500801007387 */ /* 0x002fe20000100a00 */
[----:B------:R-:W-:-:S03]  /*3db20*/  IMAD.MOV.U32 R13, RZ, RZ, R24 ;  /* 0x000000ffff0d7224 */ /* 0x000fc600078e0018 */
[----:B------:R-:W-:Y:S01]  /*3db30*/  STL.64 [R1+0x58], R10 ;  /* 0x0000580a01007387 */ /* 0x000fe20000100a00 */
[----:B------:R-:W-:-:S03]  /*3db40*/  IMAD.MOV.U32 R14, RZ, RZ, R25 ;  /* 0x000000ffff0e7224 */ /* 0x000fc600078e0019 */
[----:B0-----:R-:W5:Y:S04]  /*3db50*/  LDL.LU R24, [R1+0x30] ;  /* 0x0000300001187983 */ /* 0x001f680000300800 */
[----:B------:R-:W5:Y:S04]  /*3db60*/  LDL.LU R25, [R1+0x34] ;  /* 0x0000340001197983 */ /* 0x000f680000300800 */
[----:B---3--:R-:W3:Y:S04]  /*3db70*/  LDL.LU R26, [R1+0x38] ;  /* 0x00003800011a7983 */ /* 0x008ee80000300800 */
[----:B------:R-:W3:Y:S01]  /*3db80*/  LDL.LU R27, [R1+0x3c] ;  /* 0x00003c00011b7983 */ /* 0x000ee20000300800 */
[----:B------:R-:W-:-:S03]  /*3db90*/  F2FP.F16.E4M3.UNPACK_B R21, R29 ;  /* 0x0000001dff15723e */ /* 0x000fc600020006ff */
[----:B---3--:R0:W-:Y:S04]  /*3dba0*/  STL.64 [R1+0x2000], R26 ;  /* 0x0020001a01007387 */ /* 0x0081e80000100a00 */
[----:B0-----:R-:W3:Y:S01]  /*3dbb0*/  LDL R27, [R1+0xf0] ;  /* 0x0000f000011b7983 */ /* 0x001ee20000100800 */
[----:B------:R-:W-:Y:S01]  /*3dbc0*/  HMMA.16816.F32 R4, R20, R2, R4 ;  /* 0x000000021404723c */ /* 0x000fe20000001804 */
[----:B------:R-:W-:Y:S02]  /*3dbd0*/  IMAD.MOV.U32 R10, RZ, RZ, R19 ;  /* 0x000000ffff0a7224 */ /* 0x000fe400078e0013 */
[----:B------:R-:W-:Y:S01]  /*3dbe0*/  IMAD.MOV.U32 R11, RZ, RZ, R18 ;  /* 0x000000ffff0b7224 */ /* 0x000fe200078e0012 */
[----:B------:R-:W-:Y:S02]  /*3dbf0*/  F2FP.F16.E4M3.UNPACK_B R2, R17 ;  /* 0x00000011ff02723e */ /* 0x000fe400020006ff */
[----:B------:R-:W-:Y:S01]  /*3dc00*/  F2FP.F16.E4M3.UNPACK_B R3, R16 ;  /* 0x00000010ff03723e */ /* 0x000fe200020006ff */
[----:B------:R-:W-:Y:S01]  /*3dc10*/  IMAD.MOV.U32 R15, RZ, RZ, R8 ;  /* 0x000000ffff0f7224 */ /* 0x000fe200078e0008 */
[----:B-----5:R-:W-:Y:S04]  /*3dc20*/  STL.64 [R1+0x1ff8], R24 ;  /* 0x001ff81801007387 */ /* 0x020fe80000100a00 */
[----:B------:R-:W-:Y:S04]  /*3dc30*/  STL.64 [R1+0x1ff0], R14 ;  /* 0x001ff00e01007387 */ /* 0x000fe80000100a00 */
[----:B------:R0:W-:Y:S01]  /*3dc40*/  STL.64 [R1+0x1fe8], R12 ;  /* 0x001fe80c01007387 */ /* 0x0001e20000100a00 */
[----:B------:R-:W-:-:S03]  /*3dc50*/  IMAD.MOV.U32 R29, RZ, RZ, R9 ;  /* 0x000000ffff1d7224 */ /* 0x000fc600078e0009 */
[----:B0-----:R-:W5:Y:S04]  /*3dc60*/  LDL.LU R12, [R1+0x10] ;  /* 0x00001000010c7983 */ /* 0x001f680000300800 */
[----:B------:R-:W5:Y:S04]  /*3dc70*/  LDL.LU R13, [R1+0x14] ;  /* 0x00001400010d7983 */ /* 0x000f680000300800 */
[----:B------:R-:W5:Y:S04]  /*3dc80*/  LDL.LU R14, [R1+0x18] ;  /* 0x00001800010e7983 */ /* 0x000f680000300800 */
[----:B------:R-:W5:Y:S04]  /*3dc90*/  LDL.LU R15, [R1+0x1c] ;  /* 0x00001c00010f7983 */ /* 0x000f680000300800 */
[----:B------:R-:W2:Y:S04]  /*3dca0*/  LDL.LU R8, [R1] ;  /* 0x0000000001087983 */ /* 0x000ea80000300800 */
[----:B------:R-:W2:Y:S04]  /*3dcb0*/  LDL.LU R9, [R1+0x4] ;  /* 0x0000040001097983 */ /* 0x000ea80000300800 */
[----:B------:R-:W-:Y:S04]  /*3dcc0*/  STL [R1+0x1fc4], R6 ;  /* 0x001fc40601007387 */ /* 0x000fe80000100800 */
[----:B------:R-:W-:Y:S04]  /*3dcd0*/  STL [R1+0x1fc0], R7 ;  /* 0x001fc00701007387 */ /* 0x000fe80000100800 */
[----:B---3--:R-:W0:Y:S04]  /*3dce0*/  LDSM.16.M88.4 R16, [R27+UR5+0xc000] ;  /* 0x00c000051b10783b */ /* 0x008e280008000200 */
[----:B------:R-:W1:Y:S04]  /*3dcf0*/  LDSM.16.M88.4 R24, [R27+UR5+0xe000] ;  /* 0x00e000051b18783b */ /* 0x000e680008000200 */
[----:B0-----:R-:W-:Y:S04]  /*3dd00*/  STL.64 [R1+0xc0], R16 ;  /* 0x0000c01001007387 */ /* 0x001fe80000100a00 */
[----:B------:R0:W-:Y:S04]  /*3dd10*/  STL.64 [R1+0xc8], R18 ;  /* 0x0000c81201007387 */ /* 0x0001e80000100a00 */
[----:B0-----:R-:W3:Y:S04]  /*3dd20*/  LDL.LU.64 R18, [R1+0x2010] ;  /* 0x0020100001127983 */ /* 0x001ee80000300a00 */
[----:B------:R-:W3:Y:S01]  /*3dd30*/  LDL.LU.64 R16, [R1+0x2008] ;  /* 0x0020080001107983 */ /* 0x000ee20000300a00 */
[----:B-1----:R-:W-:-:S02]  /*3dd40*/  IMAD.MOV.U32 R6, RZ, RZ, R24 ;  /* 0x000000ffff067224 */ /* 0x002fc400078e0018 */
[----:B------:R-:W-:Y:S01]  /*3dd50*/  IMAD.MOV.U32 R7, RZ, RZ, R25 ;  /* 0x000000ffff077224 */ /* 0x000fe200078e0019 */
[----:B---3--:R-:W-:-:S15]  /*3dd60*/  HMMA.16816.F32 R16, R20, R2, R16 ;  /* 0x000000021410723c */ /* 0x008fde0000001810 */
[----:B------:R-:W-:-:S04]  /*3dd70*/  NOP ;  /* 0x0000000000007918 */ /* 0x000fc80000000000 */
[----:B------:R0:W-:Y:S04]  /*3dd80*/  STL [R1+0x1fac], R16 ;  /* 0x001fac1001007387 */ /* 0x0001e80000100800 */
[----:B0-----:R-:W3:Y:S04]  /*3dd90*/  LDL R16, [R1+0x64] ;  /* 0x0000640001107983 */ /* 0x001ee80000100800 */
[----:B------:R0:W-:Y:S04]  /*3dda0*/  STL [R1+0x1fa8], R17 ;  /* 0x001fa81101007387 */ /* 0x0001e80000100800 */
[----:B0-----:R-:W3:Y:S04]  /*3ddb0*/  LDL R17, [R1+0x60] ;  /* 0x0000600001117983 */ /* 0x001ee80000100800 */
[----:B------:R-:W-:Y:S04]  /*3ddc0*/  STL [R1+0x1fa4], R18 ;  /* 0x001fa41201007387 */ /* 0x000fe80000100800 */
[----:B------:R-:W-:Y:S04]  /*3ddd0*/  STL [R1+0x1fa0], R19 ;  /* 0x001fa01301007387 */ /* 0x000fe80000100800 */
[----:B----4-:R-:W-:Y:S04]  /*3dde0*/  STL [R1+0x1f98], R28 ;  /* 0x001f981c01007387 */ /* 0x010fe80000100800 */
[----:B--2---:R-:W-:Y:S04]  /*3ddf0*/  STL [R1+0x1f9c], R0 ;  /* 0x001f9c0001007387 */ /* 0x004fe80000100800 */
[----:B------:R-:W-:Y:S04]  /*3de00*/  STL.64 [R1+0xb0], R24 ;  /* 0x0000b01801007387 */ /* 0x000fe80000100a00 */
[----:B------:R0:W-:Y:S04]  /*3de10*/  STL.64 [R1+0xb8], R26 ;  /* 0x0000b81a01007387 */ /* 0x0001e80000100a00 */
[----:B0-----:R-:W2:Y:S04]  /*3de20*/  LDL.LU.64 R26, [R1+0x2000] ;  /* 0x00200000011a7983 */ /* 0x001ea80000300a00 */
[----:B------:R-:W2:Y:S01]  /*3de30*/  LDL.LU.64 R24, [R1+0x1ff8] ;  /* 0x001ff80001187983 */ /* 0x000ea20000300a00 */
[----:B------:R-:W-:-:S02]  /*3de40*/  F2FP.F16.E4M3.UNPACK_B R2, R28 ;  /* 0x0000001cff02723e */ /* 0x000fc400020006ff */
[----:B------:R-:W-:-:S07]  /*3de50*/  F2FP.F16.E4M3.UNPACK_B R3, R0 ;  /* 0x00000000ff03723e */ /* 0x000fce00020006ff */
[----:B--2---:R-:W-:Y:S01]  /*3de60*/  HMMA.16816.F32 R24, R20, R2, R24 ;  /* 0x000000021418723c */ /* 0x004fe20000001818 */
[----:B---3--:R-:W-:Y:S02]  /*3de70*/  F2FP.F16.E4M3.UNPACK_B R2, R17 ;  /* 0x00000011ff02723e */ /* 0x008fe400020006ff */
[----:B------:R-:W-:-:S07]  /*3de80*/  F2FP.F16.E4M3.UNPACK_B R3, R16 ;  /* 0x00000010ff03723e */ /* 0x000fce00020006ff */
[----:B-----5:R-:W-:Y:S09]  /*3de90*/  HMMA.16816.F32 R12, R20, R2, R12 ;  /* 0x00000002140c723c */ /* 0x020ff2000000180c */
[----:B------:R0:W-:Y:S04]  /*3dea0*/  STL.64 [R1+0x20], R24 ;  /* 0x0000201801007387 */ /* 0x0001e80000100a00 */
[----:B------:R1:W-:Y:S04]  /*3deb0*/  STL.64 [R1+0x28], R26 ;  /* 0x0000281a01007387 */ /* 0x0003e80000100a00 */
[----:B0-----:R-:W2:Y:S04]  /*3dec0*/  LDL.LU R24, [R1+0x688] ;  /* 0x0006880001187983 */ /* 0x001ea80000300800 */
[----:B------:R-:W3:Y:S04]  /*3ded0*/  LDL.LU R25, [R1+0x6a4] ;  /* 0x0006a40001197983 */ /* 0x000ee80000300800 */
[----:B-1----:R-:W4:Y:S04]  /*3dee0*/  LDL.LU R26, [R1+0x698] ;  /* 0x00069800011a7983 */ /* 0x002f280000300800 */
[----:B------:R-:W5:Y:S01]  /*3def0*/  LDL.LU R27, [R1+0x6b8] ;  /* 0x0006b800011b7983 */ /* 0x000f620000300800 */
[----:B------:R-:W-:-:S03]  /*3df00*/  IMAD.MOV.U32 R17, RZ, RZ, R14 ;  /* 0x000000ffff117224 */ /* 0x000fc600078e000e */
[----:B------:R0:W-:Y:S01]  /*3df10*/  STL [R1+0x30], R12 ;  /* 0x0000300c01007387 */ /* 0x0001e20000100800 */
[----:B------:R-:W-:Y:S02]  /*3df20*/  IMAD.MOV.U32 R18, RZ, RZ, R15 ;  /* 0x000000ffff127224 */ /* 0x000fe400078e000f */
[----:B------:R-:W-:Y:S01]  /*3df30*/  IMAD.MOV.U32 R16, RZ, RZ, R13 ;  /* 0x000000ffff107224 */ /* 0x000fe200078e000d */
[----:B------:R-:W2:Y:S04]  /*3df40*/  LDL.LU.64 R14, [R1+0x1ff0] ;  /* 0x001ff000010e7983 */ /* 0x000ea80000300a00 */
[----:B0-----:R-:W3:Y:S01]  /*3df50*/  LDL.LU.64 R12, [R1+0x1fe8] ;  /* 0x001fe800010c7983 */ /* 0x001ee20000300a00 */
[----:B--2---:R-:W-:Y:S02]  /*3df60*/  F2FP.F16.E4M3.UNPACK_B R3, R14 ;  /* 0x0000000eff03723e */ /* 0x004fe400020006ff */
[----:B---3--:R-:W-:-:S02]  /*3df70*/  F2FP.F16.E4M3.UNPACK_B R2, R13 ;  /* 0x0000000dff02723e */ /* 0x008fc400020006ff */
[----:B------:R-:W2:Y:S04]  /*3df80*/  LDL.LU R13, [R1+0x1fe4] ;  /* 0x001fe400010d7983 */ /* 0x000ea80000300800 */
[----:B------:R-:W2:Y:S01]  /*3df90*/  LDL.LU R14, [R1+0x1fe0] ;  /* 0x001fe000010e7983 */ /* 0x000ea20000300800 */
[----:B------:R-:W-:-:S15]  /*3dfa0*/  HMMA.16816.F32 R8, R20, R2, R8 ;  /* 0x000000021408723c */ /* 0x000fde0000001808 */
[----:B------:R-:W-:-:S04]  /*3dfb0*/  NOP ;  /* 0x0000000000007918 */ /* 0x000fc80000000000 */
[----:B------:R-:W-:Y:S04]  /*3dfc0*/  STL.64 [R1+0x10], R8 ;  /* 0x0000100801007387 */ /* 0x000fe80000100a00 */
[----:B------:R0:W-:Y:S04]  /*3dfd0*/  STL.64 [R1+0x18], R10 ;  /* 0x0000180a01007387 */ /* 0x0001e80000100a00 */
[----:B0-----:R-:W3:Y:S04]  /*3dfe0*/  LDL.LU.64 R10, [R1+0x1fd8] ;  /* 0x001fd800010a7983 */ /* 0x001ee80000300a00 */
[----:B------:R-:W3:Y:S01]  /*3dff0*/  LDL.LU.64 R8, [R1+0x1fd0] ;  /* 0x001fd00001087983 */ /* 0x000ee20000300a00 */
[----:B------:R-:W-:-:S02]  /*3e000*/  F2FP.F16.E4M3.UNPACK_B R2, R15 ;  /* 0x0000000fff02723e */ /* 0x000fc400020006ff */
[----:B------:R-:W-:Y:S01]  /*3e010*/  F2FP.F16.E4M3.UNPACK_B R3, R29 ;  /* 0x0000001dff03723e */ /* 0x000fe200020006ff */
[----:B------:R-:W2:Y:S06]  /*3e020*/  LDL.LU R15, [R1+0x1fc8] ;  /* 0x001fc800010f7983 */ /* 0x000eac0000300800 */
[----:B---3--:R-:W-:Y:S01]  /*3e030*/  HMMA.16816.F32 R8, R20, R2, R8 ;  /* 0x000000021408723c */ /* 0x008fe20000001808 */
[----:B------:R-:W3:Y:S04]  /*3e040*/  LDL R2, [R1+0xc0] ;  /* 0x0000c00001027983 */ /* 0x000ee80000100800 */
[----:B------:R-:W2:-:S14]  /*3e050*/  LDL R3, [R1+0xc4] ;  /* 0x0000c40001037983 */ /* 0x000e9c0000100800 */
[----:B------:R-:W-:Y:S02]  /*3e060*/  IMAD.MOV.U32 R19, RZ, RZ, R8 ;  /* 0x000000ffff137224 */ /* 0x000fe400078e0008 */
[----:B------:R-:W-:Y:S01]  /*3e070*/  IMAD.MOV.U32 R28, RZ, RZ, R10 ;  /* 0x000000ffff1c7224 */ /* 0x000fe200078e000a */
[----:B------:R-:W4:Y:S01]  /*3e080*/  LDL.LU R8, [R1+0x680] ;  /* 0x0006800001087983 */ /* 0x000f220000300800 */
[----:B------:R-:W-:-:S03]  /*3e090*/  IMAD.MOV.U32 R0, RZ, RZ, R9 ;  /* 0x000000ffff007224 */ /* 0x000fc600078e0009 */
[----:B------:R-:W5:Y:S01]  /*3e0a0*/  LDL.LU R10, [R1+0x69c] ;  /* 0x00069c00010a7983 */ /* 0x000f620000300800 */
[----:B------:R-:W-:-:S03]  /*3e0b0*/  IMAD.MOV.U32 R29, RZ, RZ, R11 ;  /* 0x000000ffff1d7224 */ /* 0x000fc600078e000b */
[----:B------:R-:W5:Y:S04]  /*3e0c0*/  LDL.LU R9, [R1+0x694] ;  /* 0x0006940001097983 */ /* 0x000f680000300800 */
[----:B------:R-:W5:Y:S01]  /*3e0d0*/  LDL.LU R11, [R1+0x6b0] ;  /* 0x0006b000010b7983 */ /* 0x000f620000300800 */
[----:B---3--:R-:W-:Y:S02]  /*3e0e0*/  F2FP.F16.E4M3.UNPACK_B R2, R2 ;  /* 0x00000002ff02723e */ /* 0x008fe400020006ff */
[----:B--2---:R-:W-:-:S07]  /*3e0f0*/  F2FP.F16.E4M3.UNPACK_B R3, R3 ;  /* 0x00000003ff03723e */ /* 0x004fce00020006ff */
[----:B------:R-:W-:Y:S01]  /*3e100*/  HMMA.16816.F32 R12, R20, R2, R12 ;  /* 0x00000002140c723c */ /* 0x000fe2000000180c */
[----:B------:R-:W-:Y:S02]  /*3e110*/  F2FP.F16.E4M3.UNPACK_B R2, R6 ;  /* 0x00000006ff02723e */ /* 0x000fe400020006ff */
[----:B------:R-:W-:Y:S01]  /*3e120*/  F2FP.F16.E4M3.UNPACK_B R3, R7 ;  /* 0x00000007ff03723e */ /* 0x000fe200020006ff */
[----:B----4-:R-:W-:-:S15]  /*3e130*/  IMAD R8, R8, 0x100, R24 ;  /* 0x0000010008087824 */ /* 0x010fde00078e0218 */
[----:B------:R0:W-:Y:S01]  /*3e140*/  STL.64 [R1+0x1f70], R14 ;  /* 0x001f700e01007387 */ /* 0x0001e20000100a00 */
[----:B-----5:R-:W-:Y:S02]  /*3e150*/  IMAD R10, R10, 0x100, R25 ;  /* 0x000001000a0a7824 */ /* 0x020fe400078e0219 */
[----:B------:R-:W-:Y:S02]  /*3e160*/  IMAD R9, R9, 0x100, R26 ;  /* 0x0000010009097824 */ /* 0x000fe400078e021a */
[----:B------:R-:W-:Y:S01]  /*3e170*/  IMAD R11, R11, 0x100, R27 ;  /* 0x000001000b0b7824 */ /* 0x000fe200078e021b */
[----:B0-----:R-:W2:Y:S04]  /*3e180*/  LDL.LU R14, [R1+0x80] ;  /* 0x00008000010e7983 */ /* 0x001ea80000300800 */
[----:B------:R-:W3:Y:S04]  /*3e190*/  LDL.LU R15, [R1+0x84] ;  /* 0x00008400010f7983 */ /* 0x000ee80000300800 */
[----:B------:R0:W-:Y:S04]  /*3e1a0*/  STL.64 [R1+0x1f68], R12 ;  /* 0x001f680c01007387 */ /* 0x0001e80000100a00 */
[----:B0-----:R-:W4:Y:S04]  /*3e1b0*/  LDL.LU R12, [R1+0x90] ;  /* 0x00009000010c7983 */ /* 0x001f280000300800 */
[----:B------:R-:W5:Y:S04]  /*3e1c0*/  LDL.LU R13, [R1+0x94] ;  /* 0x00009400010d7983 */ /* 0x000f680000300800 */
[----:B------:R-:W2:Y:S04]  /*3e1d0*/  LDL.LU R6, [R1+0x1fc4] ;  /* 0x001fc40001067983 */ /* 0x000ea80000300800 */
[----:B------:R-:W2:Y:S04]  /*3e1e0*/  LDL.LU R7, [R1+0x1fc0] ;  /* 0x001fc00001077983 */ /* 0x000ea80000300800 */
[----:B------:R-:W2:Y:S04]  /*3e1f0*/  LDL.LU R24, [R1+0x1fbc] ;  /* 0x001fbc0001187983 */ /* 0x000ea80000300800 */
[----:B------:R-:W2:Y:S04]  /*3e200*/  LDL.LU R25, [R1+0x1fb8] ;  /* 0x001fb80001197983 */ /* 0x000ea80000300800 */
[----:B------:R-:W2:Y:S04]  /*3e210*/  LDL.LU R26, [R1+0x1fb4] ;  /* 0x001fb400011a7983 */ /* 0x000ea80000300800 */
[----:B------:R-:W2:Y:S01]  /*3e220*/  LDL.LU R27, [R1+0x1fb0] ;  /* 0x001fb000011b7983 */ /* 0x000ea20000300800 */
[----:B------:R-:W-:-:S02]  /*3e230*/  F2FP.F16.E4M3.UNPACK_B R8, R8 ;  /* 0x00000008ff08723e */ /* 0x000fc400020006ff */
[----:B------:R-:W-:Y:S02]  /*3e240*/  F2FP.F16.E4M3.UNPACK_B R10, R10 ;  /* 0x0000000aff0a723e */ /* 0x000fe400020006ff */
[----:B------:R-:W-:Y:S02]  /*3e250*/  F2FP.F16.E4M3.UNPACK_B R9, R9 ;  /* 0x00000009ff09723e */ /* 0x000fe400020006ff */
[----:B------:R-:W-:Y:S01]  /*3e260*/  F2FP.F16.E4M3.UNPACK_B R11, R11 ;  /* 0x0000000bff0b723e */ /* 0x000fe200020006ff */
[----:B--2---:R-:W-:Y:S01]  /*3e270*/  HMMA.16816.F32 R24, R20, R2, R24 ;  /* 0x000000021418723c */ /* 0x004fe20000001818 */
[----:B----4-:R-:W-:Y:S02]  /*3e280*/  F2FP.F16.E4M3.UNPACK_B R2, R12.H1 ;  /* 0x0000000cff02723e */ /* 0x010fe400030006ff */
[----:B-----5:R-:W-:-:S07]  /*3e290*/  F2FP.F16.E4M3.UNPACK_B R3, R13.H1 ;  /* 0x0000000dff03723e */ /* 0x020fce00030006ff */
[----:B------:R-:W-:Y:S09]  /*3e2a0*/  HMMA.16816.F32 R4, R8, R2, R4 ;  /* 0x000000020804723c */ /* 0x000ff20000001804 */
[----:B------:R-:W-:Y:S04]  /*3e2b0*/  STL [R1+0x1f60], R26 ;  /* 0x001f601a01007387 */ /* 0x000fe80000100800 */
[----:B------:R-:W-:Y:S04]  /*3e2c0*/  STL [R1+0x1f5c], R27 ;  /* 0x001f5c1b01007387 */ /* 0x000fe80000100800 */
[----:B------:R-:W2:Y:S04]  /*3e2d0*/  LDL.LU R20, [R1+0x20] ;  /* 0x0000200001147983 */ /* 0x000ea80000300800 */
[----:B------:R-:W2:Y:S04]  /*3e2e0*/  LDL.LU R21, [R1+0x24] ;  /* 0x0000240001157983 */ /* 0x000ea80000300800 */
[----:B------:R-:W2:Y:S04]  /*3e2f0*/  LDL.LU R22, [R1+0x28] ;  /* 0x0000280001167983 */ /* 0x000ea80000300800 */
[----:B------:R-:W2:Y:S04]  /*3e300*/  LDL.LU R23, [R1+0x2c] ;  /* 0x00002c0001177983 */ /* 0x000ea80000300800 */
[----:B------:R0:W-:Y:S04]  /*3e310*/  STL [R1+0x1f3c], R4 ;  /* 0x001f3c0401007387 */ /* 0x0001e80000100800 */
[----:B------:R1:W-:Y:S04]  /*3e320*/  STL [R1+0x1f38], R5 ;  /* 0x001f380501007387 */ /* 0x0003e80000100800 */
[----:B------:R4:W-:Y:S04]  /*3e330*/  STL [R1+0x1f34], R6 ;  /* 0x001f340601007387 */ /* 0x0009e80000100800 */
[----:B------:R5:W-:Y:S04]  /*3e340*/  STL [R1+0x1f30], R7 ;  /* 0x001f300701007387 */ /* 0x000be80000100800 */
[----:B0-----:R-:W2:Y:S04]  /*3e350*/  LDL.LU R4, [R1+0x10] ;  /* 0x0000100001047983 */ /* 0x001ea80000300800 */
[----:B-1----:R-:W2:Y:S04]  /*3e360*/  LDL.LU R5, [R1+0x14] ;  /* 0x0000140001057983 */ /* 0x002ea80000300800 */
[----:B----4-:R-:W4:Y:S04]  /*3e370*/  LDL.LU R6, [R1+0x18] ;  /* 0x0000180001067983 */ /* 0x010f280000300800 */
[----:B-----5:R-:W4:Y:S01]  /*3e380*/  LDL.LU R7, [R1+0x1c] ;  /* 0x00001c0001077983 */ /* 0x020f220000300800 */
[----:B------:R-:W-:-:S02]  /*3e390*/  F2FP.F16.E4M3.UNPACK_B R2, R14.H1 ;  /* 0x0000000eff02723e */ /* 0x000fc400030006ff */
[----:B---3--:R-:W-:Y:S01]  /*3e3a0*/  F2FP.F16.E4M3.UNPACK_B R3, R15.H1 ;  /* 0x0000000fff03723e */ /* 0x008fe200030006ff */
[----:B------:R-:W-:Y:S02]  /*3e3b0*/  IMAD.MOV.U32 R12, RZ, RZ, R19 ;  /* 0x000000ffff0c7224 */ /* 0x000fe400078e0013 */
[----:B------:R-:W-:Y:S02]  /*3e3c0*/  IMAD.MOV.U32 R13, RZ, RZ, R0 ;  /* 0x000000ffff0d7224 */ /* 0x000fe400078e0000 */
[----:B------:R-:W-:Y:S02]  /*3e3d0*/  IMAD.MOV.U32 R14, RZ, RZ, R28 ;  /* 0x000000ffff0e7224 */ /* 0x000fe400078e001c */
[----:B------:R-:W-:Y:S01]  /*3e3e0*/  IMAD.MOV.U32 R15, RZ, RZ, R29 ;  /* 0x000000ffff0f7224 */ /* 0x000fe200078e001d */
[----:B----4-:R0:W-:Y:S04]  /*3e3f0*/  STL.64 [R1+0x1f90], R6 ;  /* 0x001f900601007387 */ /* 0x0101e80000100a00 */
[----:B--2---:R1:W-:Y:S01]  /*3e400*/  STL.64 [R1+0x1f88], R4 ;  /* 0x001f880401007387 */ /* 0x0043e20000100a00 */
[----:B0-----:R-:W-:-:S03]  /*3e410*/  IMAD.MOV.U32 R6, RZ, RZ, R17 ;  /* 0x000000ffff067224 */ /* 0x001fc600078e0011 */
[----:B-1----:R-:W2:Y:S01]  /*3e420*/  LDL.LU R4, [R1+0x30] ;  /* 0x0000300001047983 */ /* 0x002ea20000300800 */
[----:B------:R-:W-:-:S03]  /*3e430*/  IMAD.MOV.U32 R5, RZ, RZ, R16 ;  /* 0x000000ffff057224 */ /* 0x000fc600078e0010 */
[----:B------:R-:W3:Y:S04]  /*3e440*/  LDL.LU R16, [R1+0x1fac] ;  /* 0x001fac0001107983 */ /* 0x000ee80000300800 */
[----:B------:R-:W3:Y:S01]  /*3e450*/  LDL.LU R17, [R1+0x1fa8] ;  /* 0x001fa80001117983 */ /* 0x000ee20000300800 */
[----:B------:R-:W-:-:S03]  /*3e460*/  IMAD.MOV.U32 R7, RZ, RZ, R18 ;  /* 0x000000ffff077224 */ /* 0x000fc600078e0012 */
[----:B------:R-:W3:Y:S04]  /*3e470*/  LDL.LU R18, [R1+0x1fa4] ;  /* 0x001fa40001127983 */ /* 0x000ee80000300800 */
[----:B------:R-:W3:Y:S04]  /*3e480*/  LDL.LU R19, [R1+0x1fa0] ;  /* 0x001fa00001137983 */ /* 0x000ee80000300800 */
[----:B------:R-:W4:Y:S04]  /*3e490*/  LDL.LU R0, [R1+0x1f9c] ;  /* 0x001f9c0001007983 */ /* 0x000f280000300800 */
[----:B------:R-:W5:Y:S04]  /*3e4a0*/  LDL.LU R28, [R1+0x1f98] ;  /* 0x001f9800011c7983 */ /* 0x000f680000300800 */
[----:B------:R0:W-:Y:S04]  /*3e4b0*/  STL.64 [R1+0x1f80], R14 ;  /* 0x001f800e01007387 */ /* 0x0001e80000100a00 */
[----:B0-----:R-:W2:Y:S04]  /*3e4c0*/  LDL.LU R14, [R1+0x40] ;  /* 0x00004000010e7983 */ /* 0x001ea80000300800 */
[----:B------:R-:W2:Y:S04]  /*3e4d0*/  LDL.LU R15, [R1+0x44] ;  /* 0x00004400010f7983 */ /* 0x000ea80000300800 */
[----:B------:R0:W-:Y:S04]  /*3e4e0*/  STL.64 [R1+0x1f78], R12 ;  /* 0x001f780c01007387 */ /* 0x0001e80000100a00 */
[----:B0-----:R-:W2:Y:S04]  /*3e4f0*/  LDL.LU R12, [R1+0x60] ;  /* 0x00006000010c7983 */ /* 0x001ea80000300800 */
[----:B------:R-:W2:Y:S01]  /*3e500*/  LDL.LU R13, [R1+0x64] ;  /* 0x00006400010d7983 */ /* 0x000ea20000300800 */
[----:B---3--:R-:W-:Y:S01]  /*3e510*/  HMMA.16816.F32 R16, R8, R2, R16 ;  /* 0x000000020810723c */ /* 0x008fe20000001810 */
[----:B----4-:R-:W-:-:S02]  /*3e520*/  F2FP.F16.E4M3.UNPACK_B R3, R0.H1 ;  /* 0x00000000ff03723e */ /* 0x010fc400030006ff */
[----:B-----5:R-:W-:-:S07]  /*3e530*/  F2FP.F16.E4M3.UNPACK_B R2, R28.H1 ;  /* 0x0000001cff02723e */ /* 0x020fce00030006ff */
[----:B------:R-:W-:Y:S09]  /*3e540*/  HMMA.16816.F32 R20, R8, R2, R20 ;  /* 0x000000020814723c */ /* 0x000ff20000001814 */
[----:B------:R0:W-:Y:S01]  /*3e550*/  STL [R1+0x1f4c], R16 ;  /* 0x001f4c1001007387 */ /* 0x0001e20000100800 */
[----:B--2---:R-:W-:-:S02]  /*3e560*/  F2FP.F16.E4M3.UNPACK_B R2, R12.H1 ;  /* 0x0000000cff02723e */ /* 0x004fc400030006ff */
[----:B------:R-:W-:Y:S01]  /*3e570*/  F2FP.F16.E4M3.UNPACK_B R3, R13.H1 ;  /* 0x0000000dff03723e */ /* 0x000fe200030006ff */
[----:B0-----:R-:W2:Y:S04]  /*3e580*/  LDL.LU R16, [R1+0x54] ;  /* 0x0000540001107983 */ /* 0x001ea80000300800 */
[----:B------:R0:W-:Y:S02]  /*3e590*/  STL [R1+0x1f48], R17 ;  /* 0x001f481101007387 */ /* 0x0001e40000100800 */
[----:B------:R-:W-:Y:S02]  /*3e5a0*/  HMMA.16816.F32 R4, R8, R2, R4 ;  /* 0x000000020804723c */ /* 0x000fe40000001804 */
[----:B0-----:R-:W3:Y:S04]  /*3e5b0*/  LDL.LU R17, [R1+0x50] ;  /* 0x0000500001117983 */ /* 0x001ee80000300800 */
[----:B------:R-:W-:Y:S04]  /*3e5c0*/  STL [R1+0x1f44], R18 ;  /* 0x001f441201007387 */ /* 0x000fe80000100800 */
[----:B------:R-:W-:Y:S04]  /*3e5d0*/  STL [R1+0x1f40], R19 ;  /* 0x001f401301007387 */ /* 0x000fe80000100800 */
[----:B------:R-:W4:Y:S04]  /*3e5e0*/  LDL.LU R26, [R1+0x79c] ;  /* 0x00079c00011a7983 */ /* 0x000f280000300800 */
[----:B------:R-:W4:Y:S04]  /*3e5f0*/  LDL.LU R0, [R1+0x798] ;  /* 0x0007980001007983 */ /* 0x000f280000300800 */
[----:B------:R-:W5:Y:S04]  /*3e600*/  LDL.LU R27, [R1+0x7ac] ;  /* 0x0007ac00011b7983 */ /* 0x000f680000300800 */
[----:B------:R-:W2:Y:S04]  /*3e610*/  LDL.LU R29, [R1+0x7b8] ;  /* 0x0007b800011d7983 */ /* 0x000ea80000300800 */
[----:B------:R-:W2:Y:S04]  /*3e620*/  LDL.LU R28, [R1+0x7b0] ;  /* 0x0007b000011c7983 */ /* 0x000ea80000300800 */
[----:B------:R0:W-:Y:S04]  /*3e630*/  STL [R1+0x1f58], R21 ;  /* 0x001f581501007387 */ /* 0x0001e80000100800 */
[----:B0-----:R-:W2:Y:S04]  /*3e640*/  LDL.LU R21, [R1+0xc4] ;  /* 0x0000c40001157983 */ /* 0x001ea80000300800 */
[----:B------:R0:W-:Y:S04]  /*3e650*/  STL [R1+0x1f54], R22 ;  /* 0x001f541601007387 */ /* 0x0001e80000100800 */
[----:B0-----:R-:W2:Y:S04]  /*3e660*/  LDL.LU R22, [R1+0xc0] ;  /* 0x0000c00001167983 */ /* 0x001ea80000300800 */
[----:B------:R-:W-:Y:S04]  /*3e670*/  STL [R1+0x1f50], R23 ;  /* 0x001f501701007387 */ /* 0x000fe80000100800 */
        /* <DEDUP_REMOVED lines=13> */
[----:B------:R-:W2:Y:S01]  /*3e750*/  LDL.LU.64 R12, [R1+0x1f78] ;  /* 0x001f7800010c7983 */ /* 0x000ea20000300a00 */
[----:B---3--:R-:W-:-:S02]  /*3e760*/  F2FP.F16.E4M3.UNPACK_B R2, R17.H1 ;  /* 0x00000011ff02723e */ /* 0x008fc400030006ff */
        /* <DEDUP_REMOVED lines=9> */
[----:B------:R-:W-:-:S02]  /*3e800*/  F2FP.F16.E4M3.UNPACK_B R2, R22.H1 ;  /* 0x00000016ff02723e */ /* 0x000fc400030006ff */
[----:B------:R-:W-:-:S07]  /*3e810*/  F2FP.F16.E4M3.UNPACK_B R3, R21.H1 ;  /* 0x00000015ff03723e */ /* 0x000fce00030006ff */
[----:B--2---:R-:W-:Y:S01]  /*3e820*/  HMMA.16816.F32 R12, R8, R2, R12 ;  /* 0x00000002080c723c */ /* 0x004fe2000000180c */
[----:B------:R-:W2:Y:S04]  /*3e830*/  LDL.LU R2, [R1+0xb0] ;  /* 0x0000b00001027983 */ /* 0x000ea80000300800 */
[----:B------:R-:W3:-:S14]  /*3e840*/  LDL.LU R3, [R1+0xb4] ;  /* 0x0000b40001037983 */ /* 0x000edc0000300800 */
[----:B------:R-:W-:Y:S02]  /*3e850*/  IMAD.MOV.U32 R21, RZ, RZ, R12 ;  /* 0x000000ffff157224 */ /* 0x000fe400078e000c */
[----:B------:R-:W-:Y:S01]  /*3e860*/  IMAD.MOV.U32 R22, RZ, RZ, R13 ;  /* 0x000000ffff167224 */ /* 0x000fe200078e000d */
[----:B------:R-:W5:Y:S01]  /*3e870*/  LDL.LU R12, [R1+0x7a8] ;  /* 0x0007a800010c7983 */ /* 0x000f620000300800 */
[----:B------:R-:W-:-:S03]  /*3e880*/  IMAD.MOV.U32 R23, RZ, RZ, R14 ;  /* 0x000000ffff177224 */ /* 0x000fc600078e000e */
[----:B------:R-:W2:Y:S04]  /*3e890*/  LDL.LU R13, [R1+0x7a4] ;  /* 0x0007a400010d7983 */ /* 0x000ea80000300800 */
[----:B------:R-:W2:Y:S01]  /*3e8a0*/  LDL.LU R14, [R1+0x7a0] ;  /* 0x0007a000010e7983 */ /* 0x000ea20000300800 */
[----:B----4-:R-:W-:-:S03]  /*3e8b0*/  IMAD R0, R0, 0x100, R26 ;  /* 0x0000010000007824 */ /* 0x010fc600078e021a */
[----:B------:R-:W4:Y:S01]  /*3e8c0*/  LDL.LU R26, [R1+0x1f60] ;  /* 0x001f6000011a7983 */ /* 0x000f220000300800 */
[----:B-----5:R-:W-:-:S03]  /*3e8d0*/  IMAD R12, R12, 0x100, R27 ;  /* 0x000001000c0c7824 */ /* 0x020fc600078e021b */
[----:B------:R-:W4:Y:S01]  /*3e8e0*/  LDL.LU R27, [R1+0x1f5c] ;  /* 0x001f5c00011b7983 */ /* 0x000f220000300800 */
[----:B--2---:R-:W-:Y:S02]  /*3e8f0*/  IMAD R13, R14, 0x100, R13 ;  /* 0x000001000e0d7824 */ /* 0x004fe400078e020d */
[----:B------:R-:W-:Y:S02]  /*3e900*/  IMAD R14, R28, 0x100, R29 ;  /* 0x000001001c0e7824 */ /* 0x000fe400078e021d */
[----:B------:R-:W2:Y:S01]  /*3e910*/  LDL.LU R28, [R1+0x8bc] ;  /* 0x0008bc00011c7983 */ /* 0x000ea20000300800 */
[----:B------:R-:W-:Y:S02]  /*3e920*/  F2FP.F16.E4M3.UNPACK_B R2, R2.H1 ;  /* 0x00000002ff02723e */ /* 0x000fe400030006ff */
[----:B---3--:R-:W-:Y:S01]  /*3e930*/  F2FP.F16.E4M3.UNPACK_B R3, R3.H1 ;  /* 0x00000003ff03723e */ /* 0x008fe200030006ff */
[----:B--2---:R0:W-:Y:S04]  /*3e940*/  STL [R1+0x1ef8], R28 ;  /* 0x001ef81c01007387 */ /* 0x0041e80000100800 */
[----:B0-----:R-:W2:Y:S04]  /*3e950*/  LDL.LU R28, [R1+0x8a8] ;  /* 0x0008a800011c7983 */ /* 0x001ea80000300800 */
[----:B------:R-:W3:Y:S01]  /*3e960*/  LDL.LU R29, [R1+0x8b4] ;  /* 0x0008b400011d7983 */ /* 0x000ee20000300800 */
[----:B----4-:R-:W-:Y:S03]  /*3e970*/  HMMA.16816.F32 R24, R8, R2, R24 ;  /* 0x000000020818723c */ /* 0x010fe60000001818 */
[----:B---3--:R0:W-:Y:S04]  /*3e980*/  STL [R1+0x1ef4], R29 ;  /* 0x001ef41d01007387 */ /* 0x0081e80000100800 */
[----:B0-----:R-:W3:Y:S04]  /*3e990*/  LDL.LU R29, [R1+0x8c4] ;  /* 0x0008c400011d7983 */ /* 0x001ee80000300800 */
[----:B------:R-:W4:Y:S04]  /*3e9a0*/  LDL R2, [R1+0x98] ;  /* 0x0000980001027983 */ /* 0x000f280000100800 */
[----:B------:R-:W5:Y:S04]  /*3e9b0*/  LDL R3, [R1+0x9c] ;  /* 0x00009c0001037983 */ /* 0x000f680000100800 */
[----:B------:R0:W-:Y:S04]  /*3e9c0*/  STL [R1+0x1ef0], R26 ;  /* 0x001ef01a01007387 */ /* 0x0001e80000100800 */
[----:B0-----:R-:W2:Y:S04]  /*3e9d0*/  LDL.LU R26, [R1+0x8b8] ;  /* 0x0008b800011a7983 */ /* 0x001ea80000300800 */
[----:B------:R0:W-:Y:S04]  /*3e9e0*/  STL [R1+0x1eec], R27 ;  /* 0x001eec1b01007387 */ /* 0x0001e80000100800 */
[----:B0-----:R-:W2:Y:S04]  /*3e9f0*/  LDL.LU R27, [R1+0x8d4] ;  /* 0x0008d400011b7983 */ /* 0x001ea80000300800 */
[----:B--2---:R0:W-:Y:S04]  /*3ea00*/  STL.64 [R1+0x1f08], R26 ;  /* 0x001f081a01007387 */ /* 0x0041e80000100a00 */
[----:B------:R1:W-:Y:S01]  /*3ea10*/  STL.64 [R1+0x1f00], R24 ;  /* 0x001f001801007387 */ /* 0x0003e20000100a00 */
[----:B0-----:R-:W-:-:S02]  /*3ea20*/  IMAD.MOV.U32 R26, RZ, RZ, R23 ;  /* 0x000000ffff1a7224 */ /* 0x001fc400078e0017 */
[----:B------:R-:W-:Y:S02]  /*3ea30*/  IMAD.MOV.U32 R27, RZ, RZ, R15 ;  /* 0x000000ffff1b7224 */ /* 0x000fe400078e000f */
[----:B-1----:R-:W-:Y:S02]  /*3ea40*/  IMAD.MOV.U32 R24, RZ, RZ, R21 ;  /* 0x000000ffff187224 */ /* 0x002fe400078e0015 */
[----:B------:R-:W-:Y:S01]  /*3ea50*/  IMAD.MOV.U32 R25, RZ, RZ, R22 ;  /* 0x000000ffff197224 */ /* 0x000fe200078e0016 */
[----:B------:R-:W2:Y:S04]  /*3ea60*/  LDL.LU R21, [R1+0x1f58] ;  /* 0x001f580001157983 */ /* 0x000ea80000300800 */
[----:B------:R-:W2:Y:S04]  /*3ea70*/  LDL.LU R22, [R1+0x1f54] ;  /* 0x001f540001167983 */ /* 0x000ea80000300800 */
[----:B------:R-:W2:Y:S04]  /*3ea80*/  LDL.LU R23, [R1+0x1f50] ;  /* 0x001f500001177983 */ /* 0x000ea80000300800 */
[----:B------:R0:W-:Y:S04]  /*3ea90*/  STL.64 [R1+0x1f18], R26 ;  /* 0x001f181a01007387 */ /* 0x0001e80000100a00 */
[----:B------:R1:W-:Y:S01]  /*3eaa0*/  STL.64 [R1+0x1f10], R24 ;  /* 0x001f101801007387 */ /* 0x0003e20000100a00 */
[----:B0-----:R-:W-:-:S02]  /*3eab0*/  IMAD.MOV.U32 R26, RZ, RZ, R18 ;  /* 0x000000ffff1a7224 */ /* 0x001fc400078e0012 */
[----:B-1----:R-:W-:Y:S02]  /*3eac0*/  IMAD.MOV.U32 R24, RZ, RZ, R16 ;  /* 0x000000ffff187224 */ /* 0x002fe400078e0010 */
[----:B------:R-:W-:Y:S01]  /*3ead0*/  IMAD.MOV.U32 R27, RZ, RZ, R19 ;  /* 0x000000ffff1b7224 */ /* 0x000fe200078e0013 */
[----:B------:R-:W2:Y:S01]  /*3eae0*/  LDL.LU R16, [R1+0x1f4c] ;  /* 0x001f4c0001107983 */ /* 0x000ea20000300800 */
[----:B------:R-:W-:-:S03]  /*3eaf0*/  IMAD.MOV.U32 R25, RZ, RZ, R17 ;  /* 0x000000ffff197224 */ /* 0x000fc600078e0011 */
[----:B------:R-:W2:Y:S04]  /*3eb00*/  LDL.LU R17, [R1+0x1f48] ;  /* 0x001f480001117983 */ /* 0x000ea80000300800 */
[----:B------:R-:W2:Y:S04]  /*3eb10*/  LDL.LU R18, [R1+0x1f44] ;  /* 0x001f440001127983 */ /* 0x000ea80000300800 */
[----:B------:R-:W2:Y:S04]  /*3eb20*/  LDL.LU R19, [R1+0x1f40] ;  /* 0x001f400001137983 */ /* 0x000ea80000300800 */
[----:B------:R-:W-:Y:S04]  /*3eb30*/  STL.64 [R1+0x1f28], R26 ;  /* 0x001f281a01007387 */ /* 0x000fe80000100a00 */
        /* <DEDUP_REMOVED lines=8> */
[----:B------:R-:W2:Y:S01]  /*3ebc0*/  LDL.LU R7, [R1+0x1f30] ;  /* 0x001f300001077983 */ /* 0x000ea20000300800 */
[----:B------:R-:W-:-:S02]  /*3ebd0*/  F2FP.F16.E4M3.UNPACK_B R8, R0 ;  /* 0x00000000ff08723e */ /* 0x000fc400020006ff */
[----:B------:R-:W-:Y:S02]  /*3ebe0*/  F2FP.F16.E4M3.UNPACK_B R10, R12 ;  /* 0x0000000cff0a723e */ /* 0x000fe400020006ff */
[----:B------:R-:W-:Y:S02]  /*3ebf0*/  F2FP.F16.E4M3.UNPACK_B R9, R13 ;  /* 0x0000000dff09723e */ /* 0x000fe400020006ff */
[----:B------:R-:W-:Y:S02]  /*3ec00*/  F2FP.F16.E4M3.UNPACK_B R11, R14 ;  /* 0x0000000eff0b723e */ /* 0x000fe400020006ff */
[----:B----4-:R-:W-:Y:S02]  /*3ec10*/  F2FP.F16.E4M3.UNPACK_B R2, R2 ;  /* 0x00000002ff02723e */ /* 0x010fe400020006ff */
[----:B-----5:R-:W-:Y:S01]  /*3ec20*/  F2FP.F16.E4M3.UNPACK_B R3, R3 ;  /* 0x00000003ff03723e */ /* 0x020fe200020006ff */
[----:B------:R-:W4:Y:S04]  /*3ec30*/  LDL.LU R0, [R1+0x8a0] ;  /* 0x0008a00001007983 */ /* 0x000f280000300800 */
[----:B------:R-:W5:Y:S04]  /*3ec40*/  LDL.LU R12, [R1+0x30] ;  /* 0x00003000010c7983 */ /* 0x000f680000300800 */
[----:B------:R-:W5:Y:S04]  /*3ec50*/  LDL.LU R13, [R1+0x34] ;  /* 0x00003400010d7983 */ /* 0x000f680000300800 */
[----:B------:R-:W5:Y:S04]  /*3ec60*/  LDL.LU R14, [R1+0x38] ;  /* 0x00003800010e7983 */ /* 0x000f680000300800 */
[----:B------:R-:W5:Y:S01]  /*3ec70*/  LDL.LU R15, [R1+0x3c] ;  /* 0x00003c00010f7983 */ /* 0x000f620000300800 */
[----:B--2---:R-:W-:Y:S03]  /*3ec80*/  HMMA.16816.F32 R4, R8, R2, R4 ;  /* 0x000000020804723c */ /* 0x004fe60000001804 */
[----:B------:R-:W2:Y:S04]  /*3ec90*/  LDL R2, [R1+0x88] ;  /* 0x0000880001027983 */ /* 0x000ea80000100800 */
[----:B------:R-:W3:Y:S01]  /*3eca0*/  LDL R3, [R1+0x8c] ;  /* 0x00008c0001037983 */ /* 0x000ee20000100800 */
[----:B--2---:R-:W-:-:S02]  /*3ecb0*/  F2FP.F16.E4M3.UNPACK_B R2, R2 ;  /* 0x00000002ff02723e */ /* 0x004fc400020006ff */
[----:B---3--:R-:W-:-:S07]  /*3ecc0*/  F2FP.F16.E4M3.UNPACK_B R3, R3 ;  /* 0x00000003ff03723e */ /* 0x008fce00020006ff */
[----:B------:R-:W-:Y:S01]  /*3ecd0*/  HMMA.16816.F32 R16, R8, R2, R16 ;  /* 0x000000020810723c */ /* 0x000fe20000001810 */
[----:B------:R-:W2:Y:S04]  /*3ece0*/  LDL R2, [R1+0x78] ;  /* 0x0000780001027983 */ /* 0x000ea80000100800 */
[----:B------:R-:W3:-:S14]  /*3ecf0*/  LDL R3, [R1+0x7c] ;  /* 0x00007c0001037983 */ /* 0x000edc0000100800 */
[----:B------:R0:W-:Y:S04]  /*3ed00*/  STL [R1+0x1ee8], R19 ;  /* 0x001ee81301007387 */ /* 0x0001e80000100800 */
[----:B0-----:R-:W4:Y:S01]  /*3ed10*/  LDL.LU R19, [R1+0x8d0] ;  /* 0x0008d00001137983 */ /* 0x001f220000300800 */
[----:B--2---:R-:W-:Y:S02]  /*3ed20*/  F2FP.F16.E4M3.UNPACK_B R2, R2 ;  /* 0x00000002ff02723e */ /* 0x004fe400020006ff */
[----:B---3--:R-:W-:-:S07]  /*3ed30*/  F2FP.F16.E4M3.UNPACK_B R3, R3 ;  /* 0x00000003ff03723e */ /* 0x008fce00020006ff */
[----:B------:R-:W-:Y:S01]  /*3ed40*/  HMMA.16816.F32 R20, R8, R2, R20 ;  /* 0x000000020814723c */ /* 0x000fe20000001814 */
[----:B------:R-:W2:Y:S04]  /*3ed50*/  LDL R2, [R1+0x68] ;  /* 0x0000680001027983 */ /* 0x000ea80000100800 */
[----:B------:R-:W3:Y:S01]  /*3ed60*/  LDL R3, [R1+0x6c] ;  /* 0x00006c0001037983 */ /* 0x000ee20000100800 */
[----:B--2---:R-:W-:Y:S02]  /*3ed70*/  F2FP.F16.E4M3.UNPACK_B R2, R2 ;  /* 0x00000002ff02723e */ /* 0x004fe400020006ff */
[----:B---3--:R-:W-:-:S07]  /*3ed80*/  F2FP.F16.E4M3.UNPACK_B R3, R3 ;  /* 0x00000003ff03723e */ /* 0x008fce00020006ff */
[----:B-----5:R-:W-:Y:S01]  /*3ed90*/  HMMA.16816.F32 R12, R8, R2, R12 ;  /* 0x00000002080c723c */ /* 0x020fe2000000180c */
[----:B------:R-:W2:Y:S04]  /*3eda0*/  LDL R2, [R1+0x48] ;  /* 0x0000480001027983 */ /* 0x000ea80000100800 */
[----:B------:R-:W3:Y:S01]  /*3edb0*/  LDL R3, [R1+0x4c] ;  /* 0x00004c0001037983 */ /* 0x000ee20000100800 */
[----:B--2---:R-:W-:Y:S02]  /*3edc0*/  F2FP.F16.E4M3.UNPACK_B R2, R2 ;  /* 0x00000002ff02723e */ /* 0x004fe400020006ff */
[----:B---3--:R-:W-:-:S07]  /*3edd0*/  F2FP.F16.E4M3.UNPACK_B R3, R3 ;  /* 0x00000003ff03723e */ /* 0x008fce00020006ff */
[----:B------:R-:W-:-:S15]  /*3ede0*/  HMMA.16816.F32 R24, R8, R2, R24 ;  /* 0x000000020818723c */ /* 0x000fde0000001818 */
[----:B------:R-:W-:-:S04]  /*3edf0*/  NOP ;  /* 0x0000000000007918 */ /* 0x000fc80000000000 */
[----:B------:R-:W-:Y:S04]  /*3ee00*/  STL.64 [R1+0x20], R24 ;  /* 0x0000201801007387 */ /* 0x000fe80000100a00 */
[----:B------:R0:W-:Y:S04]  /*3ee10*/  STL.64 [R1+0x28], R26 ;  /* 0x0000281a01007387 */ /* 0x0001e80000100a00 */
[----:B0-----:R-:W2:Y:S04]  /*3ee20*/  LDL.LU.64 R26, [R1+0x1f28] ;  /* 0x001f2800011a7983 */ /* 0x001ea80000300a00 */
[----:B------:R-:W2:Y:S04]  /*3ee30*/  LDL.LU.64 R24, [R1+0x1f20] ;  /* 0x001f200001187983 */ /* 0x000ea80000300a00 */
[----:B------:R-:W3:Y:S04]  /*3ee40*/  LDL R2, [R1+0x58] ;  /* 0x0000580001027983 */ /* 0x000ee80000100800 */
[----:B------:R-:W5:Y:S01]  /*3ee50*/  LDL R3, [R1+0x5c] ;  /* 0x00005c0001037983 */ /* 0x000f620000100800 */
[----:B---3--:R-:W-:-:S02]  /*3ee60*/  F2FP.F16.E4M3.UNPACK_B R2, R2 ;  /* 0x00000002ff02723e */ /* 0x008fc400020006ff */
[----:B-----5:R-:W-:-:S07]  /*3ee70*/  F2FP.F16.E4M3.UNPACK_B R3, R3 ;  /* 0x00000003ff03723e */ /* 0x020fce00020006ff */
[----:B--2---:R-:W-:-:S15]  /*3ee80*/  HMMA.16816.F32 R24, R8, R2, R24 ;  /* 0x000000020818723c */ /* 0x004fde0000001818 */
[----:B------:R-:W-:-:S04]  /*3ee90*/  NOP ;  /* 0x0000000000007918 */ /* 0x000fc80000000000 */
[----:B------:R-:W-:Y:S04]  /*3eea0*/  STL.64 [R1+0x10], R24 ;  /* 0x0000101801007387 */ /* 0x000fe80000100a00 */
[----:B------:R0:W-:Y:S04]  /*3eeb0*/  STL.64 [R1+0x18], R26 ;  /* 0x0000181a01007387 */ /* 0x0001e80000100a00 */
[----:B0-----:R-:W2:Y:S04]  /*3eec0*/  LDL.LU.64 R26, [R1+0x1f18] ;  /* 0x001f1800011a7983 */ /* 0x001ea80000300a00 */
[----:B------:R-:W2:Y:S04]  /*3eed0*/  LDL.LU.64 R24, [R1+0x1f10] ;  /* 0x001f100001187983 */ /* 0x000ea80000300a00 */
[----:B------:R-:W3:Y:S04]  /*3eee0*/  LDL R2, [R1+0xc8] ;  /* 0x0000c80001027983 */ /* 0x000ee80000100800 */
[----:B------:R-:W5:Y:S01]  /*3eef0*/  LDL R3, [R1+0xcc] ;  /* 0x0000cc0001037983 */ /* 0x000f620000100800 */
[----:B----4-:R-:W-:Y:S01]  /*3ef00*/  IMAD R0, R0, 0x100, R28 ;  /* 0x0000010000007824 */ /* 0x010fe200078e021c */
[----:B---3--:R-:W-:-:S02]  /*3ef10*/  F2FP.F16.E4M3.UNPACK_B R2, R2 ;  /* 0x00000002ff02723e */ /* 0x008fc400020006ff */
[----:B-----5:R-:W-:-:S07]  /*3ef20*/  F2FP.F16.E4M3.UNPACK_B R3, R3 ;  /* 0x00000003ff03723e */ /* 0x020fce00020006ff */
[----:B--2---:R-:W-:-:S15]  /*3ef30*/  HMMA.16816.F32 R24, R8, R2, R24 ;  /* 0x000000020818723c */ /* 0x004fde0000001818 */
[----:B------:R-:W-:-:S04]  /*3ef40*/  NOP ;  /* 0x0000000000007918 */ /* 0x000fc80000000000 */
[----:B------:R-:W-:Y:S04]  /*3ef50*/  STL.64 [R1+0x30], R24 ;  /* 0x0000301801007387 */ /* 0x000fe80000100a00 */
[----:B------:R0:W-:Y:S04]  /*3ef60*/  STL.64 [R1+0x38], R26 ;  /* 0x0000381a01007387 */ /* 0x0001e80000100a00 */
[----:B0-----:R-:W2:Y:S04]  /*3ef70*/  LDL.LU.64 R26, [R1+0x1f08] ;  /* 0x001f0800011a7983 */ /* 0x001ea80000300a00 */
[----:B------:R-:W3:Y:S04]  /*3ef80*/  LDL.LU.64 R24, [R1+0x1f00] ;  /* 0x001f000001187983 */ /* 0x000ee80000300a00 */
[----:B------:R-:W4:Y:S04]  /*3ef90*/  LDL R2, [R1+0xb8] ;  /* 0x0000b80001027983 */ /* 0x000f280000100800 */
[----:B------:R-:W5:Y:S04]  /*3efa0*/  LDL R3, [R1+0xbc] ;  /* 0x0000bc0001037983 */ /* 0x000f680000100800 */
[----:B------:R-:W2:Y:S02]  /*3efb0*/  LDL.LU R28, [R1+0x1ef8] ;  /* 0x001ef800011c7983 */ /* 0x000ea40000300800 */
[----:B--2---:R-:W-:-:S02]  /*3efc0*/  IMAD R28, R28, 0x100, R29 ;  /* 0x000001001c1c7824 */ /* 0x004fc400078e021d */
[----:B------:R-:W2:Y:S01]  /*3efd0*/  LDL.LU R29, [R1+0x1ef4] ;  /* 0x001ef400011d7983 */ /* 0x000ea20000300800 */
[----:B------:R-:W-:Y:S01]  /*3efe0*/  IMAD R19, R19, 0x100, R27 ;  /* 0x0000010013137824 */ /* 0x000fe200078e021b */
[----:B----4-:R-:W-:Y:S02]  /*3eff0*/  F2FP.F16.E4M3.UNPACK_B R2, R2 ;  /* 0x00000002ff02723e */ /* 0x010fe400020006ff */
[----:B-----5:R-:W-:Y:S01]  /*3f000*/  F2FP.F16.E4M3.UNPACK_B R3, R3 ;  /* 0x00000003ff03723e */ /* 0x020fe200020006ff */
[----:B--2---:R-:W-:Y:S02]  /*3f010*/  IMAD R29, R29, 0x100, R26 ;  /* 0x000001001d1d7824 */ /* 0x004fe400078e021a */
[----:B------:R-:W3:Y:S04]  /*3f020*/  LDL.LU R26, [R1+0x1ef0] ;  /* 0x001ef000011a7983 */ /* 0x000ee80000300800 */
[----:B------:R-:W3:Y:S02]  /*3f030*/  LDL.LU R27, [R1+0x1eec] ;  /* 0x001eec00011b7983 */ /* 0x000ee40000300800 */
[----:B---3--:R-:W-:Y:S02]  /*3f040*/  HMMA.16816.F32 R24, R8, R2, R24 ;  /* 0x000000020818723c */ /* 0x008fe40000001818 */
[----:B------:R-:W2:Y:S04]  /*3f050*/  LDL.LU R2, [R1+0x98] ;  /* 0x0000980001027983 */ /* 0x000ea80000300800 */
[----:B------:R-:W3:Y:S01]  /*3f060*/  LDL.LU R3, [R1+0x9c] ;  /* 0x00009c0001037983 */ /* 0x000ee20000300800 */
[----:B------:R-:W-:-:S02]  /*3f070*/  F2FP.F16.E4M3.UNPACK_B R8, R0 ;  /* 0x00000000ff08723e */ /* 0x000fc400020006ff */
[----:B------:R-:W-:Y:S02]  /*3f080*/  F2FP.F16.E4M3.UNPACK_B R10, R28 ;  /* 0x0000001cff0a723e */ /* 0x000fe400020006ff */
[----:B------:R-:W-:Y:S02]  /*3f090*/  F2FP.F16.E4M3.UNPACK_B R9, R29 ;  /* 0x0000001dff09723e */ /* 0x000fe400020006ff */
[----:B------:R-:W-:-:S06]  /*3f0a0*/  F2FP.F16.E4M3.UNPACK_B R11, R19 ;  /* 0x00000013ff0b723e */ /* 0x000fcc00020006ff */
[----:B------:R0:W-:Y:S04]  /*3f0b0*/  STL.64 [R1+0x1ec8], R26 ;  /* 0x001ec81a01007387 */ /* 0x0001e80000100a00 */
[----:B0-----:R-:W4:Y:S04]  /*3f0c0*/  LDL R27, [R1+0xd0] ;  /* 0x0000d000011b7983 */ /* 0x001f280000100800 */
[----:B------:R0:W-:Y:S04]  /*3f0d0*/  STL.64 [R1+0x1ec0], R24 ;  /* 0x001ec01801007387 */ /* 0x0001e80000100a00 */
[----:B------:R-:W5:Y:S04]  /*3f0e0*/  LDL.LU R28, [R1+0x6c] ;  /* 0x00006c00011c7983 */ /* 0x000f680000300800 */
[----:B------:R-:W4:Y:S04]  /*3f0f0*/  LDL.LU R19, [R1+0x1ee8] ;  /* 0x001ee80001137983 */ /* 0x000f280000300800 */
[----:B------:R-:W4:Y:S04]  /*3f100*/  LDL.LU R0, [R1+0x48] ;  /* 0x0000480001007983 */ /* 0x000f280000300800 */
[----:B0-----:R-:W4:Y:S04]  /*3f110*/  LDL.LU R24, [R1+0x4c] ;  /* 0x00004c0001187983 */ /* 0x001f280000300800 */
[----:B------:R-:W4:Y:S04]  /*3f120*/  LDL.LU R25, [R1+0x58] ;  /* 0x0000580001197983 */ /* 0x000f280000300800 */
[----:B------:R-:W4:Y:S01]  /*3f130*/  LDL.LU R26, [R1+0x5c] ;  /* 0x00005c00011a7983 */ /* 0x000f220000300800 */
[----:B--2---:R-:W-:-:S02]  /*3f140*/  F2FP.F16.E4M3.UNPACK_B R2, R2.H1 ;  /* 0x00000002ff02723e */ /* 0x004fc400030006ff */
[----:B---3--:R-:W-:-:S07]  /*3f150*/  F2FP.F16.E4M3.UNPACK_B R3, R3.H1 ;  /* 0x00000003ff03723e */ /* 0x008fce00030006ff */
[----:B------:R-:W-:-:S15]  /*3f160*/  HMMA.16816.F32 R4, R8, R2, R4 ;  /* 0x000000020804723c */ /* 0x000fde0000001804 */
[----:B------:R-:W-:-:S04]  /*3f170*/  NOP ;  /* 0x0000000000007918 */ /* 0x000fc80000000000 */
[----:B------:R0:W-:Y:S04]  /*3f180*/  STL.64 [R1], R4 ;  /* 0x0000000401007387 */ /* 0x0001e80000100a00 */
[----:B------:R1:W-:Y:S04]  /*3f190*/  STL [R1+0x8], R6 ;  /* 0x0000080601007387 */ /* 0x0003e80000100800 */
[----:B------:R-:W2:Y:S04]  /*3f1a0*/  LDL.LU R3, [R1+0x88] ;  /* 0x0000880001037983 */ /* 0x000ea80000300800 */
[----:B0-----:R-:W3:Y:S04]  /*3f1b0*/  LDL.LU R4, [R1+0x8c] ;  /* 0x00008c0001047983 */ /* 0x001ee80000300800 */
[----:B------:R-:W4:Y:S04]  /*3f1c0*/  LDL.LU R5, [R1+0x78] ;  /* 0x0000780001057983 */ /* 0x000f280000300800 */
[----:B-1----:R-:W5:Y:S01]  /*3f1d0*/  LDL.LU R6, [R1+0x7c] ;  /* 0x00007c0001067983 */ /* 0x002f620000300800 */
[----:B------:R-:W-:-:S03]  /*3f1e0*/  IMAD.MOV.U32 R29, RZ, RZ, R7 ;  /* 0x000000ffff1d7224 */ /* 0x000fc600078e0007 */
[----:B------:R-:W5:Y:S01]  /*3f1f0*/  LDL.LU R7, [R1+0x68] ;  /* 0x0000680001077983 */ /* 0x000f620000300800 */
[----:B--2---:R-:W-:Y:S02]  /*3f200*/  F2FP.F16.E4M3.UNPACK_B R2, R3.H1 ;  /* 0x00000003ff02723e */ /* 0x004fe400030006ff */
[----:B---3--:R-:W-:-:S07]  /*3f210*/  F2FP.F16.E4M3.UNPACK_B R3, R4.H1 ;  /* 0x00000004ff03723e */ /* 0x008fce00030006ff */
[----:B----4-:R-:W-:-:S15]  /*3f220*/  HMMA.16816.F32 R16, R8, R2, R16 ;  /* 0x000000020810723c */ /* 0x010fde0000001810 */
[----:B------:R-:W-:-:S04]  /*3f230*/  NOP ;  /* 0x0000000000007918 */ /* 0x000fc80000000000 */
[----:B------:R-:W-:Y:S04]  /*3f240*/  STL.64 [R1+0x1ea8], R18 ;  /* 0x001ea81201007387 */ /* 0x000fe80000100a00 */
[----:B------:R0:W-:Y:S04]  /*3f250*/  STL.64 [R1+0x1ea0], R16 ;  /* 0x001ea01001007387 */ /* 0x0001e80000100a00 */
[----:B0-----:R-:W2:Y:S04]  /*3f260*/  LDL.LU R16, [R1+0x20] ;  /* 0x0000200001107983 */ /* 0x001ea80000300800 */
[----:B------:R-:W2:Y:S04]  /*3f270*/  LDL.LU R17, [R1+0x24] ;  /* 0x0000240001117983 */ /* 0x000ea80000300800 */
[----:B------:R-:W2:Y:S04]  /*3f280*/  LDL.LU R18, [R1+0x28] ;  /* 0x0000280001127983 */ /* 0x000ea80000300800 */
[----:B------:R-:W2:Y:S01]  /*3f290*/  LDL.LU R19, [R1+0x2c] ;  /* 0x00002c0001137983 */ /* 0x000ea20000300800 */
[----:B------:R-:W-:-:S02]  /*3f2a0*/  F2FP.F16.E4M3.UNPACK_B R2, R5.H1 ;  /* 0x00000005ff02723e */ /* 0x000fc400030006ff */
[----:B-----5:R-:W-:-:S07]  /*3f2b0*/  F2FP.F16.E4M3.UNPACK_B R3, R6.H1 ;  /* 0x00000006ff03723e */ /* 0x020fce00030006ff */
[----:B------:R-:W-:Y:S01]  /*3f2c0*/  HMMA.16816.F32 R20, R8, R2, R20 ;  /* 0x000000020814723c */ /* 0x000fe20000001814 */
[----:B------:R-:W-:Y:S02]  /*3f2d0*/  F2FP.F16.E4M3.UNPACK_B R2, R7.H1 ;  /* 0x00000007ff02723e */ /* 0x000fe400030006ff */
[----:B------:R-:W0:Y:S01]  /*3f2e0*/  LDSM.16.M88.4 R4, [R27+UR5+0x80] ;  /* 0x000080051b04783b */ /* 0x000e220008000200 */
[----:B------:R-:W-:-:S07]  /*3f2f0*/  F2FP.F16.E4M3.UNPACK_B R3, R28.H1 ;  /* 0x0000001cff03723e */ /* 0x000fce00030006ff */
[----:B------:R-:W-:Y:S08]  /*3f300*/  HMMA.16816.F32 R12, R8, R2, R12 ;  /* 0x00000002080c723c */ /* 0x000ff0000000180c */
[----:B------:R-:W-:Y:S04]  /*3f310*/  STL [R1+0x1e9c], R20 ;  /* 0x001e9c1401007387 */ /* 0x000fe80000100800 */
[----:B------:R-:W-:Y:S04]  /*3f320*/  STL [R1+0x1e98], R21 ;  /* 0x001e981501007387 */ /* 0x000fe80000100800 */
[----:B------:R-:W-:Y:S04]  /*3f330*/  STL [R1+0x1e94], R22 ;  /* 0x001e941601007387 */ /* 0x000fe80000100800 */
[----:B------:R-:W-:Y:S04]  /*3f340*/  STL [R1+0x1e90], R23 ;  /* 0x001e901701007387 */ /* 0x000fe80000100800 */
[----:B------:R-:W-:Y:S04]  /*3f350*/  STL [R1+0x1e84], R12 ;  /* 0x001e840c01007387 */ /* 0x000fe80000100800 */
[----:B------:R-:W-:Y:S04]  /*3f360*/  STL [R1+0x1e80], R13 ;  /* 0x001e800d01007387 */ /* 0x000fe80000100800 */
[----:B------:R-:W-:Y:S04]  /*3f370*/  STL [R1+0x1e7c], R14 ;  /* 0x001e7c0e01007387 */ /* 0x000fe80000100800 */
[----:B------:R0:W-:Y:S02]  /*3f380*/  STL [R1+0x1e78], R15 ;  /* 0x001e780f01007387 */ /* 0x0001e40000100800 */
[----:B0-----:R-:W-:-:S02]  /*3f390*/  IMAD.MOV.U32 R15, RZ, RZ, R4 ;  /* 0x000000ffff0f7224 */ /* 0x001fc400078e0004 */
[----:B------:R0:W-:Y:S01]  /*3f3a0*/  STL.64 [R1+0xa0], R4 ;  /* 0x0000a00401007387 */ /* 0x0001e20000100a00 */
[----:B------:R-:W-:-:S03]  /*3f3b0*/  IMAD.MOV.U32 R14, RZ, RZ, R5 ;  /* 0x000000ffff0e7224 */ /* 0x000fc600078e0005 */
[----:B------:R2:W-:Y:S04]  /*3f3c0*/  STL.64 [R1+0xa8], R6 ;  /* 0x0000a80601007387 */ /* 0x0005e80000100a00 */
[----:B------:R-:W3:Y:S04]  /*3f3d0*/  LDL.LU R20, [R1+0x10] ;  /* 0x0000100001147983 */ /* 0x000ee80000300800 */
[----:B------:R-:W3:Y:S04]  /*3f3e0*/  LDL.LU R21, [R1+0x14] ;  /* 0x0000140001157983 */ /* 0x000ee80000300800 */
[----:B------:R-:W3:Y:S04]  /*3f3f0*/  LDL.LU R22, [R1+0x18] ;  /* 0x0000180001167983 */ /* 0x000ee80000300800 */
[----:B------:R-:W3:Y:S04]  /*3f400*/  LDL.LU R23, [R1+0x1c] ;  /* 0x00001c0001177983 */ /* 0x000ee80000300800 */
[----:B------:R-:W4:Y:S01]  /*3f410*/  LDL.LU R28, [R1+0xc8] ;  /* 0x0000c800011c7983 */ /* 0x000f220000300800 */
[----:B0-----:R-:W-:-:S02]  /*3f420*/  F2FP.F16.E4M3.UNPACK_B R4, R0.H1 ;  /* 0x00000000ff04723e */ /* 0x001fc400030006ff */
[----:B------:R-:W-:Y:S02]  /*3f430*/  F2FP.F16.E4M3.UNPACK_B R5, R24.H1 ;  /* 0x00000018ff05723e */ /* 0x000fe400030006ff */
[----:B------:R-:W-:Y:S01]  /*3f440*/  F2FP.F16.E4M3.UNPACK_B R2, R25.H1 ;  /* 0x00000019ff02723e */ /* 0x000fe200030006ff */
[----:B------:R-:W5:Y:S01]  /*3f450*/  LDL.LU R24, [R1+0xcc] ;  /* 0x0000cc0001187983 */ /* 0x000f620000300800 */
[----:B------:R-:W-:-:S03]  /*3f460*/  F2FP.F16.E4M3.UNPACK_B R3, R26.H1 ;  /* 0x0000001aff03723e */ /* 0x000fc600030006ff */
[----:B------:R-:W3:Y:S04]  /*3f470*/  LDL.LU R25, [R1+0xb8] ;  /* 0x0000b80001197983 */ /* 0x000ee80000300800 */
[----:B------:R-:W3:Y:S04]  /*3f480*/  LDL.LU R26, [R1+0xbc] ;  /* 0x0000bc00011a7983 */ /* 0x000ee80000300800 */
[----:B------:R-:W3:Y:S01]  /*3f490*/  LDL.LU R0, [R1+0x920] ;  /* 0x0009200001007983 */ /* 0x000ee20000300800 */
[----:B--2---:R-:W-:Y:S03]  /*3f4a0*/  HMMA.16816.F32 R4, R8, R4, R16 ;  /* 0x000000040804723c */ /* 0x004fe60000001810 */
[----:B------:R-:W0:-:S15]  /*3f4b0*/  LDSM.16.M88.4 R16, [R27+UR5+0x2080] ;  /* 0x002080051b10783b */ /* 0x000e1e0008000200 */
[----:B------:R-:W-:Y:S01]  /*3f4c0*/  NOP ;  /* 0x0000000000007918 */ /* 0x000fe20000000000 */
[----:B------:R-:W-:Y:S04]  /*3f4d0*/  STL [R1+0x1e8c], R4 ;  /* 0x001e8c0401007387 */ /* 0x000fe80000100800 */
[----:B------:R-:W-:Y:S04]  /*3f4e0*/  STL [R1+0x1e88], R5 ;  /* 0x001e880501007387 */ /* 0x000fe80000100800 */
[----:B------:R1:W-:Y:S04]  /*3f4f0*/  STL [R1+0x1e74], R6 ;  /* 0x001e740601007387 */ /* 0x0003e80000100800 */
[----:B-1----:R-:W2:Y:S04]  /*3f500*/  LDL.LU R6, [R1+0x938] ;  /* 0x0009380001067983 */ /* 0x002ea80000300800 */
[----:B------:R1:W-:Y:S04]  /*3f510*/  STL [R1+0x1e70], R7 ;  /* 0x001e700701007387 */ /* 0x0003e80000100800 */
[----:B-1----:R-:W2:Y:S04]  /*3f520*/  LDL.LU R7, [R1+0x93c] ;  /* 0x00093c0001077983 */ /* 0x002ea80000300800 */
[----:B--2---:R1:W-:Y:S04]  /*3f530*/  STL.64 [R1+0x1ed0], R6 ;  /* 0x001ed00601007387 */ /* 0x0043e80000100a00 */
[----:B------:R-:W2:Y:S04]  /*3f540*/  LDL.LU R4, [R1+0x30] ;  /* 0x0000300001047983 */ /* 0x000ea80000300800 */
[----:B------:R-:W2:Y:S04]  /*3f550*/  LDL.LU R5, [R1+0x34] ;  /* 0x0000340001057983 */ /* 0x000ea80000300800 */
[----:B-1----:R-:W2:Y:S04]  /*3f560*/  LDL.LU R6, [R1+0x38] ;  /* 0x0000380001067983 */ /* 0x002ea80000300800 */
[----:B------:R-:W2:Y:S01]  /*3f570*/  LDL.LU R7, [R1+0x3c] ;  /* 0x00003c0001077983 */ /* 0x000ea20000300800 */
[----:B0-----:R-:W-:-:S02]  /*3f580*/  IMAD.MOV.U32 R13, RZ, RZ, R16 ;  /* 0x000000ffff0d7224 */ /* 0x001fc400078e0010 */
[----:B------:R-:W-:Y:S01]  /*3f590*/  IMAD.MOV.U32 R12, RZ, RZ, R17 ;  /* 0x000000ffff0c7224 */ /* 0x000fe200078e0011 */
[----:B--2---:R-:W-:Y:S04]  /*3f5a0*/  STL.64 [R1+0x1ee0], R6 ;  /* 0x001ee00601007387 */ /* 0x004fe80000100a00 */
[----:B------:R3:W-:Y:S02]  /*3f5b0*/  STL.64 [R1+0x1ed8], R4 ;  /* 0x001ed80401007387 */ /* 0x0007e40000100a00 */
[----:B---3--:R-:W-:-:S15]  /*3f5c0*/  HMMA.16816.F32 R4, R8, R2, R20 ;  /* 0x000000020804723c */ /* 0x008fde0000001814 */
[----:B------:R-:W-:-:S04]  /*3f5d0*/  NOP ;  /* 0x0000000000007918 */ /* 0x000fc80000000000 */
[----:B------:R-:W-:Y:S02]  /*3f5e0*/  IMAD.MOV.U32 R20, RZ, RZ, R4 ;  /* 0x000000ffff147224 */ /* 0x000fe400078e0004 */
[----:B------:R-:W-:Y:S02]  /*3f5f0*/  IMAD.MOV.U32 R21, RZ, RZ, R5 ;  /* 0x000000ffff157224 */ /* 0x000fe400078e0005 */
[----:B------:R-:W-:Y:S02]  /*3f600*/  IMAD.MOV.U32 R22, RZ, RZ, R6 ;  /* 0x000000ffff167224 */ /* 0x000fe400078e0006 */
[----:B------:R-:W-:Y:S02]  /*3f610*/  IMAD.MOV.U32 R23, RZ, RZ, R7 ;  /* 0x000000ffff177224 */ /* 0x000fe400078e0007 */
[----:B------:R-:W0:Y:S04]  /*3f620*/  LDSM.16.M88.4 R4, [R27+UR5+0x4080] ;  /* 0x004080051b04783b */ /* 0x000e280008000200 */
[----:B------:R-:W-:Y:S04]  /*3f630*/  STL.64 [R1+0x90], R16 ;  /* 0x0000901001007387 */ /* 0x000fe80000100a00 */
[----:B------:R-:W-:Y:S04]  /*3f640*/  STL.64 [R1+0x98], R18 ;  /* 0x0000981201007387 */ /* 0x000fe80000100a00 */
[----:B------:R1:W-:Y:S04]  /*3f650*/  STL.64 [R1+0x1eb0], R12 ;  /* 0x001eb00c01007387 */ /* 0x0003e80000100a00 */
[----:B-1----:R-:W2:Y:S04]  /*3f660*/  LDL.LU R12, [R1+0x92c] ;  /* 0x00092c00010c7983 */ /* 0x002ea80000300800 */
[----:B------:R-:W2:Y:S04]  /*3f670*/  LDL.LU R13, [R1+0x928] ;  /* 0x00092800010d7983 */ /* 0x000ea80000300800 */
[----:B------:R1:W-:Y:S04]  /*3f680*/  STL.64 [R1+0x1eb8], R14 ;  /* 0x001eb80e01007387 */ /* 0x0003e80000100a00 */
[----:B-1----:R-:W3:Y:S04]  /*3f690*/  LDL.LU R14, [R1+0x934] ;  /* 0x00093400010e7983 */ /* 0x002ee80000300800 */
[----:B------:R-:W3:Y:S04]  /*3f6a0*/  LDL.LU R15, [R1+0x930] ;  /* 0x00093000010f7983 */ /* 0x000ee80000300800 */
[----:B------:R-:W2:Y:S04]  /*3f6b0*/  LDL.LU R16, [R1] ;  /* 0x0000000001107983 */ /* 0x000ea80000300800 */
[----:B------:R-:W2:Y:S04]  /*3f6c0*/  LDL.LU R17, [R1+0x4] ;  /* 0x0000040001117983 */ /* 0x000ea80000300800 */
[----:B------:R-:W2:Y:S04]  /*3f6d0*/  LDL.LU R18, [R1+0x8] ;  /* 0x0000080001127983 */ /* 0x000ea80000300800 */
[----:B0-----:R-:W-:Y:S04]  /*3f6e0*/  STL.64 [R1+0x80], R4 ;  /* 0x0000800401007387 */ /* 0x001fe80000100a00 */
[----:B------:R0:W-:Y:S04]  /*3f6f0*/  STL.64 [R1+0x88], R6 ;  /* 0x0000880601007387 */ /* 0x0001e80000100a00 */
[----:B0-----:R-:W2:Y:S04]  /*3f700*/  LDL.LU.64 R6, [R1+0x1ee0] ;  /* 0x001ee00001067983 */ /* 0x001ea80000300a00 */
[----:B------:R-:W2:Y:S01]  /*3f710*/  LDL.LU.64 R4, [R1+0x1ed8] ;  /* 0x001ed80001047983 */ /* 0x000ea20000300a00 */
[----:B------:R-:W-:Y:S01]  /*3f720*/  IMAD.MOV.U32 R19, RZ, RZ, R29 ;  /* 0x000000ffff137224 */ /* 0x000fe200078e001d */
[----:B----4-:R-:W-:-:S02]  /*3f730*/  F2FP.F16.E4M3.UNPACK_B R2, R28.H1 ;  /* 0x0000001cff02723e */ /* 0x010fc400030006ff */
[----:B-----5:R-:W-:Y:S02]  /*3f740*/  F2FP.F16.E4M3.UNPACK_B R3, R24.H1 ;  /* 0x00000018ff03723e */ /* 0x020fe400030006ff */
[----:B------:R-:W-:Y:S02]  /*3f750*/  F2FP.F16.E4M3.UNPACK_B R28, R25.H1 ;  /* 0x00000019ff1c723e */ /* 0x000fe400030006ff */
[----:B------:R-:W-:Y:S02]  /*3f760*/  F2FP.F16.E4M3.UNPACK_B R29, R26.H1 ;  /* 0x0000001aff1d723e */ /* 0x000fe400030006ff */
[----:B------:R-:W0:Y:S01]  /*3f770*/  LDSM.16.M88.4 R24, [R27+UR5+0x6080] ;  /* 0x006080051b18783b */ /* 0x000e220008000200 */
[----:B--2---:R-:W-:-:S15]  /*3f780*/  HMMA.16816.F32 R4, R8, R2, R4 ;  /* 0x000000020804723c */ /* 0x004fde0000001804 */
[----:B------:R-:W-:-:S04]  /*3f790*/  NOP ;  /* 0x0000000000007918 */ /* 0x000fc80000000000 */
[----:B------:R-:W-:Y:S04]  /*3f7a0*/  STL.64 [R1+0x30], R4 ;  /* 0x0000300401007387 */ /* 0x000fe80000100a00 */
[----:B------:R1:W-:Y:S04]  /*3f7b0*/  STL.64 [R1+0x38], R6 ;  /* 0x0000380601007387 */ /* 0x0003e80000100a00 */
[----:B-1----:R-:W2:Y:S04]  /*3f7c0*/  LDL.LU.64 R6, [R1+0x1ed0] ;  /* 0x001ed00001067983 */ /* 0x002ea80000300a00 */
[----:B------:R-:W4:Y:S04]  /*3f7d0*/  LDL.LU R3, [R1+0x924] ;  /* 0x0009240001037983 */ /* 0x000f280000300800 */
[----:B0-----:R-:W-:Y:S04]  /*3f7e0*/  STL.64 [R1+0x70], R24 ;  /* 0x0000701801007387 */ /* 0x001fe80000100a00 */
[----:B------:R0:W-:Y:S01]  /*3f7f0*/  STL.64 [R1+0x78], R26 ;  /* 0x0000781a01007387 */ /* 0x0001e20000100a00 */
[----:B------:R-:W-:-:S02]  /*3f800*/  IMAD.MOV.U32 R4, RZ, RZ, R24 ;  /* 0x000000ffff047224 */ /* 0x000fc400078e0018 */
[----:B------:R-:W-:Y:S01]  /*3f810*/  IMAD.MOV.U32 R5, RZ, RZ, R25 ;  /* 0x000000ffff057224 */ /* 0x000fe200078e0019 */
[----:B0-----:R-:W5:Y:S04]  /*3f820*/  LDL.LU.64 R26, [R1+0x1ec8] ;  /* 0x001ec800011a7983 */ /* 0x001f680000300a00 */
[----:B------:R-:W5:Y:S02]  /*3f830*/  LDL.LU.64 R24, [R1+0x1ec0] ;  /* 0x001ec00001187983 */ /* 0x000f640000300a00 */
[----:B-----5:R-:W-:Y:S02]  /*3f840*/  HMMA.16816.F32 R24, R8, R28, R24 ;  /* 0x0000001c0818723c */ /* 0x020fe40000001818 */
[----:B------:R-:W5:Y:S04]  /*3f850*/  LDL R28, [R1+0x84] ;  /* 0x00008400011c7983 */ /* 0x000f680000100800 */
[----:B------:R-:W2:Y:S01]  /*3f860*/  LDL.LU R29, [R1+0xd0] ;  /* 0x0000d000011d7983 */ /* 0x000ea20000300800 */
[----:B----4-:R-:W-:-:S02]  /*3f870*/  IMAD R0, R0, 0x100, R3 ;  /* 0x0000010000007824 */ /* 0x010fc400078e0203 */
[----:B---3--:R-:W-:Y:S02]  /*3f880*/  IMAD R2, R15, 0x100, R14 ;  /* 0x000001000f027824 */ /* 0x008fe400078e020e */
[----:B------:R-:W-:-:S08]  /*3f890*/  IMAD R3, R13, 0x100, R12 ;  /* 0x000001000d037824 */ /* 0x000fd000078e020c */
[----:B------:R0:W-:Y:S04]  /*3f8a0*/  STL [R1+0x1e58], R24 ;  /* 0x001e581801007387 */ /* 0x0001e80000100800 */
[----:B0-----:R-:W3:Y:S04]  /*3f8b0*/  LDL R24, [R1+0x80] ;  /* 0x0000800001187983 */ /* 0x001ee80000100800 */
[----:B------:R-:W-:Y:S04]  /*3f8c0*/  STL [R1+0x1e54], R25 ;  /* 0x001e541901007387 */ /* 0x000fe80000100800 */
[----:B------:R-:W-:Y:S04]  /*3f8d0*/  STL [R1+0x1e50], R26 ;  /* 0x001e501a01007387 */ /* 0x000fe80000100800 */
[----:B------:R-:W-:Y:S04]  /*3f8e0*/  STL [R1+0x1e4c], R27 ;  /* 0x001e4c1b01007387 */ /* 0x000fe80000100800 */
[----:B--2---:R-:W0:Y:S04]  /*3f8f0*/  LDSM.16.M88.4 R12, [R29+UR5+0x8080] ;  /* 0x008080051d0c783b */ /* 0x004e280008000200 */
[----:B0-----:R-:W-:Y:S04]  /*3f900*/  STL.64 [R1+0x50], R12 ;  /* 0x0000500c01007387 */ /* 0x001fe80000100a00 */
[----:B------:R0:W-:Y:S04]  /*3f910*/  STL.64 [R1+0x58], R14 ;  /* 0x0000580e01007387 */ /* 0x0001e80000100a00 */
[----:B0-----:R-:W2:Y:S01]  /*3f920*/  LDL.LU.64 R14, [R1+0x1eb8] ;  /* 0x001eb800010e7983 */ /* 0x001ea20000300a00 */
[----:B------:R-:W-:-:S02]  /*3f930*/  F2FP.F16.E4M3.UNPACK_B R10, R2 ;  /* 0x00000002ff0a723e */ /* 0x000fc400020006ff */
[----:B------:R-:W-:Y:S01]  /*3f940*/  F2FP.F16.E4M3.UNPACK_B R9, R3 ;  /* 0x00000003ff09723e */ /* 0x000fe200020006ff */
[----:B------:R-:W-:Y:S01]  /*3f950*/  IMAD R6, R6, 0x100, R7 ;  /* 0x0000010006067824 */ /* 0x000fe200078e0207 */
[----:B------:R-:W-:-:S04]  /*3f960*/  F2FP.F16.E4M3.UNPACK_B R8, R0 ;  /* 0x00000000ff08723e */ /* 0x000fc800020006ff */
[----:B------:R-:W-:Y:S02]  /*3f970*/  F2FP.F16.E4M3.UNPACK_B R11, R6 ;  /* 0x00000006ff0b723e */ /* 0x000fe400020006ff */
[----:B--2---:R-:W-:Y:S02]  /*3f980*/  F2FP.F16.E4M3.UNPACK_B R2, R15 ;  /* 0x0000000fff02723e */ /* 0x004fe400020006ff */
[----:B------:R-:W-:Y:S02]  /*3f990*/  F2FP.F16.E4M3.UNPACK_B R3, R14 ;  /* 0x0000000eff03723e */ /* 0x000fe400020006ff */
[----:B------:R-:W0:Y:S05]  /*3f9a0*/  LDSM.16.M88.4 R12, [R29+UR5+0xa080] ;  /* 0x00a080051d0c783b */ /* 0x000e2a0008000200 */
[----:B------:R-:W-:-:S15]  /*3f9b0*/  HMMA.16816.F32 R16, R8, R2, R16 ;  /* 0x000000020810723c */ /* 0x000fde0000001810 */
[----:B------:R-:W-:-:S04]  /*3f9c0*/  NOP ;  /* 0x0000000000007918 */ /* 0x000fc80000000000 */
[----:B------:R-:W-:Y:S02]  /*3f9d0*/  IMAD.MOV.U32 R6, RZ, RZ, R16 ;  /* 0x000000ffff067224 */ /* 0x000fe400078e0010 */
[----:B------:R-:W-:Y:S01]  /*3f9e0*/  IMAD.MOV.U32 R7, RZ, RZ, R17 ;  /* 0x000000ffff077224 */ /* 0x000fe200078e0011 */
[----:B0-----:R0:W-:Y:S04]  /*3f9f0*/  STL.64 [R1+0x60], R12 ;  /* 0x0000600c01007387 */ /* 0x0011e80000100a00 */
[----:B------:R-:W-:Y:S04]  /*3fa00*/  STL.64 [R1+0x68], R14 ;  /* 0x0000680e01007387 */ /* 0x000fe80000100a00 */
[----:B0-----:R-:W2:Y:S04]  /*3fa10*/  LDL.LU.64 R12, [R1+0x1eb0] ;  /* 0x001eb000010c7983 */ /* 0x001ea80000300a00 */
[----:B------:R0:W-:Y:S04]  /*3fa20*/  STL.64 [R1+0x18], R18 ;  /* 0x0000181201007387 */ /* 0x0001e80000100a00 */
[----:B0-----:R-:W4:Y:S04]  /*3fa30*/  LDL.LU.64 R18, [R1+0x1ea8] ;  /* 0x001ea80001127983 */ /* 0x001f280000300a00 */
[----:B------:R-:W4:Y:S01]  /*3fa40*/  LDL.LU.64 R16, [R1+0x1ea0] ;  /* 0x001ea00001107983 */ /* 0x000f220000300a00 */
[----:B--2---:R-:W-:-:S02]  /*3fa50*/  F2FP.F16.E4M3.UNPACK_B R2, R13 ;  /* 0x0000000dff02723e */ /* 0x004fc400020006ff */
[----:B------:R-:W-:Y:S02]  /*3fa60*/  F2FP.F16.E4M3.UNPACK_B R3, R12 ;  /* 0x0000000cff03723e */ /* 0x000fe400020006ff */
[----:B------:R-:W0:Y:S05]  /*3fa70*/  LDSM.16.M88.4 R12, [R29+UR5+0xc080] ;  /* 0x00c080051d0c783b */ /* 0x000e2a0008000200 */
[----:B----4-:R-:W-:Y:S01]  /*3fa80*/  HMMA.16816.F32 R16, R8, R2, R16 ;  /* 0x000000020810723c */ /* 0x010fe20000001810 */
[----:B---3--:R-:W-:Y:S02]  /*3fa90*/  F2FP.F16.E4M3.UNPACK_B R2, R24 ;  /* 0x00000018ff02723e */ /* 0x008fe400020006ff */
[----:B------:R-:W1:Y:S01]  /*3faa0*/  LDSM.16.M88.4 R24, [R29+UR5+0xe080] ;  /* 0x00e080051d18783b */ /* 0x000e620008000200 */
[----:B-----5:R-:W-:-:S03]  /*3fab0*/  F2FP.F16.E4M3.UNPACK_B R3, R28 ;  /* 0x0000001cff03723e */ /* 0x020fc600020006ff */
[----:B0-----:R0:W-:Y:S04]  /*3fac0*/  STL.64 [R1+0xe0], R12 ;  /* 0x0000e00c01007387 */ /* 0x0011e80000100a00 */
[----:B------:R2:W-:Y:S08]  /*3fad0*/  STL.64 [R1+0xe8], R14 ;  /* 0x0000e80e01007387 */ /* 0x0005f00000100a00 */
[----:B0-----:R-:W-:-:S02]  /*3fae0*/  IMAD.MOV.U32 R12, RZ, RZ, R16 ;  /* 0x000000ffff0c7224 */ /* 0x001fc400078e0010 */
[----:B------:R-:W-:Y:S02]  /*3faf0*/  IMAD.MOV.U32 R16, RZ, RZ, R20 ;  /* 0x000000ffff107224 */ /* 0x000fe400078e0014 */
[----:B------:R-:W-:Y:S01]  /*3fb00*/  IMAD.MOV.U32 R13, RZ, RZ, R17 ;  /* 0x000000ffff0d7224 */ /* 0x000fe200078e0011 */
[----:B------:R-:W3:Y:S04]  /*3fb10*/  LDL.LU R20, [R1+0x1e9c] ;  /* 0x001e9c0001147983 */ /* 0x000ee80000300800 */
[----:B-1----:R0:W-:Y:S01]  /*3fb20*/  STL.64 [R1+0xd0], R24 ;  /* 0x0000d01801007387 */ /* 0x0021e20000100a00 */
[----:B--2---:R-:W-:-:S03]  /*3fb30*/  IMAD.MOV.U32 R14, RZ, RZ, R18 ;  /* 0x000000ffff0e7224 */ /* 0x004fc600078e0012 */
[----:B------:R1:W-:Y:S01]  /*3fb40*/  STL.64 [R1+0xd8], R26 ;  /* 0x0000d81a01007387 */ /* 0x0003e20000100a00 */
[----:B------:R-:W-:Y:S02]  /*3fb50*/  IMAD.MOV.U32 R17, RZ, RZ, R21 ;  /* 0x000000ffff117224 */ /* 0x000fe400078e0015 */
[----:B------:R-:W-:Y:S01]  /*3fb60*/  IMAD.MOV.U32 R15, RZ, RZ, R19 ;  /* 0x000000ffff0f7224 */ /* 0x000fe200078e0013 */
[----:B------:R-:W3:Y:S01]  /*3fb70*/  LDL.LU R21, [R1+0x1e98] ;  /* 0x001e980001157983 */ /* 0x000ee20000300800 */
[----:B------:R-:W-:-:S03]  /*3fb80*/  IMAD.MOV.U32 R18, RZ, RZ, R22 ;  /* 0x000000ffff127224 */ /* 0x000fc600078e0016 */
[----:B------:R-:W3:Y:S01]  /*3fb90*/  LDL.LU R22, [R1+0x1e94] ;  /* 0x001e940001167983 */ /* 0x000ee20000300800 */
[----:B------:R-:W-:-:S03]  /*3fba0*/  IMAD.MOV.U32 R19, RZ, RZ, R23 ;  /* 0x000000ffff137224 */ /* 0x000fc600078e0017 */
[----:B------:R-:W3:Y:S04]  /*3fbb0*/  LDL.LU R23, [R1+0x1e90] ;  /* 0x001e900001177983 */ /* 0x000ee80000300800 */
[----:B0-----:R-:W2:Y:S04]  /*3fbc0*/  LDL.LU R24, [R1+0x944] ;  /* 0x0009440001187983 */ /* 0x001ea80000300800 */
[----:B------:R-:W4:Y:S04]  /*3fbd0*/  LDL.LU R0, [R1+0x940] ;  /* 0x0009400001007983 */ /* 0x000f280000300800 */
[----:B------:R-:W2:Y:S04]  /*3fbe0*/  LDL.LU R25, [R1+0x954] ;  /* 0x0009540001197983 */ /* 0x000ea80000300800 */
[----:B------:R-:W5:Y:S04]  /*3fbf0*/  LDL.LU R28, [R1+0x950] ;  /* 0x00095000011c7983 */ /* 0x000f680000300800 */
[----:B-1----:R-:W2:Y:S04]  /*3fc00*/  LDL.LU R26, [R1+0x94c] ;  /* 0x00094c00011a7983 */ /* 0x002ea80000300800 */
[----:B------:R-:W2:Y:S04]  /*3fc10*/  LDL.LU R29, [R1+0x948] ;  /* 0x00094800011d7983 */ /* 0x000ea80000300800 */
[----:B------:R-:W2:Y:S01]  /*3fc20*/  LDL.LU R27, [R1+0x95c] ;  /* 0x00095c00011b7983 */ /* 0x000ea20000300800 */
[----:B---3--:R-:W-:Y:S03]  /*3fc30*/  HMMA.16816.F32 R20, R8, R2, R20 ;  /* 0x000000020814723c */ /* 0x008fe60000001814 */
[----:B--2---:R-:W-:Y:S04]  /*3fc40*/  STL.64 [R1+0x1e68], R26 ;  /* 0x001e681a01007387 */ /* 0x004fe80000100a00 */
[----:B------:R0:W-:Y:S01]  /*3fc50*/  STL.64 [R1+0x1e60], R24 ;  /* 0x001e601801007387 */ /* 0x0001e20000100a00 */
[----:B------:R-:W-:-:S02]  /*3fc60*/  F2FP.F16.E4M3.UNPACK_B R2, R4 ;  /* 0x00000004ff02723e */ /* 0x000fc400020006ff */
[----:B------:R-:W-:Y:S01]  /*3fc70*/  F2FP.F16.E4M3.UNPACK_B R3, R5 ;  /* 0x00000005ff03723e */ /* 0x000fe200020006ff */
[----:B0-----:R-:W2:Y:S04]  /*3fc80*/  LDL.LU R24, [R1+0x30] ;  /* 0x0000300001187983 */ /* 0x001ea80000300800 */
[----:B------:R-:W2:Y:S04]  /*3fc90*/  LDL.LU R25, [R1+0x34] ;  /* 0x0000340001197983 */ /* 0x000ea80000300800 */
[----:B------:R-:W2:Y:S04]  /*3fca0*/  LDL.LU R26, [R1+0x38] ;  /* 0x00003800011a7983 */ /* 0x000ea80000300800 */
[----:B------:R-:W2:Y:S04]  /*3fcb0*/  LDL.LU R27, [R1+0x3c] ;  /* 0x00003c00011b7983 */ /* 0x000ea80000300800 */
[----:B------:R-:W-:Y:S04]  /*3fcc0*/  STL.64 [R1+0x1e30], R22 ;  /* 0x001e301601007387 */ /* 0x000fe80000100a00 */
[----:B------:R0:W-:Y:S04]  /*3fcd0*/  STL.64 [R1+0x1e28], R20 ;  /* 0x001e281401007387 */ /* 0x0001e80000100a00 */
[----:B------:R-:W3:Y:S04]  /*3fce0*/  LDL.LU R4, [R1+0x1e8c] ;  /* 0x001e8c0001047983 */ /* 0x000ee80000300800 */
[----:B------:R-:W3:Y:S01]  /*3fcf0*/  LDL.LU R5, [R1+0x1e88] ;  /* 0x001e880001057983 */ /* 0x000ee20000300800 */
        /* <DEDUP_REMOVED lines=8> */
[----:B------:R-:W-:Y:S04]  /*3fd80*/  STL.64 [R1+0x1e40], R22 ;  /* 0x001e401601007387 */ /* 0x000fe80000100a00 */
[----:B------:R0:W-:Y:S02]  /*3fd90*/  STL.64 [R1+0x1e38], R20 ;  /* 0x001e381401007387 */ /* 0x0001e40000100a00 */
[----:B0-----:R-:W-:-:S02]  /*3fda0*/  IMAD.MOV.U32 R20, RZ, RZ, R6 ;  /* 0x000000ffff147224 */ /* 0x001fc400078e0006 */
[----:B------:R-:W-:Y:S01]  /*3fdb0*/  IMAD.MOV.U32 R21, RZ, RZ, R7 ;  /* 0x000000ffff157224 */ /* 0x000fe200078e0007 */
[----:B------:R-:W3:Y:S04]  /*3fdc0*/  LDL.LU R6, [R1+0x1e74] ;  /* 0x001e740001067983 */ /* 0x000ee80000300800 */
[----:B------:R-:W3:Y:S04]  /*3fdd0*/  LDL.LU R7, [R1+0x1e70] ;  /* 0x001e700001077983 */ /* 0x000ee80000300800 */
[----:B------:R-:W3:Y:S04]  /*3fde0*/  LDL.LU R22, [R1+0x18] ;  /* 0x0000180001167983 */ /* 0x000ee80000300800 */
[----:B------:R-:W3:Y:S01]  /*3fdf0*/  LDL.LU R23, [R1+0x1c] ;  /* 0x00001c0001177983 */ /* 0x000ee20000300800 */
[----:B--2---:R-:W-:Y:S03]  /*3fe00*/  HMMA.16816.F32 R12, R8, R2, R12 ;  /* 0x00000002080c723c */ /* 0x004fe6000000180c */
[----:B------:R-:W2:Y:S04]  /*3fe10*/  LDL R2, [R1+0x50] ;  /* 0x0000500001027983 */ /* 0x000ea80000100800 */
[----:B------:R-:W3:-:S12]  /*3fe20*/  LDL R3, [R1+0x54] ;  /* 0x0000540001037983 */ /* 0x000ed80000100800 */
        /* <DEDUP_REMOVED lines=9> */
[----:B------:R-:W-:Y:S01]  /*3fec0*/  HMMA.16816.F32 R16, R8, R2, R16 ;  /* 0x000000020810723c */ /* 0x000fe20000001810 */
        /* <DEDUP_REMOVED lines=9> */
[----:B------:R-:W4:Y:S04]  /*3ff60*/  LDL.LU.64 R24, [R1+0x1e60] ;  /* 0x001e600001187983 */ /* 0x000f280000300a00 */
[----:B------:R-:W3:Y:S04]  /*3ff70*/  LDL R2, [R1+0xd0] ;  /* 0x0000d00001027983 */ /* 0x000ee80000100800 */
[----:B------:R-:W2:Y:S01]  /*3ff80*/  LDL R3, [R1+0xd4] ;  /* 0x0000d40001037983 */ /* 0x000ea20000100800 */
[----:B----4-:R-:W-:-:S02]  /*3ff90*/  IMAD R0, R0, 0x100, R24 ;  /* 0x0000010000007824 */ /* 0x010fc400078e0218 */
[----:B-----5:R-:W-:Y:S01]  /*3ffa0*/  IMAD R28, R28, 0x100, R25 ;  /* 0x000001001c1c7824 */ /* 0x020fe200078e0219 */
[----:B------:R-:W4:Y:S04]  /*3ffb0*/  LDL.LU R24, [R1+0x1e58] ;  /* 0x001e580001187983 */ /* 0x000f280000300800 */
[----:B------:R-:W4:Y:S01]  /*3ffc0*/  LDL.LU R25, [R1+0x1e54] ;  /* 0x001e540001197983 */ /* 0x000f220000300800 */
[----:B--2---:R-:W-:Y:S02]  /*3ffd0*/  IMAD R29, R29, 0x100, R26 ;  /* 0x000001001d1d7824 */ /* 0x004fe400078e021a */
[----:B------:R-:W-:Y:S01]  /*3ffe0*/  IMAD R15, R15, 0x100, R27 ;  /* 0x000001000f0f7824 */ /* 0x000fe200078e021b */
[----:B------:R-:W4:Y:S04]  /*3fff0*/  LDL.LU R26, [R1+0x1e50] ;  /* 0x001e5000011a7983 */ /* 0x000f280000300800 */
[----:B------:R-:W4:Y:S01]  /*40000*/  LDL.LU R27, [R1+0x1e4c] ;  /* 0x001e4c00011b7983 */ /* 0x000f220000300800 */
[----:B---3--:R-:W-:-:S02]  /*40010*/  F2FP.F16.E4M3.UNPACK_B R2, R2 ;  /* 0x00000002ff02723e */ /* 0x008fc400020006ff */
[----:B------:R-:W-:-:S07]  /*40020*/  F2FP.F16.E4M3.UNPACK_B R3, R3 ;  /* 0x00000003ff03723e */ /* 0x000fce00020006ff */
[----:B----4-:R-:W-:Y:S01]  /*40030*/  HMMA.16816.F32 R24, R8, R2, R24 ;  /* 0x000000020818723c */ /* 0x010fe20000001818 */
[----:B------:R-:W2:Y:S04]  /*40040*/  LDL.LU R2, [R1+0xa0] ;  /* 0x0000a00001027983 */ /* 0x000ea80000300800 */
[----:B------:R-:W3:Y:S01]  /*40050*/  LDL.LU R3, [R1+0xa4] ;  /* 0x0000a40001037983 */ /* 0x000ee20000300800 */
[----:B------:R-:W-:Y:S02]  /*40060*/  F2FP.F16.E4M3.UNPACK_B R8, R0 ;  /* 0x00000000ff08723e */ /* 0x000fe400020006ff */
[----:B------:R-:W-:Y:S02]  /*40070*/  F2FP.F16.E4M3.UNPACK_B R10, R28 ;  /* 0x0000001cff0a723e */ /* 0x000fe400020006ff */
[----:B------:R-:W-:-:S02]  /*40080*/  F2FP.F16.E4M3.UNPACK_B R9, R29 ;  /* 0x0000001dff09723e */ /* 0x000fc400020006ff */
[----:B------:R-:W-:-:S07]  /*40090*/  F2FP.F16.E4M3.UNPACK_B R11, R15 ;  /* 0x0000000fff0b723e */ /* 0x000fce00020006ff */
[----:B------:R0:W-:Y:S04]  /*400a0*/  STL.64 [R1+0x1e20], R26 ;  /* 0x001e201a01007387 */ /* 0x0001e80000100a00 */
[----:B0-----:R-:W4:Y:S04]  /*400b0*/  LDL.LU R26, [R1+0x80] ;  /* 0x00008000011a7983 */ /* 0x001f280000300800 */
[----:B------:R-:W5:Y:S04]  /*400c0*/  LDL.LU R27, [R1+0x84] ;  /* 0x00008400011b7983 */ /* 0x000f680000300800 */
[----:B------:R0:W-:Y:S04]  /*400d0*/  STL.64 [R1+0x1e18], R24 ;  /* 0x001e181801007387 */ /* 0x0001e80000100a00 */
[----:B0-----:R-:W4:Y:S04]  /*400e0*/  LDL.LU R24, [R1+0x90] ;  /* 0x0000900001187983 */ /* 0x001f280000300800 */
[----:B------:R-:W5:Y:S04]  /*400f0*/  LDL.LU R25, [R1+0x94] ;  /* 0x0000940001197983 */ /* 0x000f680000300800 */
[----:B------:R-:W5:Y:S01]  /*40100*/  LDL.LU R15, [R1+0x1e48] ;  /* 0x001e4800010f7983 */ /* 0x000f620000300800 */
[----:B--2---:R-:W-:-:S02]  /*40110*/  F2FP.F16.E4M3.UNPACK_B R2, R2.H1 ;  /* 0x00000002ff02723e */ /* 0x004fc400030006ff */
[----:B---3--:R-:W-:-:S07]  /*40120*/  F2FP.F16.E4M3.UNPACK_B R3, R3.H1 ;  /* 0x00000003ff03723e */ /* 0x008fce00030006ff */
[----:B------:R-:W-:-:S15]  /*40130*/  HMMA.16816.F32 R20, R8, R2, R20 ;  /* 0x000000020814723c */ /* 0x000fde0000001814 */
[----:B------:R-:W-:-:S04]  /*40140*/  NOP ;  /* 0x0000000000007918 */ /* 0x000fc80000000000 */
[----:B------:R-:W-:Y:S04]  /*40150*/  STL.64 [R1+0x30], R20 ;  /* 0x0000301401007387 */ /* 0x000fe80000100a00 */
[----:B------:R0:W-:Y:S04]  /*40160*/  STL.64 [R1+0x38], R22 ;  /* 0x0000381601007387 */ /* 0x0001e80000100a00 */
[----:B0-----:R-:W2:Y:S04]  /*40170*/  LDL.LU.64 R22, [R1+0x1e40] ;  /* 0x001e400001167983 */ /* 0x001ea80000300a00 */
[----:B------:R-:W2:Y:S01]  /*40180*/  LDL.LU.64 R20, [R1+0x1e38] ;  /* 0x001e380001147983 */ /* 0x000ea20000300a00 */
[----:B----4-:R-:W-:-:S02]  /*40190*/  F2FP.F16.E4M3.UNPACK_B R2, R24.H1 ;  /* 0x00000018ff02723e */ /* 0x010fc400030006ff */
[----:B-----5:R-:W-:-:S07]  /*401a0*/  F2FP.F16.E4M3.UNPACK_B R3, R25.H1 ;  /* 0x00000019ff03723e */ /* 0x020fce00030006ff */
[----:B--2---:R-:W-:-:S15]  /*401b0*/  HMMA.16816.F32 R20, R8, R2, R20 ;  /* 0x000000020814723c */ /* 0x004fde0000001814 */
[----:B------:R-:W-:-:S04]  /*401c0*/  NOP ;  /* 0x0000000000007918 */ /* 0x000fc80000000000 */
[----:B------:R-:W-:Y:S04]  /*401d0*/  STL.64 [R1+0x20], R20 ;  /* 0x0000201401007387 */ /* 0x000fe80000100a00 */
[----:B------:R0:W-:Y:S04]  /*401e0*/  STL.64 [R1+0x28], R22 ;  /* 0x0000281601007387 */ /* 0x0001e80000100a00 */
[----:B0-----:R-:W2:Y:S04]  /*401f0*/  LDL.LU.64 R22, [R1+0x1e30] ;  /* 0x001e300001167983 */ /* 0x001ea80000300a00 */
[----:B------:R-:W2:Y:S01]  /*40200*/  LDL.LU.64 R20, [R1+0x1e28] ;  /* 0x001e280001147983 */ /* 0x000ea20000300a00 */
[----:B------:R-:W-:-:S02]  /*40210*/  F2FP.F16.E4M3.UNPACK_B R2, R26.H1 ;  /* 0x0000001aff02723e */ /* 0x000fc400030006ff */
[----:B------:R-:W-:Y:S01]  /*40220*/  F2FP.F16.E4M3.UNPACK_B R3, R27.H1 ;  /* 0x0000001bff03723e */ /* 0x000fe200030006ff */
[----:B------:R-:W3:Y:S04]  /*40230*/  LDL.LU R24, [R1+0x40] ;  /* 0x0000400001187983 */ /* 0x000ee80000300800 */
[----:B------:R-:W3:Y:S04]  /*40240*/  LDL.LU R25, [R1+0x44] ;  /* 0x0000440001197983 */ /* 0x000ee80000300800 */
[----:B------:R-:W3:Y:S04]  /*40250*/  LDL.LU R26, [R1+0x48] ;  /* 0x00004800011a7983 */ /* 0x000ee80000300800 */
[----:B------:R-:W3:Y:S04]  /*40260*/  LDL.LU R27, [R1+0x4c] ;  /* 0x00004c00011b7983 */ /* 0x000ee80000300800 */
[----:B------:R-:W4:Y:S04]  /*40270*/  LDL.LU R29, [R1+0xe0] ;  /* 0x0000e000011d7983 */ /* 0x000f280000300800 */
[----:B------:R-:W5:Y:S04]  /*40280*/  LDL.LU R28, [R1+0xe4] ;  /* 0x0000e400011c7983 */ /* 0x000f680000300800 */
[----:B------:R-:W3:Y:S01]  /*40290*/  LDL.LU R0, [R1+0x960] ;  /* 0x0009600001007983 */ /* 0x000ee20000300800 */
[----:B--2---:R-:W-:Y:S03]  /*402a0*/  HMMA.16816.F32 R20, R8, R2, R20 ;  /* 0x000000020814723c */ /* 0x004fe60000001814 */
[----:B------:R-:W2:Y:S04]  /*402b0*/  LDL.LU R2, [R1+0x70] ;  /* 0x0000700001027983 */ /* 0x000ea80000300800 */
[----:B------:R-:W3:-:S12]  /*402c0*/  LDL.LU R3, [R1+0x74] ;  /* 0x0000740001037983 */ /* 0x000ed80000300800 */
[----:B------:R0:W-:Y:S04]  /*402d0*/  STL.64 [R1+0x1e08], R22 ;  /* 0x001e081601007387 */ /* 0x0001e80000100a00 */
[----:B0-----:R-:W4:Y:S04]  /*402e0*/  LDL.LU R22, [R1+0x97c] ;  /* 0x00097c0001167983 */ /* 0x001f280000300800 */
[----:B------:R-:W4:Y:S04]  /*402f0*/  LDL.LU R23, [R1+0x978] ;  /* 0x0009780001177983 */ /* 0x000f280000300800 */
[----:B------:R0:W-:Y:S04]  /*40300*/  STL.64 [R1+0x1e00], R20 ;  /* 0x001e001401007387 */ /* 0x0001e80000100a00 */
[----:B0-----:R-:W4:Y:S04]  /*40310*/  LDL.LU R20, [R1+0x96c] ;  /* 0x00096c0001147983 */ /* 0x001f280000300800 */
[----:B------:R-:W4:Y:S01]  /*40320*/  LDL.LU R21, [R1+0x968] ;  /* 0x0009680001157983 */ /* 0x000f220000300800 */
[----:B--2---:R-:W-:-:S02]  /*40330*/  F2FP.F16.E4M3.UNPACK_B R2, R2.H1 ;  /* 0x00000002ff02723e */ /* 0x004fc400030006ff */
[----:B---3--:R-:W-:-:S07]  /*40340*/  F2FP.F16.E4M3.UNPACK_B R3, R3.H1 ;  /* 0x00000003ff03723e */ /* 0x008fce00030006ff */
[----:B------:R-:W-:Y:S01]  /*40350*/  HMMA.16816.F32 R12, R8, R2, R12 ;  /* 0x00000002080c723c */ /* 0x000fe2000000180c */
[----:B------:R-:W2:Y:S04]  /*40360*/  LDL.LU R2, [R1+0x50] ;  /* 0x0000500001027983 */ /* 0x000ea80000300800 */
[----:B------:R-:W3:-:S14]  /*40370*/  LDL.LU R3, [R1+0x54] ;  /* 0x0000540001037983 */ /* 0x000edc0000300800 */
[----:B------:R0:W-:Y:S04]  /*40380*/  STL [R1+0x1e14], R14 ;  /* 0x001e140e01007387 */ /* 0x0001e80000100800 */
[----:B0-----:R-:W4:Y:S04]  /*40390*/  LDL.LU R14, [R1+0x64] ;  /* 0x00006400010e7983 */ /* 0x001f280000300800 */
[----:B------:R0:W-:Y:S04]  /*403a0*/  STL [R1+0x1e10], R15 ;  /* 0x001e100f01007387 */ /* 0x0001e80000100800 */
[----:B0-----:R-:W5:Y:S01]  /*403b0*/  LDL.LU R15, [R1+0x60] ;  /* 0x00006000010f7983 */ /* 0x001f620000300800 */
[----:B--2---:R-:W-:-:S02]  /*403c0*/  F2FP.F16.E4M3.UNPACK_B R2, R2.H1 ;  /* 0x00000002ff02723e */ /* 0x004fc400030006ff */
[----:B---3--:R-:W-:-:S07]  /*403d0*/  F2FP.F16.E4M3.UNPACK_B R3, R3.H1 ;  /* 0x00000003ff03723e */ /* 0x008fce00030006ff */
[----:B------:R-:W-:Y:S01]  /*403e0*/  HMMA.16816.F32 R4, R8, R2, R4 ;  /* 0x000000020804723c */ /* 0x000fe20000001804 */
[----:B----4-:R-:W-:Y:S02]  /*403f0*/  F2FP.F16.E4M3.UNPACK_B R3, R14.H1 ;  /* 0x0000000eff03723e */ /* 0x010fe400030006ff */
[----:B-----5:R-:W-:-:S07]  /*40400*/  F2FP.F16.E4M3.UNPACK_B R2, R15.H1 ;  /* 0x0000000fff02723e */ /* 0x020fce00030006ff */
[----:B------:R-:W-:Y:S01]  /*40410*/  HMMA.16816.F32 R16, R8, R2, R16 ;  /* 0x000000020810723c */ /* 0x000fe20000001810 */
[----:B------:R-:W-:Y:S02]  /*40420*/  F2FP.F16.E4M3.UNPACK_B R2, R29.H1 ;  /* 0x0000001dff02723e */ /* 0x000fe400030006ff */
[----:B------:R-:W-:-:S07]  /*40430*/  F2FP.F16.E4M3.UNPACK_B R3, R28.H1 ;  /* 0x0000001cff03723e */ /* 0x000fce00030006ff */
[----:B------:R-:W-:Y:S01]  /*40440*/  HMMA.16816.F32 R24, R8, R2, R24 ;  /* 0x000000020818723c */ /* 0x000fe20000001818 */
[----:B------:R0:W-:Y:S04]  /*40450*/  STL.64 [R1], R4 ;  /* 0x0000000401007387 */ /* 0x0001e80000100a00 */
[----:B------:R1:W-:Y:S04]  /*40460*/  STL.64 [R1+0x8], R6 ;  /* 0x0000080601007387 */ /* 0x0003e80000100a00 */
[----:B0-----:R-:W2:Y:S04]  /*40470*/  LDL.LU R4, [R1+0x964] ;  /* 0x0009640001047983 */ /* 0x001ea80000300800 */
[----:B------:R-:W3:Y:S04]  /*40480*/  LDL.LU R5, [R1+0x974] ;  /* 0x0009740001057983 */ /* 0x000ee80000300800 */
[----:B-1----:R-:W3:Y:S04]  /*40490*/  LDL.LU R6, [R1+0x970] ;  /* 0x0009700001067983 */ /* 0x002ee80000300800 */
[----:B------:R-:W4:Y:S04]  /*404a0*/  LDL R7, [R1+0xac] ;  /* 0x0000ac0001077983 */ /* 0x000f280000100800 */
[----:B------:R-:W-:Y:S04]  /*404b0*/  STL.64 [R1+0x1df8], R18 ;  /* 0x001df81201007387 */ /* 0x000fe80000100a00 */
[----:B------:R0:W-:Y:S01]  /*404c0*/  STL.64 [R1+0x1df0], R16 ;  /* 0x001df01001007387 */ /* 0x0001e20000100a00 */
[----:B------:R-:W-:-:S02]  /*404d0*/  IMAD.MOV.U32 R29, RZ, RZ, R26 ;  /* 0x000000ffff1d7224 */ /* 0x000fc400078e001a */
[----:B------:R-:W-:Y:S02]  /*404e0*/  IMAD.MOV.U32 R28, RZ, RZ, R27 ;  /* 0x000000ffff1c7224 */ /* 0x000fe400078e001b */
[----:B------:R-:W-:Y:S02]  /*404f0*/  IMAD.MOV.U32 R14, RZ, RZ, R24 ;  /* 0x000000ffff0e7224 */ /* 0x000fe400078e0018 */
[----:B------:R-:W-:Y:S01]  /*40500*/  IMAD.MOV.U32 R15, RZ, RZ, R25 ;  /* 0x000000ffff0f7224 */ /* 0x000fe200078e0019 */
[----:B0-----:R-:W5:Y:S04]  /*40510*/  LDL.LU R16, [R1+0x30] ;  /* 0x0000300001107983 */ /* 0x001f680000300800 */
[----:B------:R-:W5:Y:S04]  /*40520*/  LDL.LU R17, [R1+0x34] ;  /* 0x0000340001117983 */ /* 0x000f680000300800 */
[----:B------:R-:W5:Y:S04]  /*40530*/  LDL.LU R18, [R1+0x38] ;  /* 0x0000380001127983 */ /* 0x000f680000300800 */
[----:B------:R-:W5:Y:S04]  /*40540*/  LDL.LU R19, [R1+0x3c] ;  /* 0x00003c0001137983 */ /* 0x000f680000300800 */
[----:B------:R-:W4:Y:S04]  /*40550*/  LDL.LU.64 R26, [R1+0x1e20] ;  /* 0x001e2000011a7983 */ /* 0x000f280000300a00 */
[----:B------:R-:W4:Y:S04]  /*40560*/  LDL.LU.64 R24, [R1+0x1e18] ;  /* 0x001e180001187983 */ /* 0x000f280000300a00 */
[----:B------:R-:W4:Y:S04]  /*40570*/  LDL.LU R2, [R1+0xd0] ;  /* 0x0000d00001027983 */ /* 0x000f280000300800 */
[----:B------:R-:W5:Y:S01]  /*40580*/  LDL.LU R3, [R1+0xd4] ;  /* 0x0000d40001037983 */ /* 0x000f620000300800 */
[----:B--2---:R-:W-:-:S02]  /*40590*/  IMAD R0, R0, 0x100, R4 ;  /* 0x0000010000007824 */ /* 0x004fc400078e0204 */
[----:B---3--:R-:W-:Y:S02]  /*405a0*/  IMAD R4, R6, 0x100, R5 ;  /* 0x0000010006047824 */ /* 0x008fe400078e0205 */
[----:B------:R-:W-:Y:S02]  /*405b0*/  IMAD R5, R21, 0x100, R20 ;  /* 0x0000010015057824 */ /* 0x000fe400078e0214 */
[----:B------:R-:W-:Y:S01]  /*405c0*/  IMAD R6, R23, 0x100, R22 ;  /* 0x0000010017067824 */ /* 0x000fe200078e0216 */
[----:B------:R-:W2:Y:S04]  /*405d0*/  LDL.LU R20, [R1+0x20] ;  /* 0x0000200001147983 */ /* 0x000ea80000300800 */
[----:B------:R-:W2:Y:S04]  /*405e0*/  LDL.LU R21, [R1+0x24] ;  /* 0x0000240001157983 */ /* 0x000ea80000300800 */
[----:B------:R-:W2:Y:S04]  /*405f0*/  LDL.LU R22, [R1+0x28] ;  /* 0x0000280001167983 */ /* 0x000ea80000300800 */
[----:B------:R-:W2:Y:S01]  /*40600*/  LDL.LU R23, [R1+0x2c] ;  /* 0x00002c0001177983 */ /* 0x000ea20000300800 */
[----:B----4-:R-:W-:-:S02]  /*40610*/  F2FP.F16.E4M3.UNPACK_B R2, R2.H1 ;  /* 0x00000002ff02723e */ /* 0x010fc400030006ff */
[----:B-----5:R-:W-:-:S07]  /*40620*/  F2FP.F16.E4M3.UNPACK_B R3, R3.H1 ;  /* 0x00000003ff03723e */ /* 0x020fce00030006ff */
[----:B------:R-:W-:Y:S01]  /*40630*/  HMMA.16816.F32 R24, R8, R2, R24 ;  /* 0x000000020818723c */ /* 0x000fe20000001818 */
[----:B------:R-:W3:Y:S01]  /*40640*/  LDL R3, [R1+0xa8] ;  /* 0x0000a80001037983 */ /* 0x000ee20000100800 */
[----:B------:R-:W-:Y:S02]  /*40650*/  F2FP.F16.E4M3.UNPACK_B R8, R0 ;  /* 0x00000000ff08723e */ /* 0x000fe400020006ff */
[----:B------:R-:W-:Y:S02]  /*40660*/  F2FP.F16.E4M3.UNPACK_B R10, R4 ;  /* 0x00000004ff0a723e */ /* 0x000fe400020006ff */
[----:B------:R-:W-:Y:S02]  /*40670*/  F2FP.F16.E4M3.UNPACK_B R9, R5 ;  /* 0x00000005ff09723e */ /* 0x000fe400020006ff */
[----:B------:R-:W-:-:S11]  /*40680*/  F2FP.F16.E4M3.UNPACK_B R11, R6 ;  /* 0x00000006ff0b723e */ /* 0x000fd600020006ff */
[----:B------:R-:W-:Y:S04]  /*40690*/  STL [R1+0x1dd8], R24 ;  /* 0x001dd81801007387 */ /* 0x000fe80000100800 */
[----:B------:R-:W-:Y:S04]  /*406a0*/  STL [R1+0x1dd4], R25 ;  /* 0x001dd41901007387 */ /* 0x000fe80000100800 */
[----:B------:R-:W-:Y:S04]  /*406b0*/  STL [R1+0x1dd0], R26 ;  /* 0x001dd01a01007387 */ /* 0x000fe80000100800 */
[----:B------:R-:W-:Y:S01]  /*406c0*/  STL [R1+0x1dcc], R27 ;  /* 0x001dcc1b01007387 */ /* 0x000fe20000100800 */
[----:B---3--:R-:W-:-:S02]  /*406d0*/  F2FP.F16.E4M3.UNPACK_B R2, R3 ;  /* 0x00000003ff02723e */ /* 0x008fc400020006ff */
[----:B------:R-:W-:-:S07]  /*406e0*/  F2FP.F16.E4M3.UNPACK_B R3, R7 ;  /* 0x00000007ff03723e */ /* 0x000fce00020006ff */
[----:B------:R-:W-:Y:S01]  /*406f0*/  HMMA.16816.F32 R4, R8, R2, R16 ;  /* 0x000000020804723c */ /* 0x000fe20000001810 */
[----:B------:R-:W3:Y:S04]  /*40700*/  LDL R2, [R1+0x98] ;  /* 0x0000980001027983 */ /* 0x000ee80000100800 */
[----:B------:R-:W4:Y:S04]  /*40710*/  LDL R3, [R1+0x9c] ;  /* 0x00009c0001037983 */ /* 0x000f280000100800 */
[----:B------:R-:W5:Y:S04]  /*40720*/  LDL.LU R16, [R1] ;  /* 0x0000000001107983 */ /* 0x000f680000300800 */
[----:B------:R-:W5:Y:S04]  /*40730*/  LDL.LU R17, [R1+0x4] ;  /* 0x0000040001117983 */ /* 0x000f680000300800 */
[----:B------:R-:W5:Y:S04]  /*40740*/  LDL.LU R18, [R1+0x8] ;  /* 0x0000080001127983 */ /* 0x000f680000300800 */
[----:B------:R-:W5:Y:S04]  /*40750*/  LDL.LU R19, [R1+0xc] ;  /* 0x00000c0001137983 */ /* 0x000f680000300800 */
[----:B------:R-:W-:Y:S04]  /*40760*/  STL.64 [R1+0x1de8], R6 ;  /* 0x001de80601007387 */ /* 0x000fe80000100a00 */
[----:B------:R0:W-:Y:S02]  /*40770*/  STL.64 [R1+0x1de0], R4 ;  /* 0x001de00401007387 */ /* 0x0001e40000100a00 */
[----:B0-----:R-:W-:-:S02]  /*40780*/  IMAD.MOV.U32 R4, RZ, RZ, R14 ;  /* 0x000000ffff047224 */ /* 0x001fc400078e000e */
[----:B------:R-:W-:Y:S01]  /*40790*/  IMAD.MOV.U32 R5, RZ, RZ, R15 ;  /* 0x000000ffff057224 */ /* 0x000fe200078e000f */
[----:B------:R-:W5:Y:S04]  /*407a0*/  LDL.LU R14, [R1+0x1e14] ;  /* 0x001e1400010e7983 */ /* 0x000f680000300800 */
[----:B------:R-:W5:Y:S04]  /*407b0*/  LDL.LU R15, [R1+0x1e10] ;  /* 0x001e1000010f7983 */ /* 0x000f680000300800 */
[----:B------:R-:W5:Y:S04]  /*407c0*/  LDL.LU R24, [R1+0x984] ;  /* 0x0009840001187983 */ /* 0x000f680000300800 */
[----:B------:R-:W5:Y:S01]  /*407d0*/  LDL.LU R0, [R1+0x980] ;  /* 0x0009800001007983 */ /* 0x000f620000300800 */
[----:B------:R-:W-:-:S03]  /*407e0*/  IMAD.MOV.U32 R7, RZ, RZ, R28 ;  /* 0x000000ffff077224 */ /* 0x000fc600078e001c */
[----:B------:R-:W5:Y:S04]  /*407f0*/  LDL.LU R25, [R1+0x994] ;  /* 0x0009940001197983 */ /* 0x000f680000300800 */
[----:B------:R-:W5:Y:S01]  /*40800*/  LDL.LU R28, [R1+0x990] ;  /* 0x00099000011c7983 */ /* 0x000f620000300800 */
[----:B------:R-:W-:-:S03]  /*40810*/  IMAD.MOV.U32 R6, RZ, RZ, R29 ;  /* 0x000000ffff067224 */ /* 0x000fc600078e001d */
[----:B------:R-:W5:Y:S04]  /*40820*/  LDL.LU R26, [R1+0x98c] ;  /* 0x00098c00011a7983 */ /* 0x000f680000300800 */
[----:B------:R-:W5:Y:S04]  /*40830*/  LDL.LU R29, [R1+0x988] ;  /* 0x00098800011d7983 */ /* 0x000f680000300800 */
[----:B------:R-:W5:Y:S01]  /*40840*/  LDL.LU R27, [R1+0x99c] ;  /* 0x00099c00011b7983 */ /* 0x000f620000300800 */
[----:B---3--:R-:W-:Y:S02]  /*40850*/  F2FP.F16.E4M3.UNPACK_B R2, R2 ;  /* 0x00000002ff02723e */ /* 0x008fe400020006ff */
[----:B----4-:R-:W-:-:S07]  /*40860*/  F2FP.F16.E4M3.UNPACK_B R3, R3 ;  /* 0x00000003ff03723e */ /* 0x010fce00020006ff */
[----:B--2---:R-:W-:-:S15]  /*40870*/  HMMA.16816.F32 R20, R8, R2, R20 ;  /* 0x000000020814723c */ /* 0x004fde0000001814 */
[----:B------:R-:W-:-:S04]  /*40880*/  NOP ;  /* 0x0000000000007918 */ /* 0x000fc80000000000 */
[----:B------:R-:W-:Y:S04]  /*40890*/  STL.64 [R1+0x20], R20 ;  /* 0x0000201401007387 */ /* 0x000fe80000100a00 */
[----:B------:R0:W-:Y:S04]  /*408a0*/  STL.64 [R1+0x28], R22 ;  /* 0x0000281601007387 */ /* 0x0001e80000100a00 */
[----:B0-----:R-:W2:Y:S04]  /*408b0*/  LDL.LU.64 R22, [R1+0x1e08] ;  /* 0x001e080001167983 */ /* 0x001ea80000300a00 */
[----:B------:R-:W2:Y:S04]  /*408c0*/  LDL.LU.64 R20, [R1+0x1e00] ;  /* 0x001e000001147983 */ /* 0x000ea80000300a00 */
[----:B------:R-:W3:Y:S04]  /*408d0*/  LDL R2, [R1+0x88] ;  /* 0x0000880001027983 */ /* 0x000ee80000100800 */
[----:B------:R-:W4:Y:S01]  /*408e0*/  LDL R3, [R1+0x8c] ;  /* 0x00008c0001037983 */ /* 0x000f220000100800 */
[----:B---3--:R-:W-:-:S02]  /*408f0*/  F2FP.F16.E4M3.UNPACK_B R2, R2 ;  /* 0x00000002ff02723e */ /* 0x008fc400020006ff */
[----:B----4-:R-:W-:-:S07]  /*40900*/  F2FP.F16.E4M3.UNPACK_B R3, R3 ;  /* 0x00000003ff03723e */ /* 0x010fce00020006ff */
[----:B--2---:R-:W-:Y:S01]  /*40910*/  HMMA.16816.F32 R20, R8, R2, R20 ;  /* 0x000000020814723c */ /* 0x004fe20000001814 */
[----:B------:R-:W2:Y:S04]  /*40920*/  LDL R2, [R1+0x78] ;  /* 0x0000780001027983 */ /* 0x000ea80000100800 */
[----:B------:R-:W3:-:S14]  /*40930*/  LDL R3, [R1+0x7c] ;  /* 0x00007c0001037983 */ /* 0x000edc0000100800 */
[----:B------:R0:W-:Y:S04]  /*40940*/  STL.64 [R1+0x1dc0], R22 ;  /* 0x001dc01601007387 */ /* 0x0001e80000100a00 */
[----:B0-----:R-:W4:Y:S04]  /*40950*/  LDL R22, [R1+0xe8] ;  /* 0x0000e80001167983 */ /* 0x001f280000100800 */
[----:B------:R-:W4:Y:S04]  /*40960*/  LDL R23, [R1+0xec] ;  /* 0x0000ec0001177983 */ /* 0x000f280000100800 */
[----:B------:R0:W-:Y:S04]  /*40970*/  STL.64 [R1+0x1db8], R20 ;  /* 0x001db81401007387 */ /* 0x0001e80000100a00 */
[----:B0-----:R-:W4:Y:S04]  /*40980*/  LDL R20, [R1+0x68] ;  /* 0x0000680001147983 */ /* 0x001f280000100800 */
[----:B------:R-:W4:Y:S01]  /*40990*/  LDL R21, [R1+0x6c] ;  /* 0x00006c0001157983 */ /* 0x000f220000100800 */
[----:B--2---:R-:W-:-:S02]  /*409a0*/  F2FP.F16.E4M3.UNPACK_B R2, R2 ;  /* 0x00000002ff02723e */ /* 0x004fc400020006ff */
[----:B---3--:R-:W-:-:S07]  /*409b0*/  F2FP.F16.E4M3.UNPACK_B R3, R3 ;  /* 0x00000003ff03723e */ /* 0x008fce00020006ff */
[----:B-----5:R-:W-:Y:S01]  /*409c0*/  HMMA.16816.F32 R12, R8, R2, R12 ;  /* 0x00000002080c723c */ /* 0x020fe2000000180c */
[----:B------:R-:W2:Y:S04]  /*409d0*/  LDL R2, [R1+0x58] ;  /* 0x0000580001027983 */ /* 0x000ea80000100800 */
[----:B------:R-:W3:-:S14]  /*409e0*/  LDL R3, [R1+0x5c] ;  /* 0x00005c0001037983 */ /* 0x000edc0000100800 */
[----:B------:R0:W-:Y:S04]  /*409f0*/  STL [R1+0x1dc8], R15 ;  /* 0x001dc80f01007387 */ /* 0x0001e80000100800 */
[----:B0-----:R-:W5:Y:S01]  /*40a00*/  LDL.LU R15, [R1+0x998] ;  /* 0x00099800010f7983 */ /* 0x001f620000300800 */
[----:B--2---:R-:W-:Y:S02]  /*40a10*/  F2FP.F16.E4M3.UNPACK_B R2, R2 ;  /* 0x00000002ff02723e */ /* 0x004fe400020006ff */
[----:B---3--:R-:W-:-:S07]  /*40a20*/  F2FP.F16.E4M3.UNPACK_B R3, R3 ;  /* 0x00000003ff03723e */ /* 0x008fce00020006ff */
[----:B------:R-:W-:-:S15]  /*40a30*/  HMMA.16816.F32 R16, R8, R2, R16 ;  /* 0x000000020810723c */ /* 0x000fde0000001810 */
[----:B------:R-:W-:-:S04]  /*40a40*/  NOP ;  /* 0x0000000000007918 */ /* 0x000fc80000000000 */
[----:B------:R-:W-:Y:S04]  /*40a50*/  STL.64 [R1], R16 ;  /* 0x0000001001007387 */ /* 0x000fe80000100a00 */
[----:B------:R0:W-:Y:S04]  /*40a60*/  STL.64 [R1+0x8], R18 ;  /* 0x0000081201007387 */ /* 0x0001e80000100a00 */
[----:B0-----:R-:W2:Y:S04]  /*40a70*/  LDL.LU.64 R18, [R1+0x1df8] ;  /* 0x001df80001127983 */ /* 0x001ea80000300a00 */
[----:B------:R-:W2:Y:S01]  /*40a80*/  LDL.LU.64 R16, [R1+0x1df0] ;  /* 0x001df00001107983 */ /* 0x000ea20000300a00 */
[----:B----4-:R-:W-:-:S02]  /*40a90*/  F2FP.F16.E4M3.UNPACK_B R2, R20 ;  /* 0x00000014ff02723e */ /* 0x010fc400020006ff */
[----:B------:R-:W-:Y:S01]  /*40aa0*/  F2FP.F16.E4M3.UNPACK_B R3, R21 ;  /* 0x00000015ff03723e */ /* 0x000fe200020006ff */
[----:B------:R-:W3:Y:S04]  /*40ab0*/  LDL.LU R20, [R1+0x20] ;  /* 0x0000200001147983 */ /* 0x000ee80000300800 */
[----:B------:R-:W3:Y:S01]  /*40ac0*/  LDL.LU R21, [R1+0x24] ;  /* 0x0000240001157983 */ /* 0x000ee20000300800 */
[----:B------:R-:W-:Y:S02]  /*40ad0*/  IMAD R0, R0, 0x100, R24 ;  /* 0x0000010000007824 */ /* 0x000fe400078e0218 */
[----:B------:R-:W-:Y:S02]  /*40ae0*/  IMAD R28, R28, 0x100, R25 ;  /* 0x000001001c1c7824 */ /* 0x000fe400078e0219 */
[----:B------:R-:W-:-:S02]  /*40af0*/  IMAD R29, R29, 0x100, R26 ;  /* 0x000001001d1d7824 */ /* 0x000fc400078e021a */
[----:B-----5:R-:W-:Y:S01]  /*40b00*/  IMAD R15, R15, 0x100, R27 ;  /* 0x000001000f0f7824 */ /* 0x020fe200078e021b */
[C---:B--2---:R-:W-:Y:S01]  /*40b10*/  HMMA.16816.F32 R16, R8.reuse, R2, R16 ;  /* 0x000000020810723c */ /* 0x044fe20000001810 */
[----:B------:R-:W-:Y:S02]  /*40b20*/  F2FP.F16.E4M3.UNPACK_B R2, R22 ;  /* 0x00000016ff02723e */ /* 0x000fe400020006ff */
[----:B------:R-:W-:Y:S01]  /*40b30*/  F2FP.F16.E4M3.UNPACK_B R3, R23 ;  /* 0x00000017ff03723e */ /* 0x000fe200020006ff */
[----:B------:R-:W3:Y:S04]  /*40b40*/  LDL.LU R22, [R1+0x28] ;  /* 0x0000280001167983 */ /* 0x000ee80000300800 */
[----:B------:R-:W3:Y:S02]  /*40b50*/  LDL.LU R23, [R1+0x2c] ;  /* 0x00002c0001177983 */ /* 0x000ee40000300800 */
[----:B------:R-:W-:-:S15]  /*40b60*/  HMMA.16816.F32 R4, R8, R2, R4 ;  /* 0x000000020804723c */ /* 0x000fde0000001804 */
[----:B------:R-:W-:-:S04]  /*40b70*/  NOP ;  /* 0x0000000000007918 */ /* 0x000fc80000000000 */
[----:B------:R-:W-:Y:S04]  /*40b80*/  STL.64 [R1+0x30], R4 ;  /* 0x0000300401007387 */ /* 0x000fe80000100a00 */
[----:B------:R0:W-:Y:S04]  /*40b90*/  STL.64 [R1+0x38], R6 ;  /* 0x0000380601007387 */ /* 0x0001e80000100a00 */
[----:B0-----:R-:W2:Y:S04]  /*40ba0*/  LDL.LU.64 R6, [R1+0x1de8] ;  /* 0x001de80001067983 */ /* 0x001ea80000300a00 */
[----:B------:R-:W2:Y:S04]  /*40bb0*/  LDL.LU.64 R4, [R1+0x1de0] ;  /* 0x001de00001047983 */ /* 0x000ea80000300a00 */
[----:B------:R-:W4:Y:S04]  /*40bc0*/  LDL R2, [R1+0xd8] ;  /* 0x0000d80001027983 */ /* 0x000f280000100800 */
[----:B------:R-:W5:Y:S04]  /*40bd0*/  LDL R3, [R1+0xdc] ;  /* 0x0000dc0001037983 */ /* 0x000f680000100800 */
[----:B------:R-:W2:Y:S04]  /*40be0*/  LDL.LU R24, [R1+0x1dd8] ;  /* 0x001dd80001187983 */ /* 0x000ea80000300800 */
[----:B------:R-:W2:Y:S04]  /*40bf0*/  LDL.LU R25, [R1+0x1dd4] ;  /* 0x001dd40001197983 */ /* 0x000ea80000300800 */
[----:B------:R-:W2:Y:S04]  /*40c00*/  LDL.LU R26, [R1+0x1dd0] ;  /* 0x001dd000011a7983 */ /* 0x000ea80000300800 */
[----:B------:R-:W2:Y:S01]  /*40c10*/  LDL.LU R27, [R1+0x1dcc] ;  /* 0x001dcc00011b7983 */ /* 0x000ea20000300800 */
[----:B----4-:R-:W-:-:S02]  /*40c20*/  F2FP.F16.E4M3.UNPACK_B R2, R2 ;  /* 0x00000002ff02723e */ /* 0x010fc400020006ff */
[----:B-----5:R-:W-:-:S07]  /*40c30*/  F2FP.F16.E4M3.UNPACK_B R3, R3 ;  /* 0x00000003ff03723e */ /* 0x020fce00020006ff */
[----:B--2---:R-:W-:Y:S01]  /*40c40*/  HMMA.16816.F32 R24, R8, R2, R24 ;  /* 0x000000020818723c */ /* 0x004fe20000001818 */
[----:B------:R-:W2:Y:S04]  /*40c50*/  LDL.LU R2, [R1+0xa8] ;  /* 0x0000a80001027983 */ /* 0x000ea80000300800 */
[----:B------:R-:W4:Y:S01]  /*40c60*/  LDL.LU R3, [R1+0xac] ;  /* 0x0000ac0001037983 */ /* 0x000f220000300800 */
[----:B------:R-:W-:Y:S02]  /*40c70*/  F2FP.F16.E4M3.UNPACK_B R8, R0 ;  /* 0x00000000ff08723e */ /* 0x000fe400020006ff */
[----:B------:R-:W-:Y:S02]  /*40c80*/  F2FP.F16.E4M3.UNPACK_B R10, R28 ;  /* 0x0000001cff0a723e */ /* 0x000fe400020006ff */
[----:B------:R-:W-:-:S02]  /*40c90*/  F2FP.F16.E4M3.UNPACK_B R9, R29 ;  /* 0x0000001dff09723e */ /* 0x000fc400020006ff */
[----:B------:R-:W-:-:S07]  /*40ca0*/  F2FP.F16.E4M3.UNPACK_B R11, R15 ;  /* 0x0000000fff0b723e */ /* 0x000fce00020006ff */
[----:B------:R-:W-:Y:S04]  /*40cb0*/  STL [R1+0x1d94], R24 ;  /* 0x001d941801007387 */ /* 0x000fe80000100800 */
[----:B------:R-:W-:Y:S04]  /*40cc0*/  STL [R1+0x1d90], R25 ;  /* 0x001d901901007387 */ /* 0x000fe80000100800 */
[----:B------:R-:W-:Y:S04]  /*40cd0*/  STL [R1+0x1d8c], R26 ;  /* 0x001d8c1a01007387 */ /* 0x000fe80000100800 */
[----:B------:R0:W-:Y:S04]  /*40ce0*/  STL [R1+0x1d88], R27 ;  /* 0x001d881b01007387 */ /* 0x0001e80000100800 */
[----:B------:R-:W5:Y:S04]  /*40cf0*/  LDL.LU R0, [R1+0x7c] ;  /* 0x00007c0001007983 */ /* 0x000f680000300800 */
[----:B------:R-:W3:Y:S04]  /*40d00*/  LDL.LU R28, [R1+0x78] ;  /* 0x00007800011c7983 */ /* 0x000ee80000300800 */
[----:B------:R-:W3:Y:S04]  /*40d10*/  LDL.LU R29, [R1+0x8c] ;  /* 0x00008c00011d7983 */ /* 0x000ee80000300800 */
[----:B------:R-:W3:Y:S04]  /*40d20*/  LDL.LU R15, [R1+0x1dc8] ;  /* 0x001dc800010f7983 */ /* 0x000ee80000300800 */
[----:B0-----:R-:W3:Y:S04]  /*40d30*/  LDL.LU R27, [R1+0x58] ;  /* 0x00005800011b7983 */ /* 0x001ee80000300800 */
[----:B------:R-:W3:Y:S04]  /*40d40*/  LDL.LU R26, [R1+0x5c] ;  /* 0x00005c00011a7983 */ /* 0x000ee80000300800 */
[----:B------:R-:W3:Y:S04]  /*40d50*/  LDL.LU R25, [R1+0x68] ;  /* 0x0000680001197983 */ /* 0x000ee80000300800 */
[----:B------:R-:W3:Y:S01]  /*40d60*/  LDL.LU R24, [R1+0x6c] ;  /* 0x00006c0001187983 */ /* 0x000ee20000300800 */
[----:B--2---:R-:W-:-:S02]  /*40d70*/  F2FP.F16.E4M3.UNPACK_B R2, R2.H1 ;  /* 0x00000002ff02723e */ /* 0x004fc400030006ff */
[----:B----4-:R-:W-:-:S07]  /*40d80*/  F2FP.F16.E4M3.UNPACK_B R3, R3.H1 ;  /* 0x00000003ff03723e */ /* 0x010fce00030006ff */
[----:B------:R-:W-:Y:S01]  /*40d90*/  HMMA.16816.F32 R4, R8, R2, R4 ;  /* 0x000000020804723c */ /* 0x000fe20000001804 */
[----:B------:R-:W2:Y:S04]  /*40da0*/  LDL.LU R2, [R1+0x98] ;  /* 0x0000980001027983 */ /* 0x000ea80000300800 */
[----:B------:R-:W4:-:S14]  /*40db0*/  LDL.LU R3, [R1+0x9c] ;  /* 0x00009c0001037983 */ /* 0x000f1c0000300800 */
[----:B------:R-:W-:Y:S04]  /*40dc0*/  STL.64 [R1+0x1d80], R6 ;  /* 0x001d800601007387 */ /* 0x000fe80000100a00 */
[----:B------:R0:W-:Y:S01]  /*40dd0*/  STL.64 [R1+0x1d78], R4 ;  /* 0x001d780401007387 */ /* 0x0001e20000100a00 */
[----:B--2---:R-:W-:Y:S02]  /*40de0*/  F2FP.F16.E4M3.UNPACK_B R2, R2.H1 ;  /* 0x00000002ff02723e */ /* 0x004fe400030006ff */
[----:B----4-:R-:W-:-:S07]  /*40df0*/  F2FP.F16.E4M3.UNPACK_B R3, R3.H1 ;  /* 0x00000003ff03723e */ /* 0x010fce00030006ff */
[----:B---3--:R-:W-:-:S15]  /*40e00*/  HMMA.16816.F32 R20, R8, R2, R20 ;  /* 0x000000020814723c */ /* 0x008fde0000001814 */
[----:B------:R-:W-:-:S04]  /*40e10*/  NOP ;  /* 0x0000000000007918 */ /* 0x000fc80000000000 */
[----:B0-----:R-:W-:Y:S02]  /*40e20*/  IMAD.MOV.U32 R5, RZ, RZ, R22 ;  /* 0x000000ffff057224 */ /* 0x001fe400078e0016 */
[----:B------:R-:W-:Y:S02]  /*40e30*/  IMAD.MOV.U32 R4, RZ, RZ, R23 ;  /* 0x000000ffff047224 */ /* 0x000fe400078e0017 */
[----:B------:R-:W-:Y:S02]  /*40e40*/  IMAD.MOV.U32 R7, RZ, RZ, R20 ;  /* 0x000000ffff077224 */ /* 0x000fe400078e0014 */
[----:B------:R-:W-:Y:S01]  /*40e50*/  IMAD.MOV.U32 R6, RZ, RZ, R21 ;  /* 0x000000ffff067224 */ /* 0x000fe200078e0015 */
[----:B------:R-:W2:Y:S04]  /*40e60*/  LDL.LU.64 R22, [R1+0x1dc0] ;  /* 0x001dc00001167983 */ /* 0x000ea80000300a00 */
[----:B------:R-:W2:Y:S04]  /*40e70*/  LDL.LU.64 R20, [R1+0x1db8] ;  /* 0x001db80001147983 */ /* 0x000ea80000300a00 */
[----:B------:R-:W3:Y:S04]  /*40e80*/  LDL.LU R3, [R1+0x88] ;  /* 0x0000880001037983 */ /* 0x000ee80000300800 */
[----:B------:R-:W-:Y:S04]  /*40e90*/  STL.64 [R1+0x1da0], R6 ;  /* 0x001da00601007387 */ /* 0x000fe80000100a00 */
[----:B------:R-:W-:Y:S01]  /*40ea0*/  STL.64 [R1+0x1d98], R4 ;  /* 0x001d980401007387 */ /* 0x000fe20000100a00 */
[----:B---3--:R-:W-:-:S02]  /*40eb0*/  F2FP.F16.E4M3.UNPACK_B R2, R3.H1 ;  /* 0x00000003ff02723e */ /* 0x008fc400030006ff */
[----:B------:R-:W-:-:S07]  /*40ec0*/  F2FP.F16.E4M3.UNPACK_B R3, R29.H1 ;  /* 0x0000001dff03723e */ /* 0x000fce00030006ff */
[----:B--2---:R-:W-:-:S15]  /*40ed0*/  HMMA.16816.F32 R20, R8, R2, R20 ;  /* 0x000000020814723c */ /* 0x004fde0000001814 */
[----:B------:R-:W-:-:S04]  /*40ee0*/  NOP ;  /* 0x0000000000007918 */ /* 0x000fc80000000000 */
[----:B------:R0:W-:Y:S04]  /*40ef0*/  STL.64 [R1+0x1d48], R22 ;  /* 0x001d481601007387 */ /* 0x0001e80000100a00 */
[----:B0-----:R-:W2:Y:S01]  /*40f00*/  LDL.LU R23, [R1+0xf0] ;  /* 0x0000f00001177983 */ /* 0x001ea20000300800 */
[----:B------:R-:W-:Y:S02]  /*40f10*/  F2FP.F16.E4M3.UNPACK_B R2, R28.H1 ;  /* 0x0000001cff02723e */ /* 0x000fe400030006ff */
[----:B-----5:R-:W-:-:S07]  /*40f20*/  F2FP.F16.E4M3.UNPACK_B R3, R0.H1 ;  /* 0x00000000ff03723e */ /* 0x020fce00030006ff */
[----:B------:R-:W-:Y:S01]  /*40f30*/  HMMA.16816.F32 R12, R8, R2, R12 ;  /* 0x00000002080c723c */ /* 0x000fe2000000180c */
[----:B------:R-:W-:-:S15]  /*40f40*/  STL.64 [R1+0x1d40], R20 ;  /* 0x001d401401007387 */ /* 0x000fde0000100a00 */
[----:B------:R-:W-:-:S03]  /*40f50*/  NOP ;  /* 0x0000000000007918 */ /* 0x000fc60000000000 */
[----:B------:R0:W-:Y:S04]  /*40f60*/  STL [R1+0x1d5c], R12 ;  /* 0x001d5c0c01007387 */ /* 0x0001e80000100800 */
[----:B------:R1:W-:Y:S04]  /*40f70*/  STL [R1+0x1d58], R13 ;  /* 0x001d580d01007387 */ /* 0x0003e80000100800 */
[----:B------:R3:W-:Y:S04]  /*40f80*/  STL [R1+0x1d54], R14 ;  /* 0x001d540e01007387 */ /* 0x0007e80000100800 */
[----:B------:R4:W-:Y:S04]  /*40f90*/  STL [R1+0x1d50], R15 ;  /* 0x001d500f01007387 */ /* 0x0009e80000100800 */
[----:B0-----:R-:W5:Y:S04]  /*40fa0*/  LDL.LU R12, [R1] ;  /* 0x00000000010c7983 */ /* 0x001f680000300800 */
[----:B-1----:R-:W5:Y:S04]  /*40fb0*/  LDL.LU R13, [R1+0x4] ;  /* 0x00000400010d7983 */ /* 0x002f680000300800 */
[----:B---3--:R-:W5:Y:S04]  /*40fc0*/  LDL.LU R14, [R1+0x8] ;  /* 0x00000800010e7983 */ /* 0x008f680000300800 */
[----:B----4-:R-:W5:Y:S04]  /*40fd0*/  LDL.LU R15, [R1+0xc] ;  /* 0x00000c00010f7983 */ /* 0x010f680000300800 */
[----:B--2---:R-:W0:Y:S04]  /*40fe0*/  LDSM.16.M88.4 R4, [R23+UR5+0x80] ;  /* 0x000080051704783b */ /* 0x004e280008000200 */
[----:B0-----:R0:W-:Y:S04]  /*40ff0*/  STL.64 [R1+0xc0], R4 ;  /* 0x0000c00401007387 */ /* 0x0011e80000100a00 */
[----:B------:R1:W-:Y:S04]  /*41000*/  STL.64 [R1+0xc8], R6 ;  /* 0x0000c80601007387 */ /* 0x0003e80000100a00 */
[----:B0-----:R-:W2:Y:S04]  /*41010*/  LDL.LU R4, [R1+0x30] ;  /* 0x0000300001047983 */ /* 0x001ea80000300800 */
[----:B------:R-:W2:Y:S04]  /*41020*/  LDL.LU R5, [R1+0x34] ;  /* 0x0000340001057983 */ /* 0x000ea80000300800 */
[----:B-1----:R-:W3:Y:S04]  /*41030*/  LDL.LU R6, [R1+0x38] ;  /* 0x0000380001067983 */ /* 0x002ee80000300800 */
[----:B------:R-:W3:Y:S01]  /*41040*/  LDL.LU R7, [R1+0x3c] ;  /* 0x00003c0001077983 */ /* 0x000ee20000300800 */
[----:B------:R-:W-:-:S02]  /*41050*/  F2FP.F16.E4M3.UNPACK_B R2, R27.H1 ;  /* 0x0000001bff02723e */ /* 0x000fc400030006ff */
[----:B------:R-:W-:Y:S02]  /*41060*/  F2FP.F16.E4M3.UNPACK_B R3, R26.H1 ;  /* 0x0000001aff03723e */ /* 0x000fe400030006ff */
[----:B------:R-:W-:Y:S02]  /*41070*/  F2FP.F16.E4M3.UNPACK_B R29, R24.H1 ;  /* 0x00000018ff1d723e */ /* 0x000fe400030006ff */
[----:B------:R-:W-:Y:S01]  /*41080*/  F2FP.F16.E4M3.UNPACK_B R28, R25.H1 ;  /* 0x00000019ff1c723e */ /* 0x000fe200030006ff */
[----:B---3--:R-:W-:Y:S04]  /*41090*/  STL.64 [R1+0x1db0], R6 ;  /* 0x001db00601007387 */ /* 0x008fe80000100a00 */
[----:B--2---:R5:W-:Y:S04]  /*410a0*/  STL.64 [R1+0x1da8], R4 ;  /* 0x001da80401007387 */ /* 0x004be80000100a00 */
[----:B------:R-:W2:Y:S04]  /*410b0*/  LDL.LU R24, [R1+0x9a4] ;  /* 0x0009a40001187983 */ /* 0x000ea80000300800 */
[----:B------:R-:W2:Y:S04]  /*410c0*/  LDL.LU R0, [R1+0x9a0] ;  /* 0x0009a00001007983 */ /* 0x000ea80000300800 */
[----:B------:R-:W3:Y:S04]  /*410d0*/  LDL.LU R25, [R1+0x9b4] ;  /* 0x0009b40001197983 */ /* 0x000ee80000300800 */
[----:B------:R-:W4:Y:S04]  /*410e0*/  LDL.LU R26, [R1+0x9ac] ;  /* 0x0009ac00011a7983 */ /* 0x000f280000300800 */
[----:B------:R-:W2:Y:S01]  /*410f0*/  LDL.LU R27, [R1+0x9bc] ;  /* 0x0009bc00011b7983 */ /* 0x000ea20000300800 */
[----:B-----5:R-:W-:Y:S03]  /*41100*/  HMMA.16816.F32 R4, R8, R2, R12 ;  /* 0x000000020804723c */ /* 0x020fe6000000180c */
[----:B------:R-:W5:Y:S04]  /*41110*/  LDL.LU R2, [R1+0xe8] ;  /* 0x0000e80001027983 */ /* 0x000f680000300800 */
[----:B------:R-:W2:-:S12]  /*41120*/  LDL.LU R3, [R1+0xec] ;  /* 0x0000ec0001037983 */ /* 0x000e980000300800 */
[----:B------:R-:W-:Y:S02]  /*41130*/  IMAD.MOV.U32 R13, RZ, RZ, R4 ;  /* 0x000000ffff0d7224 */ /* 0x000fe400078e0004 */
[----:B------:R-:W-:Y:S02]  /*41140*/  IMAD.MOV.U32 R14, RZ, RZ, R5 ;  /* 0x000000ffff0e7224 */ /* 0x000fe400078e0005 */
[----:B------:R-:W-:Y:S02]  /*41150*/  IMAD.MOV.U32 R15, RZ, RZ, R6 ;  /* 0x000000ffff0f7224 */ /* 0x000fe400078e0006 */
[----:B------:R-:W-:Y:S02]  /*41160*/  IMAD.MOV.U32 R22, RZ, RZ, R7 ;  /* 0x000000ffff167224 */ /* 0x000fe400078e0007 */
[----:B------:R-:W0:Y:S04]  /*41170*/  LDSM.16.M88.4 R4, [R23+UR5+0x2080] ;  /* 0x002080051704783b */ /* 0x000e280008000200 */
[----:B------:R1:W-:Y:S04]  /*41180*/  STL [R1+0x1d6c], R22 ;  /* 0x001d6c1601007387 */ /* 0x0003e80000100800 */
[----:B-1----:R-:W3:Y:S04]  /*41190*/  LDL.LU R22, [R1+0xdc] ;  /* 0x0000dc0001167983 */ /* 0x002ee80000300800 */
[----:B------:R1:W-:Y:S04]  /*411a0*/  STL [R1+0x1d68], R14 ;  /* 0x001d680e01007387 */ /* 0x0003e80000100800 */
[----:B-1----:R-:W3:Y:S04]  /*411b0*/  LDL.LU R14, [R1+0xd8] ;  /* 0x0000d800010e7983 */ /* 0x002ee80000300800 */
[----:B------:R-:W-:Y:S04]  /*411c0*/  STL [R1+0x1d64], R13 ;  /* 0x001d640d01007387 */ /* 0x000fe80000100800 */
[----:B------:R-:W-:Y:S04]  /*411d0*/  STL [R1+0x1d60], R15 ;  /* 0x001d600f01007387 */ /* 0x000fe80000100800 */
[----:B0-----:R-:W-:Y:S04]  /*411e0*/  STL.64 [R1+0xb0], R4 ;  /* 0x0000b00401007387 */ /* 0x001fe80000100a00 */
[----:B------:R0:W-:Y:S02]  /*411f0*/  STL.64 [R1+0xb8], R6 ;  /* 0x0000b80601007387 */ /* 0x0001e40000100a00 */
[----:B0-----:R-:W-:Y:S02]  /*41200*/  HMMA.16816.F32 R4, R8, R28, R16 ;  /* 0x0000001c0804723c */ /* 0x001fe40000001810 */
[----:B------:R-:W3:-:S15]  /*41210*/  LDL.LU R18, [R1+0x9b8] ;  /* 0x0009b80001127983 */ /* 0x000ede0000300800 */
[----:B------:R-:W-:Y:S02]  /*41220*/  NOP ;  /* 0x0000000000007918 */ /* 0x000fe40000000000 */
[----:B------:R-:W-:Y:S02]  /*41230*/  IMAD.MOV.U32 R15, RZ, RZ, R4 ;  /* 0x000000ffff0f7224 */ /* 0x000fe400078e0004 */
[----:B------:R-:W-:Y:S02]  /*41240*/  IMAD.MOV.U32 R12, RZ, RZ, R5 ;  /* 0x000000ffff0c7224 */ /* 0x000fe400078e0005 */
[----:B------:R-:W-:Y:S02]  /*41250*/  IMAD.MOV.U32 R29, RZ, RZ, R6 ;  /* 0x000000ffff1d7224 */ /* 0x000fe400078e0006 */
[----:B------:R-:W-:Y:S02]  /*41260*/  IMAD.MOV.U32 R28, RZ, RZ, R7 ;  /* 0x000000ffff1c7224 */ /* 0x000fe400078e0007 */
[----:B------:R-:W0:Y:S04]  /*41270*/  LDSM.16.M88.4 R4, [R23+UR5+0x4080] ;  /* 0x004080051704783b */ /* 0x000e280008000200 */
[----:B------:R-:W-:Y:S04]  /*41280*/  STL [R1+0x1d70], R12 ;  /* 0x001d700c01007387 */ /* 0x000fe80000100800 */
[----:B0-----:R-:W-:Y:S04]  /*41290*/  STL.64 [R1+0xa0], R4 ;  /* 0x0000a00401007387 */ /* 0x001fe80000100a00 */
[----:B------:R0:W-:Y:S01]  /*412a0*/  STL.64 [R1+0xa8], R6 ;  /* 0x0000a80601007387 */ /* 0x0001e20000100a00 */
[----:B------:R-:W-:-:S02]  /*412b0*/  IMAD.MOV.U32 R21, RZ, RZ, R4 ;  /* 0x000000ffff157224 */ /* 0x000fc400078e0004 */
[----:B------:R-:W-:Y:S01]  /*412c0*/  IMAD.MOV.U32 R20, RZ, RZ, R5 ;  /* 0x000000ffff147224 */ /* 0x000fe200078e0005 */
[----:B0-----:R-:W3:Y:S04]  /*412d0*/  LDL.LU.64 R6, [R1+0x1db0] ;  /* 0x001db00001067983 */ /* 0x001ee80000300a00 */
[----:B------:R-:W3:Y:S04]  /*412e0*/  LDL.LU.64 R4, [R1+0x1da8] ;  /* 0x001da80001047983 */ /* 0x000ee80000300a00 */
[----:B------:R-:W4:Y:S01]  /*412f0*/  LDL R19, [R1+0xc4] ;  /* 0x0000c40001137983 */ /* 0x000f220000100800 */
[----:B-----5:R-:W-:-:S02]  /*41300*/  F2FP.F16.E4M3.UNPACK_B R2, R2.H1 ;  /* 0x00000002ff02723e */ /* 0x020fc400030006ff */
[----:B--2---:R-:W-:-:S07]  /*41310*/  F2FP.F16.E4M3.UNPACK_B R3, R3.H1 ;  /* 0x00000003ff03723e */ /* 0x004fce00030006ff */
[----:B---3--:R-:W-:Y:S01]  /*41320*/  HMMA.16816.F32 R4, R8, R2, R4 ;  /* 0x000000020804723c */ /* 0x008fe20000001804 */
[----:B------:R-:W2:Y:S04]  /*41330*/  LDL.LU R2, [R1+0x9b0] ;  /* 0x0009b00001027983 */ /* 0x000ea80000300800 */
[----:B------:R-:W4:Y:S01]  /*41340*/  LDL.LU R3, [R1+0x9a8] ;  /* 0x0009a80001037983 */ /* 0x000f220000300800 */
[----:B------:R-:W-:Y:S02]  /*41350*/  F2FP.F16.E4M3.UNPACK_B R16, R14.H1 ;  /* 0x0000000eff10723e */ /* 0x000fe400030006ff */
[----:B------:R-:W-:-:S11]  /*41360*/  F2FP.F16.E4M3.UNPACK_B R17, R22.H1 ;  /* 0x00000016ff11723e */ /* 0x000fd600030006ff */
[----:B------:R-:W-:Y:S02]  /*41370*/  IMAD.MOV.U32 R12, RZ, RZ, R4 ;  /* 0x000000ffff0c7224 */ /* 0x000fe400078e0004 */
[----:B------:R-:W-:Y:S02]  /*41380*/  IMAD.MOV.U32 R22, RZ, RZ, R5 ;  /* 0x000000ffff167224 */ /* 0x000fe400078e0005 */
[----:B------:R-:W-:Y:S02]  /*41390*/  IMAD.MOV.U32 R14, RZ, RZ, R6 ;  /* 0x000000ffff0e7224 */ /* 0x000fe400078e0006 */
[----:B------:R-:W-:Y:S02]  /*413a0*/  IMAD.MOV.U32 R13, RZ, RZ, R7 ;  /* 0x000000ffff0d7224 */ /* 0x000fe400078e0007 */
[----:B------:R-:W0:Y:S01]  /*413b0*/  LDSM.16.M88.4 R4, [R23+UR5+0x6080] ;  /* 0x006080051704783b */ /* 0x000e220008000200 */
[----:B------:R-:W-:Y:S02]  /*413c0*/  IMAD R0, R0, 0x100, R24 ;  /* 0x0000010000007824 */ /* 0x000fe400078e0218 */
[----:B------:R-:W-:Y:S01]  /*413d0*/  IMAD R18, R18, 0x100, R27 ;  /* 0x0000010012127824 */ /* 0x000fe200078e021b */
[----:B0-----:R-:W-:Y:S04]  /*413e0*/  STL.64 [R1+0x90], R4 ;  /* 0x0000900401007387 */ /* 0x001fe80000100a00 */
[----:B------:R0:W-:Y:S04]  /*413f0*/  STL.64 [R1+0x98], R6 ;  /* 0x0000980601007387 */ /* 0x0001e80000100a00 */
[----:B0-----:R-:W3:Y:S04]  /*41400*/  LDL.LU.64 R6, [R1+0x1da0] ;  /* 0x001da00001067983 */ /* 0x001ee80000300a00 */
[----:B------:R-:W5:Y:S04]  /*41410*/  LDL.LU.64 R4, [R1+0x1d98] ;  /* 0x001d980001047983 */ /* 0x000f680000300a00 */
[----:B------:R-:W3:Y:S01]  /*41420*/  LDL.LU R24, [R1+0x1d94] ;  /* 0x001d940001187983 */ /* 0x000ee20000300800 */
[----:B--2---:R-:W-:-:S02]  /*41430*/  IMAD R2, R2, 0x100, R25 ;  /* 0x0000010002027824 */ /* 0x004fc400078e0219 */
[----:B----4-:R-:W-:Y:S01]  /*41440*/  IMAD R3, R3, 0x100, R26 ;  /* 0x0000010003037824 */ /* 0x010fe200078e021a */
[----:B------:R-:W3:Y:S04]  /*41450*/  LDL.LU R25, [R1+0x1d90] ;  /* 0x001d900001197983 */ /* 0x000ee80000300800 */
[----:B------:R-:W3:Y:S04]  /*41460*/  LDL.LU R26, [R1+0x1d8c] ;  /* 0x001d8c00011a7983 */ /* 0x000ee80000300800 */
[----:B------:R-:W3:Y:S02]  /*41470*/  LDL.LU R27, [R1+0x1d88] ;  /* 0x001d8800011b7983 */ /* 0x000ee40000300800 */
[----:B---3--:R-:W-:Y:S02]  /*41480*/  HMMA.16816.F32 R24, R8, R16, R24 ;  /* 0x000000100818723c */ /* 0x008fe40000001818 */
[----:B------:R-:W2:-:S15]  /*41490*/  LDL R17, [R1+0xc0] ;  /* 0x0000c00001117983 */ /* 0x000e9e0000100800 */
[----:B------:R-:W-:Y:S02]  /*414a0*/  NOP ;  /* 0x0000000000007918 */ /* 0x000fe40000000000 */
[----:B------:R0:W-:Y:S04]  /*414b0*/  STL [R1+0x1d00], R24 ;  /* 0x001d001801007387 */ /* 0x0001e80000100800 */
[----:B------:R1:W-:Y:S04]  /*414c0*/  STL [R1+0x1cfc], R25 ;  /* 0x001cfc1901007387 */ /* 0x0003e80000100800 */
[----:B------:R5:W-:Y:S04]  /*414d0*/  STL [R1+0x1cf8], R26 ;  /* 0x001cf81a01007387 */ /* 0x000be80000100800 */
[----:B------:R3:W-:Y:S01]  /*414e0*/  STL [R1+0x1cf4], R27 ;  /* 0x001cf41b01007387 */ /* 0x0007e20000100800 */
[----:B0-----:R-:W-:-:S02]  /*414f0*/  IMAD.MOV.U32 R24, RZ, RZ, R7 ;  /* 0x000000ffff187224 */ /* 0x001fc400078e0007 */
[----:B-1----:R-:W-:Y:S02]  /*41500*/  IMAD.MOV.U32 R25, RZ, RZ, R6 ;  /* 0x000000ffff197224 */ /* 0x002fe400078e0006 */
[----:B-----5:R-:W-:Y:S02]  /*41510*/  IMAD.MOV.U32 R26, RZ, RZ, R5 ;  /* 0x000000ffff1a7224 */ /* 0x020fe400078e0005 */
[----:B---3--:R-:W-:Y:S02]  /*41520*/  IMAD.MOV.U32 R27, RZ, RZ, R4 ;  /* 0x000000ffff1b7224 */ /* 0x008fe400078e0004 */
[----:B------:R-:W0:Y:S01]  /*41530*/  LDSM.16.M88.4 R4, [R23+UR5+0x8080] ;  /* 0x008080051704783b */ /* 0x000e220008000200 */
[----:B------:R-:W-:-:S03]  /*41540*/  F2FP.F16.E4M3.UNPACK_B R8, R0 ;  /* 0x00000000ff08723e */ /* 0x000fc600020006ff */
[----:B------:R-:W3:Y:S04]  /*41550*/  LDL R0, [R1+0xb4] ;  /* 0x0000b40001007983 */ /* 0x000ee80000100800 */
[----:B0-----:R-:W-:Y:S04]  /*41560*/  STL.64 [R1+0x80], R4 ;  /* 0x0000800401007387 */ /* 0x001fe80000100a00 */
[----:B------:R0:W-:Y:S04]  /*41570*/  STL.64 [R1+0x88], R6 ;  /* 0x0000880601007387 */ /* 0x0001e80000100a00 */
[----:B0-----:R-:W4:Y:S04]  /*41580*/  LDL.LU.64 R6, [R1+0x1d80] ;  /* 0x001d800001067983 */ /* 0x001f280000300a00 */
[----:B------:R-:W4:Y:S01]  /*41590*/  LDL.LU.64 R4, [R1+0x1d78] ;  /* 0x001d780001047983 */ /* 0x000f220000300a00 */
[----:B------:R-:W-:-:S02]  /*415a0*/  F2FP.F16.E4M3.UNPACK_B R10, R2 ;  /* 0x00000002ff0a723e */ /* 0x000fc400020006ff */
[----:B------:R-:W-:Y:S02]  /*415b0*/  F2FP.F16.E4M3.UNPACK_B R9, R3 ;  /* 0x00000003ff09723e */ /* 0x000fe400020006ff */
[----:B------:R-:W-:Y:S02]  /*415c0*/  F2FP.F16.E4M3.UNPACK_B R11, R18 ;  /* 0x00000012ff0b723e */ /* 0x000fe400020006ff */
[----:B------:R-:W-:Y:S02]  /*415d0*/  F2FP.F16.E4M3.UNPACK_B R3, R19 ;  /* 0x00000013ff03723e */ /* 0x000fe400020006ff */
[----:B--2---:R-:W-:Y:S02]  /*415e0*/  F2FP.F16.E4M3.UNPACK_B R2, R17 ;  /* 0x00000011ff02723e */ /* 0x004fe400020006ff */
[----:B------:R-:W0:Y:S04]  /*415f0*/  LDSM.16.M88.4 R16, [R23+UR5+0xa080] ;  /* 0x00a080051710783b */ /* 0x000e280008000200 */
[----:B0-----:R-:W-:Y:S04]  /*41600*/  STL.64 [R1+0x70], R16 ;  /* 0x0000701001007387 */ /* 0x001fe80000100a00 */
[----:B------:R4:W-:Y:S02]  /*41610*/  STL.64 [R1+0x78], R18 ;  /* 0x0000781201007387 */ /* 0x0009e40000100a00 */
[----:B----4-:R-:W-:Y:S02]  /*41620*/  HMMA.16816.F32 R16, R8, R2, R4 ;  /* 0x000000020810723c */ /* 0x010fe40000001804 */
[----:B------:R-:W2:Y:S01]  /*41630*/  LDL R7, [R1+0xb0] ;  /* 0x0000b00001077983 */ /* 0x000ea20000100800 */
[----:B---3--:R-:W-:-:S15]  /*41640*/  F2FP.F16.E4M3.UNPACK_B R3, R0 ;  /* 0x00000000ff03723e */ /* 0x008fde00020006ff */
[----:B------:R-:W-:Y:S01]  /*41650*/  NOP ;  /* 0x0000000000007918 */ /* 0x000fe20000000000 */
[----:B------:R-:W-:Y:S04]  /*41660*/  STL [R1+0x1d08], R18 ;  /* 0x001d081201007387 */ /* 0x000fe80000100800 */
[----:B------:R-:W-:Y:S01]  /*41670*/  STL [R1+0x1d04], R19 ;  /* 0x001d041301007387 */ /* 0x000fe20000100800 */
[----:B--2---:R-:W-:-:S03]  /*41680*/  F2FP.F16.E4M3.UNPACK_B R2, R7 ;  /* 0x00000007ff02723e */ /* 0x004fc600020006ff */
[----:B------:R-:W0:Y:S04]  /*41690*/  LDSM.16.M88.4 R4, [R23+UR5+0xc080] ;  /* 0x00c080051704783b */ /* 0x000e280008000200 */
[----:B0-----:R-:W-:Y:S04]  /*416a0*/  STL.64 [R1+0x60], R4 ;  /* 0x0000600401007387 */ /* 0x001fe80000100a00 */
[----:B------:R0:W-:Y:S02]  /*416b0*/  STL.64 [R1+0x68], R6 ;  /* 0x0000680601007387 */ /* 0x0001e40000100a00 */
[----:B0-----:R-:W-:-:S15]  /*416c0*/  HMMA.16816.F32 R4, R8, R2, R24 ;  /* 0x000000020804723c */ /* 0x001fde0000001818 */
[----:B------:R-:W-:-:S04]  /*416d0*/  NOP ;  /* 0x0000000000007918 */ /* 0x000fc80000000000 */
[----:B------:R-:W-:Y:S04]  /*416e0*/  STL.64 [R1+0x1d18], R6 ;  /* 0x001d180601007387 */ /* 0x000fe80000100a00 */
[----:B------:R0:W-:Y:S02]  /*416f0*/  STL.64 [R1+0x1d10], R4 ;  /* 0x001d100401007387 */ /* 0x0001e40000100a00 */
[----:B0-----:R-:W-:Y:S02]  /*41700*/  IMAD.MOV.U32 R4, RZ, RZ, R12 ;  /* 0x000000ffff047224 */ /* 0x001fe400078e000c */
[----:B------:R-:W2:Y:S01]  /*41710*/  LDL.LU R12, [R1+0x1d70] ;  /* 0x001d7000010c7983 */ /* 0x000ea20000300800 */
[----:B------:R-:W-:-:S03]  /*41720*/  IMAD.MOV.U32 R5, RZ, RZ, R22 ;  /* 0x000000ffff057224 */ /* 0x000fc600078e0016 */
[----:B------:R-:W3:Y:S01]  /*41730*/  LDL.LU R22, [R1+0x1d6c] ;  /* 0x001d6c0001167983 */ /* 0x000ee20000300800 */
[----:B------:R-:W-:Y:S02]  /*41740*/  IMAD.MOV.U32 R6, RZ, RZ, R14 ;  /* 0x000000ffff067224 */ /* 0x000fe400078e000e */
[----:B------:R-:W-:Y:S01]  /*41750*/  IMAD.MOV.U32 R7, RZ, RZ, R13 ;  /* 0x000000ffff077224 */ /* 0x000fe200078e000d */
[----:B------:R-:W4:Y:S04]  /*41760*/  LDL.LU R14, [R1+0x1d68] ;  /* 0x001d6800010e7983 */ /* 0x000f280000300800 */
[----:B------:R-:W5:Y:S04]  /*41770*/  LDL.LU R13, [R1+0x1d64] ;  /* 0x001d6400010d7983 */ /* 0x000f680000300800 */
[----:B------:R-:W-:Y:S04]  /*41780*/  STL.64 [R1+0x1d28], R6 ;  /* 0x001d280601007387 */ /* 0x000fe80000100a00 */
[----:B------:R0:W-:Y:S02]  /*41790*/  STL.64 [R1+0x1d20], R4 ;  /* 0x001d200401007387 */ /* 0x0001e40000100a00 */
[----:B0-----:R-:W-:-:S02]  /*417a0*/  IMAD.MOV.U32 R4, RZ, RZ, R15 ;  /* 0x000000ffff047224 */ /* 0x001fc400078e000f */
[----:B------:R-:W4:Y:S01]  /*417b0*/  LDL.LU R15, [R1+0x1d60] ;  /* 0x001d6000010f7983 */ /* 0x000f220000300800 */
[----:B------:R-:W-:Y:S02]  /*417c0*/  IMAD.MOV.U32 R6, RZ, RZ, R29 ;  /* 0x000000ffff067224 */ /* 0x000fe400078e001d */
[----:B------:R-:W-:Y:S01]  /*417d0*/  IMAD.MOV.U32 R7, RZ, RZ, R28 ;  /* 0x000000ffff077224 */ /* 0x000fe200078e001c */
[----:B------:R-:W-:Y:S02]  /*417e0*/  F2FP.F16.E4M3.UNPACK_B R2, R21 ;  /* 0x00000015ff02723e */ /* 0x000fe400020006ff */
[----:B------:R-:W-:Y:S01]  /*417f0*/  F2FP.F16.E4M3.UNPACK_B R3, R20 ;  /* 0x00000014ff03723e */ /* 0x000fe200020006ff */
[----:B--2---:R-:W-:Y:S02]  /*41800*/  IMAD.MOV.U32 R5, RZ, RZ, R12 ;  /* 0x000000ffff057224 */ /* 0x004fe400078e000c */
[----:B------:R-:W2:Y:S04]  /*41810*/  LDL.LU R12, [R1+0x1d5c] ;  /* 0x001d5c00010c7983 */ /* 0x000ea80000300800 */
[----:B------:R3:W-:Y:S02]  /*41820*/  STL.64 [R1+0x1d38], R6 ;  /* 0x001d380601007387 */ /* 0x0007e40000100a00 */
[----:B---3--:R-:W-:-:S02]  /*41830*/  IMAD.MOV.U32 R7, RZ, RZ, R22 ;  /* 0x000000ffff077224 */ /* 0x008fc400078e0016 */
[----:B------:R-:W0:Y:S04]  /*41840*/  LDSM.16.M88.4 R20, [R23+UR5+0xe080] ;  /* 0x00e080051714783b */ /* 0x000e280008000200 */
[----:B------:R5:W-:Y:S01]  /*41850*/  STL.64 [R1+0x1d30], R4 ;  /* 0x001d300401007387 */ /* 0x000be20000100a00 */
[----:B----4-:R-:W-:Y:S02]  /*41860*/  IMAD.MOV.U32 R6, RZ, RZ, R15 ;  /* 0x000000ffff067224 */ /* 0x010fe400078e000f */
[----:B-----5:R-:W-:Y:S02]  /*41870*/  IMAD.MOV.U32 R4, RZ, RZ, R13 ;  /* 0x000000ffff047224 */ /* 0x020fe400078e000d */
[----:B------:R-:W-:Y:S01]  /*41880*/  IMAD.MOV.U32 R5, RZ, RZ, R14 ;  /* 0x000000ffff057224 */ /* 0x000fe200078e000e */
[----:B------:R-:W2:Y:S04]  /*41890*/  LDL.LU R13, [R1+0x1d58] ;  /* 0x001d5800010d7983 */ /* 0x000ea80000300800 */
[----:B------:R-:W2:Y:S04]  /*418a0*/  LDL.LU R14, [R1+0x1d54] ;  /* 0x001d5400010e7983 */ /* 0x000ea80000300800 */
[----:B------:R-:W2:Y:S04]  /*418b0*/  LDL.LU R15, [R1+0x1d50] ;  /* 0x001d5000010f7983 */ /* 0x000ea80000300800 */
[----:B------:R-:W3:Y:S04]  /*418c0*/  LDL.LU R24, [R1+0x19c4] ;  /* 0x0019c40001187983 */ /* 0x000ee80000300800 */
[----:B------:R-:W3:Y:S04]  /*418d0*/  LDL.LU R0, [R1+0x19c0] ;  /* 0x0019c00001007983 */ /* 0x000ee80000300800 */
[----:B------:R-:W4:Y:S04]  /*418e0*/  LDL.LU R25, [R1+0x1ad4] ;  /* 0x001ad40001197983 */ /* 0x000f280000300800 */
[----:B------:R-:W4:Y:S04]  /*418f0*/  LDL.LU R28, [R1+0x1ad0] ;  /* 0x001ad000011c7983 */ /* 0x000f280000300800 */
[----:B------:R-:W5:Y:S04]  /*41900*/  LDL.LU R26, [R1+0x1acc] ;  /* 0x001acc00011a7983 */ /* 0x000f680000300800 */
[----:B------:R-:W5:Y:S04]  /*41910*/  LDL.LU R29, [R1+0x19cc] ;  /* 0x0019cc00011d7983 */ /* 0x000f680000300800 */
[----:B------:R-:W2:Y:S04]  /*41920*/  LDL.LU R27, [R1+0x1adc] ;  /* 0x001adc00011b7983 */ /* 0x000ea80000300800 */
[----:B0-----:R-:W-:Y:S04]  /*41930*/  STL.64 [R1+0x50], R20 ;  /* 0x0000501401007387 */ /* 0x001fe80000100a00 */
[----:B------:R0:W-:Y:S01]  /*41940*/  STL.64 [R1+0x58], R22 ;  /* 0x0000581601007387 */ /* 0x0001e20000100a00 */
[----:B------:R-:W-:-:S02]  /*41950*/  IMAD.MOV.U32 R18, RZ, RZ, R20 ;  /* 0x000000ffff127224 */ /* 0x000fc400078e0014 */
[----:B------:R-:W-:Y:S01]  /*41960*/  IMAD.MOV.U32 R19, RZ, RZ, R21 ;  /* 0x000000ffff137224 */ /* 0x000fe200078e0015 */
[----:B0-----:R-:W2:Y:S04]  /*41970*/  LDL.LU.64 R22, [R1+0x1d48] ;  /* 0x001d480001167983 */ /* 0x001ea80000300a00 */
[----:B------:R-:W2:Y:S02]  /*41980*/  LDL.LU.64 R20, [R1+0x1d40] ;  /* 0x001d400001147983 */ /* 0x000ea40000300a00 */
[----:B--2---:R-:W-:Y:S02]  /*41990*/  HMMA.16816.F32 R20, R8, R2, R20 ;  /* 0x000000020814723c */ /* 0x004fe40000001814 */
[----:B------:R-:W2:Y:S04]  /*419a0*/  LDL R2, [R1+0x90] ;  /* 0x0000900001027983 */ /* 0x000ea80000100800 */
[----:B------:R-:W3:-:S13]  /*419b0*/  LDL R3, [R1+0x94] ;  /* 0x0000940001037983 */ /* 0x000eda0000100800 */
[----:B------:R0:W-:Y:S04]  /*419c0*/  STL [R1+0x1cf0], R23 ;  /* 0x001cf01701007387 */ /* 0x0001e80000100800 */
[----:B0-----:R-:W4:Y:S01]  /*419d0*/  LDL.LU R23, [R1+0x1ad8] ;  /* 0x001ad80001177983 */ /* 0x001f220000300800 */
[----:B--2---:R-:W-:Y:S02]  /*419e0*/  F2FP.F16.E4M3.UNPACK_B R2, R2 ;  /* 0x00000002ff02723e */ /* 0x004fe400020006ff */
[----:B---3--:R-:W-:-:S07]  /*419f0*/  F2FP.F16.E4M3.UNPACK_B R3, R3 ;  /* 0x00000003ff03723e */ /* 0x008fce00020006ff */
[----:B------:R-:W-:Y:S01]  /*41a00*/  HMMA.16816.F32 R12, R8, R2, R12 ;  /* 0x00000002080c723c */ /* 0x000fe2000000180c */
[----:B------:R-:W2:Y:S04]  /*41a10*/  LDL R2, [R1+0x80] ;  /* 0x0000800001027983 */ /* 0x000ea80000100800 */
[----:B------:R-:W3:-:S14]  /*41a20*/  LDL R3, [R1+0x84] ;  /* 0x0000840001037983 */ /* 0x000edc0000100800 */
[----:B------:R0:W-:Y:S04]  /*41a30*/  STL [R1+0x1cec], R12 ;  /* 0x001cec0c01007387 */ /* 0x0001e80000100800 */
[----:B0-----:R-:W4:Y:S04]  /*41a40*/  LDL R12, [R1+0x74] ;  /* 0x00007400010c7983 */ /* 0x001f280000100800 */
[----:B------:R0:W-:Y:S04]  /*41a50*/  STL [R1+0x1ce8], R13 ;  /* 0x001ce80d01007387 */ /* 0x0001e80000100800 */
[----:B0-----:R-:W4:Y:S04]  /*41a60*/  LDL R13, [R1+0x70] ;  /* 0x00007000010d7983 */ /* 0x001f280000100800 */
[----:B------:R-:W-:Y:S04]  /*41a70*/  STL [R1+0x1ce4], R14 ;  /* 0x001ce40e01007387 */ /* 0x000fe80000100800 */
[----:B------:R-:W-:Y:S01]  /*41a80*/  STL [R1+0x1ce0], R15 ;  /* 0x001ce00f01007387 */ /* 0x000fe20000100800 */
[----:B--2---:R-:W-:-:S02]  /*41a90*/  F2FP.F16.E4M3.UNPACK_B R2, R2 ;  /* 0x00000002ff02723e */ /* 0x004fc400020006ff */
[----:B---3--:R-:W-:-:S07]  /*41aa0*/  F2FP.F16.E4M3.UNPACK_B R3, R3 ;  /* 0x00000003ff03723e */ /* 0x008fce00020006ff */
[----:B------:R-:W-:-:S15]  /*41ab0*/  HMMA.16816.F32 R4, R8, R2, R4 ;  /* 0x000000020804723c */ /* 0x000fde0000001804 */
[----:B------:R-:W-:-:S04]  /*41ac0*/  NOP ;  /* 0x0000000000007918 */ /* 0x000fc80000000000 */
[----:B------:R-:W-:Y:S04]  /*41ad0*/  STL.64 [R1+0x20], R4 ;  /* 0x0000200401007387 */ /* 0x000fe80000100a00 */
[----:B------:R0:W-:Y:S04]  /*41ae0*/  STL.64 [R1+0x28], R6 ;  /* 0x0000280601007387 */ /* 0x0001e80000100a00 */
[----:B0-----:R-:W2:Y:S04]  /*41af0*/  LDL.LU.64 R6, [R1+0x1d38] ;  /* 0x001d380001067983 */ /* 0x001ea80000300a00 */
[----:B------:R-:W2:Y:S01]  /*41b00*/  LDL.LU.64 R4, [R1+0x1d30] ;  /* 0x001d300001047983 */ /* 0x000ea20000300a00 */
[----:B----4-:R-:W-:-:S02]  /*41b10*/  F2FP.F16.E4M3.UNPACK_B R2, R13 ;  /* 0x0000000dff02723e */ /* 0x010fc400020006ff */
[----:B------:R-:W-:-:S07]  /*41b20*/  F2FP.F16.E4M3.UNPACK_B R3, R12 ;  /* 0x0000000cff03723e */ /* 0x000fce00020006ff */
        /* <DEDUP_REMOVED lines=8> */
[----:B------:R-:W3:Y:S04]  /*41bb0*/  LDL R2, [R1+0x60] ;  /* 0x0000600001027983 */ /* 0x000ee80000100800 */
[----:B------:R-:W4:Y:S01]  /*41bc0*/  LDL R3, [R1+0x64] ;  /* 0x0000640001037983 */ /* 0x000f220000100800 */
[----:B------:R-:W-:-:S02]  /*41bd0*/  IMAD R0, R0, 0x100, R24 ;  /* 0x0000010000007824 */ /* 0x000fc400078e0218 */
[----:B------:R-:W-:Y:S02]  /*41be0*/  IMAD R28, R28, 0x100, R25 ;  /* 0x000001001c1c7824 */ /* 0x000fe400078e0219 */
[----:B-----5:R-:W-:Y:S02]  /*41bf0*/  IMAD R29, R29, 0x100, R26 ;  /* 0x000001001d1d7824 */ /* 0x020fe400078e021a */
[----:B------:R-:W-:Y:S01]  /*41c00*/  IMAD R23, R23, 0x100, R27 ;  /* 0x0000010017177824 */ /* 0x000fe200078e021b */
[----:B---3--:R-:W-:Y:S02]  /*41c10*/  F2FP.F16.E4M3.UNPACK_B R2, R2 ;  /* 0x00000002ff02723e */ /* 0x008fe400020006ff */
[----:B----4-:R-:W-:-:S07]  /*41c20*/  F2FP.F16.E4M3.UNPACK_B R3, R3 ;  /* 0x00000003ff03723e */ /* 0x010fce00020006ff */
[----:B--2---:R-:W-:Y:S01]  /*41c30*/  HMMA.16816.F32 R4, R8, R2, R4 ;  /* 0x000000020804723c */ /* 0x004fe20000001804 */
[----:B------:R-:W-:Y:S02]  /*41c40*/  F2FP.F16.E4M3.UNPACK_B R2, R18 ;  /* 0x00000012ff02723e */ /* 0x000fe400020006ff */
[----:B------:R-:W-:-:S15]  /*41c50*/  F2FP.F16.E4M3.UNPACK_B R3, R19 ;  /* 0x00000013ff03723e */ /* 0x000fde00020006ff */
[----:B------:R-:W-:Y:S01]  /*41c60*/  NOP ;  /* 0x0000000000007918 */ /* 0x000fe20000000000 */
[----:B------:R-:W-:Y:S04]  /*41c70*/  STL.64 [R1+0x30], R4 ;  /* 0x0000300401007387 */ /* 0x000fe80000100a00 */
[----:B------:R0:W-:Y:S04]  /*41c80*/  STL.64 [R1+0x38], R6 ;  /* 0x0000380601007387 */ /* 0x0001e80000100a00 */
[----:B0-----:R-:W2:Y:S04]  /*41c90*/  LDL.LU.64 R6, [R1+0x1d18] ;  /* 0x001d180001067983 */ /* 0x001ea80000300a00 */
[----:B------:R-:W2:Y:S04]  /*41ca0*/  LDL.LU.64 R4, [R1+0x1d10] ;  /* 0x001d100001047983 */ /* 0x000ea80000300a00 */
[----:B------:R-:W3:Y:S04]  /*41cb0*/  LDL.LU R18, [R1+0x1d08] ;  /* 0x001d080001127983 */ /* 0x000ee80000300800 */
[----:B------:R-:W3:Y:S04]  /*41cc0*/  LDL.LU R19, [R1+0x1d04] ;  /* 0x001d040001137983 */ /* 0x000ee80000300800 */
[----:B------:R-:W4:Y:S04]  /*41cd0*/  LDL.LU R24, [R1+0x1d00] ;  /* 0x001d000001187983 */ /* 0x000f280000300800 */
[----:B------:R-:W4:Y:S04]  /*41ce0*/  LDL.LU R25, [R1+0x1cfc] ;  /* 0x001cfc0001197983 */ /* 0x000f280000300800 */
[----:B------:R-:W4:Y:S04]  /*41cf0*/  LDL.LU R26, [R1+0x1cf8] ;  /* 0x001cf800011a7983 */ /* 0x000f280000300800 */
[----:B------:R-:W4:Y:S02]  /*41d00*/  LDL.LU R27, [R1+0x1cf4] ;  /* 0x001cf400011b7983 */ /* 0x000f240000300800 */
[----:B----4-:R-:W-:Y:S02]  /*41d10*/  HMMA.16816.F32 R24, R8, R2, R24 ;  /* 0x000000020818723c */ /* 0x010fe40000001818 */
[----:B------:R-:W4:Y:S04]  /*41d20*/  LDL.LU R2, [R1+0xc0] ;  /* 0x0000c00001027983 */ /* 0x000f280000300800 */
[----:B------:R-:W5:Y:S01]  /*41d30*/  LDL.LU R3, [R1+0xc4] ;  /* 0x0000c40001037983 */ /* 0x000f620000300800 */
[----:B------:R-:W-:-:S02]  /*41d40*/  F2FP.F16.E4M3.UNPACK_B R8, R0 ;  /* 0x00000000ff08723e */ /* 0x000fc400020006ff */
[----:B------:R-:W-:-:S10]  /*41d50*/  F2FP.F16.E4M3.UNPACK_B R10, R28 ;  /* 0x0000001cff0a723e */ /* 0x000fd400020006ff */
        /* <DEDUP_REMOVED lines=8> */
[----:B------:R-:W2:Y:S04]  /*41de0*/  LDL.LU R0, [R1+0xb4] ;  /* 0x0000b40001007983 */ /* 0x000ea80000300800 */
[----:B------:R-:W2:Y:S01]  /*41df0*/  LDL.LU R28, [R1+0xb0] ;  /* 0x0000b000011c7983 */ /* 0x000ea20000300800 */
[----:B------:R-:W-:-:S03]  /*41e00*/  F2FP.F16.E4M3.UNPACK_B R11, R23 ;  /* 0x00000017ff0b723e */ /* 0x000fc600020006ff */
[----:B------:R-:W2:Y:S01]  /*41e10*/  LDL.LU R23, [R1+0x1cf0] ;  /* 0x001cf00001177983 */ /* 0x000ea20000300800 */
[----:B------:R-:W-:Y:S02]  /*41e20*/  F2FP.F16.E4M3.UNPACK_B R9, R29 ;  /* 0x0000001dff09723e */ /* 0x000fe400020006ff */
[----:B----4-:R-:W-:Y:S02]  /*41e30*/  F2FP.F16.E4M3.UNPACK_B R2, R2.H1 ;  /* 0x00000002ff02723e */ /* 0x010fe400030006ff */
[----:B-----5:R-:W-:-:S07]  /*41e40*/  F2FP.F16.E4M3.UNPACK_B R3, R3.H1 ;  /* 0x00000003ff03723e */ /* 0x020fce00030006ff */
[----:B---3--:R-:W-:-:S15]  /*41e50*/  HMMA.16816.F32 R16, R8, R2, R16 ;  /* 0x000000020810723c */ /* 0x008fde0000001810 */
[----:B------:R-:W-:-:S04]  /*41e60*/  NOP ;  /* 0x0000000000007918 */ /* 0x000fc80000000000 */
[----:B------:R0:W-:Y:S04]  /*41e70*/  STL.64 [R1], R16 ;  /* 0x0000001001007387 */ /* 0x0001e80000100a00 */
[----:B------:R1:W-:Y:S01]  /*41e80*/  STL.64 [R1+0x8], R18 ;  /* 0x0000081201007387 */ /* 0x0003e20000100a00 */
[----:B--2---:R-:W-:Y:S02]  /*41e90*/  F2FP.F16.E4M3.UNPACK_B R3, R0.H1 ;  /* 0x00000000ff03723e */ /* 0x004fe400030006ff */
[----:B------:R-:W-:-:S07]  /*41ea0*/  F2FP.F16.E4M3.UNPACK_B R2, R28.H1 ;  /* 0x0000001cff02723e */ /* 0x000fce00030006ff */
[----:B------:R-:W-:Y:S01]  /*41eb0*/  HMMA.16816.F32 R4, R8, R2, R4 ;  /* 0x000000020804723c */ /* 0x000fe20000001804 */
[----:B------:R-:W-:Y:S02]  /*41ec0*/  F2FP.F16.E4M3.UNPACK_B R2, R27.H1 ;  /* 0x0000001bff02723e */ /* 0x000fe400030006ff */
[----:B------:R-:W-:-:S07]  /*41ed0*/  F2FP.F16.E4M3.UNPACK_B R3, R26.H1 ;  /* 0x0000001aff03723e */ /* 0x000fce00030006ff */
[----:B------:R-:W-:Y:S09]  /*41ee0*/  HMMA.16816.F32 R20, R8, R2, R20 ;  /* 0x000000020814723c */ /* 0x000ff20000001814 */
[----:B------:R-:W-:Y:S04]  /*41ef0*/  STL.64 [R1+0x1cb0], R6 ;  /* 0x001cb00601007387 */ /* 0x000fe80000100a00 */
[----:B------:R2:W-:Y:S04]  /*41f00*/  STL.64 [R1+0x1ca8], R4 ;  /* 0x001ca80401007387 */ /* 0x0005e80000100a00 */
[----:B0-----:R-:W3:Y:S04]  /*41f10*/  LDL.LU R16, [R1+0x20] ;  /* 0x0000200001107983 */ /* 0x001ee80000300800 */
[----:B------:R-:W3:Y:S04]  /*41f20*/  LDL.LU R17, [R1+0x24] ;  /* 0x0000240001117983 */ /* 0x000ee80000300800 */
[----:B-1----:R-:W3:Y:S04]  /*41f30*/  LDL.LU R18, [R1+0x28] ;  /* 0x0000280001127983 */ /* 0x002ee80000300800 */
[----:B------:R-:W3:Y:S04]  /*41f40*/  LDL.LU R19, [R1+0x2c] ;  /* 0x00002c0001137983 */ /* 0x000ee80000300800 */
[----:B------:R-:W-:Y:S01]  /*41f50*/  STL [R1+0x1cb8], R23 ;  /* 0x001cb81701007387 */ /* 0x000fe20000100800 */
[----:B--2---:R-:W-:-:S02]  /*41f60*/  IMAD.MOV.U32 R4, RZ, RZ, R12 ;  /* 0x000000ffff047224 */ /* 0x004fc400078e000c */
[----:B------:R-:W-:Y:S01]  /*41f70*/  IMAD.MOV.U32 R5, RZ, RZ, R13 ;  /* 0x000000ffff057224 */ /* 0x000fe200078e000d */
[----:B------:R-:W2:Y:S04]  /*41f80*/  LDL.LU R12, [R1+0x1cec] ;  /* 0x001cec00010c7983 */ /* 0x000ea80000300800 */
[----:B------:R-:W2:Y:S01]  /*41f90*/  LDL.LU R13, [R1+0x1ce8] ;  /* 0x001ce800010d7983 */ /* 0x000ea20000300800 */
[----:B------:R-:W-:Y:S02]  /*41fa0*/  IMAD.MOV.U32 R6, RZ, RZ, R14 ;  /* 0x000000ffff067224 */ /* 0x000fe400078e000e */
[----:B------:R-:W-:Y:S01]  /*41fb0*/  IMAD.MOV.U32 R7, RZ, RZ, R15 ;  /* 0x000000ffff077224 */ /* 0x000fe200078e000f */
[----:B------:R-:W2:Y:S04]  /*41fc0*/  LDL.LU R14, [R1+0x1ce4] ;  /* 0x001ce400010e7983 */ /* 0x000ea80000300800 */
[----:B------:R-:W2:Y:S01]  /*41fd0*/  LDL.LU R15, [R1+0x1ce0] ;  /* 0x001ce000010f7983 */ /* 0x000ea20000300800 */
[----:B------:R-:W-:-:S02]  /*41fe0*/  F2FP.F16.E4M3.UNPACK_B R3, R24.H1 ;  /* 0x00000018ff03723e */ /* 0x000fc400030006ff */
[----:B------:R-:W-:Y:S01]  /*41ff0*/  F2FP.F16.E4M3.UNPACK_B R2, R25.H1 ;  /* 0x00000019ff02723e */ /* 0x000fe200030006ff */
[----:B------:R-:W4:Y:S04]  /*42000*/  LDL.LU R24, [R1+0x1ae4] ;  /* 0x001ae40001187983 */ /* 0x000f280000300800 */
[----:B------:R-:W5:Y:S04]  /*42010*/  LDL.LU R0, [R1+0x1ae0] ;  /* 0x001ae00001007983 */ /* 0x000f680000300800 */
[----:B------:R-:W4:Y:S04]  /*42020*/  LDL.LU R25, [R1+0x1af4] ;  /* 0x001af40001197983 */ /* 0x000f280000300800 */
[----:B------:R-:W3:Y:S04]  /*42030*/  LDL.LU R28, [R1+0x1af0] ;  /* 0x001af000011c7983 */ /* 0x000ee80000300800 */
[----:B------:R-:W3:Y:S04]  /*42040*/  LDL.LU R26, [R1+0x1aec] ;  /* 0x001aec00011a7983 */ /* 0x000ee80000300800 */
[----:B------:R-:W3:Y:S04]  /*42050*/  LDL.LU R29, [R1+0x1ae8] ;  /* 0x001ae800011d7983 */ /* 0x000ee80000300800 */
[----:B------:R-:W3:Y:S01]  /*42060*/  LDL.LU R27, [R1+0x1afc] ;  /* 0x001afc00011b7983 */ /* 0x000ee20000300800 */
[----:B--2---:R-:W-:Y:S03]  /*42070*/  HMMA.16816.F32 R12, R8, R2, R12 ;  /* 0x00000002080c723c */ /* 0x004fe6000000180c */
[----:B---3--:R-:W-:Y:S04]  /*42080*/  STL.64 [R1+0x1cd8], R26 ;  /* 0x001cd81a01007387 */ /* 0x008fe80000100a00 */
[----:B----4-:R0:W-:Y:S04]  /*42090*/  STL.64 [R1+0x1cd0], R24 ;  /* 0x001cd01801007387 */ /* 0x0101e80000100a00 */
[----:B0-----:R-:W2:Y:S04]  /*420a0*/  LDL.LU R24, [R1+0x30] ;  /* 0x0000300001187983 */ /* 0x001ea80000300800 */
[----:B------:R-:W2:Y:S04]  /*420b0*/  LDL.LU R25, [R1+0x34] ;  /* 0x0000340001197983 */ /* 0x000ea80000300800 */
[----:B------:R-:W2:Y:S04]  /*420c0*/  LDL.LU R26, [R1+0x38] ;  /* 0x00003800011a7983 */ /* 0x000ea80000300800 */
[----:B------:R-:W2:Y:S04]  /*420d0*/  LDL.LU R27, [R1+0x3c] ;  /* 0x00003c00011b7983 */ /* 0x000ea80000300800 */
[----:B------:R-:W3:Y:S04]  /*420e0*/  LDL.LU R23, [R1+0x1af8] ;  /* 0x001af80001177983 */ /* 0x000ee80000300800 */
[----:B------:R-:W4:Y:S04]  /*420f0*/  LDL.LU R2, [R1+0x80] ;  /* 0x0000800001027983 */ /* 0x000f280000300800 */
[----:B------:R-:W2:Y:S04]  /*42100*/  LDL.LU R3, [R1+0x84] ;  /* 0x0000840001037983 */ /* 0x000ea80000300800 */
[----:B------:R0:W-:Y:S04]  /*42110*/  STL [R1+0x1ca0], R12 ;  /* 0x001ca00c01007387 */ /* 0x0001e80000100800 */
[----:B0-----:R-:W3:Y:S04]  /*42120*/  LDL.LU R12, [R1+0x64] ;  /* 0x00006400010c7983 */ /* 0x001ee80000300800 */
[----:B------:R0:W-:Y:S04]  /*42130*/  STL [R1+0x1c9c], R13 ;  /* 0x001c9c0d01007387 */ /* 0x0001e80000100800 */
[----:B0-----:R-:W3:Y:S04]  /*42140*/  LDL.LU R13, [R1+0x60] ;  /* 0x00006000010d7983 */ /* 0x001ee80000300800 */
[----:B------:R0:W-:Y:S04]  /*42150*/  STL [R1+0x1c98], R14 ;  /* 0x001c980e01007387 */ /* 0x0001e80000100800 */
[----:B0-----:R-:W3:Y:S04]  /*42160*/  LDL.LU R14, [R1+0x74] ;  /* 0x00007400010e7983 */ /* 0x001ee80000300800 */
[----:B------:R0:W-:Y:S04]  /*42170*/  STL [R1+0x1c94], R15 ;  /* 0x001c940f01007387 */ /* 0x0001e80000100800 */
[----:B0-----:R-:W5:Y:S01]  /*42180*/  LDL.LU R15, [R1+0x70] ;  /* 0x00007000010f7983 */ /* 0x001f620000300800 */
[----:B----4-:R-:W-:-:S02]  /*42190*/  F2FP.F16.E4M3.UNPACK_B R2, R2.H1 ;  /* 0x00000002ff02723e */ /* 0x010fc400030006ff */
[----:B--2---:R-:W-:-:S07]  /*421a0*/  F2FP.F16.E4M3.UNPACK_B R3, R3.H1 ;  /* 0x00000003ff03723e */ /* 0x004fce00030006ff */
[----:B------:R-:W-:Y:S01]  /*421b0*/  HMMA.16816.F32 R16, R8, R2, R16 ;  /* 0x000000020810723c */ /* 0x000fe20000001810 */
[----:B---3--:R-:W-:Y:S02]  /*421c0*/  F2FP.F16.E4M3.UNPACK_B R3, R14.H1 ;  /* 0x0000000eff03723e */ /* 0x008fe400030006ff */
[----:B-----5:R-:W-:-:S07]  /*421d0*/  F2FP.F16.E4M3.UNPACK_B R2, R15.H1 ;  /* 0x0000000fff02723e */ /* 0x020fce00030006ff */
[----:B------:R-:W-:Y:S01]  /*421e0*/  HMMA.16816.F32 R4, R8, R2, R4 ;  /* 0x000000020804723c */ /* 0x000fe20000001804 */
[----:B------:R-:W-:Y:S02]  /*421f0*/  F2FP.F16.E4M3.UNPACK_B R2, R13.H1 ;  /* 0x0000000dff02723e */ /* 0x000fe400030006ff */
[----:B------:R-:W-:-:S07]  /*42200*/  F2FP.F16.E4M3.UNPACK_B R3, R12.H1 ;  /* 0x0000000cff03723e */ /* 0x000fce00030006ff */
[----:B------:R-:W-:Y:S01]  /*42210*/  HMMA.16816.F32 R24, R8, R2, R24 ;  /* 0x000000020818723c */ /* 0x000fe20000001818 */
[----:B------:R-:W-:Y:S04]  /*42220*/  STL [R1+0x1c90], R16 ;  /* 0x001c901001007387 */ /* 0x000fe80000100800 */
[----:B------:R-:W-:Y:S04]  /*42230*/  STL [R1+0x1c8c], R17 ;  /* 0x001c8c1101007387 */ /* 0x000fe80000100800 */
[----:B------:R0:W-:Y:S04]  /*42240*/  STL [R1+0x1c88], R18 ;  /* 0x001c881201007387 */ /* 0x0001e80000100800 */
[----:B------:R1:W-:Y:S04]  /*42250*/  STL [R1+0x1c84], R19 ;  /* 0x001c841301007387 */ /* 0x0003e80000100800 */
[----:B0-----:R-:W2:Y:S04]  /*42260*/  LDL R18, [R1+0xcc] ;  /* 0x0000cc0001127983 */ /* 0x001ea80000100800 */
[----:B-1----:R-:W3:Y:S04]  /*42270*/  LDL R19, [R1+0xc8] ;  /* 0x0000c80001137983 */ /* 0x002ee80000100800 */
[----:B------:R0:W-:Y:S04]  /*42280*/  STL.64 [R1+0x20], R4 ;  /* 0x0000200401007387 */ /* 0x0001e80000100a00 */
[----:B------:R1:W-:Y:S01]  /*42290*/  STL.64 [R1+0x28], R6 ;  /* 0x0000280601007387 */ /* 0x0003e20000100a00 */
[----:B------:R-:W-:-:S02]  /*422a0*/  IMAD.MOV.U32 R14, RZ, RZ, R26 ;  /* 0x000000ffff0e7224 */ /* 0x000fc400078e001a */
[----:B------:R-:W-:Y:S02]  /*422b0*/  IMAD.MOV.U32 R15, RZ, RZ, R27 ;  /* 0x000000ffff0f7224 */ /* 0x000fe400078e001b */
[----:B------:R-:W-:Y:S02]  /*422c0*/  IMAD.MOV.U32 R12, RZ, RZ, R24 ;  /* 0x000000ffff0c7224 */ /* 0x000fe400078e0018 */
[----:B------:R-:W-:Y:S01]  /*422d0*/  IMAD.MOV.U32 R13, RZ, RZ, R25 ;  /* 0x000000ffff0d7224 */ /* 0x000fe200078e0019 */
[----:B0-----:R-:W4:Y:S04]  /*422e0*/  LDL.LU R4, [R1] ;  /* 0x0000000001047983 */ /* 0x001f280000300800 */
[----:B------:R-:W4:Y:S04]  /*422f0*/  LDL.LU R5, [R1+0x4] ;  /* 0x0000040001057983 */ /* 0x000f280000300800 */
[----:B-1----:R-:W4:Y:S04]  /*42300*/  LDL.LU R6, [R1+0x8] ;  /* 0x0000080001067983 */ /* 0x002f280000300800 */
[----:B------:R-:W4:Y:S04]  /*42310*/  LDL.LU R7, [R1+0xc] ;  /* 0x00000c0001077983 */ /* 0x000f280000300800 */
[----:B------:R-:W5:Y:S04]  /*42320*/  LDL R17, [R1+0xb8] ;  /* 0x0000b80001117983 */ /* 0x000f680000100800 */
[----:B------:R-:W2:Y:S04]  /*42330*/  LDL R16, [R1+0xbc] ;  /* 0x0000bc0001107983 */ /* 0x000ea80000100800 */
[----:B------:R-:W2:Y:S04]  /*42340*/  LDL.LU.64 R26, [R1+0x1cd8] ;  /* 0x001cd800011a7983 */ /* 0x000ea80000300a00 */
[----:B------:R-:W2:Y:S04]  /*42350*/  LDL.LU.64 R24, [R1+0x1cd0] ;  /* 0x001cd00001187983 */ /* 0x000ea80000300a00 */
[----:B------:R-:W3:Y:S04]  /*42360*/  LDL.LU R2, [R1+0x50] ;  /* 0x0000500001027983 */ /* 0x000ee80000300800 */
[----:B------:R-:W3:Y:S01]  /*42370*/  LDL.LU R3, [R1+0x54] ;  /* 0x0000540001037983 */ /* 0x000ee20000300800 */
[----:B--2---:R-:W-:-:S02]  /*42380*/  IMAD R0, R0, 0x100, R24 ;  /* 0x0000010000007824 */ /* 0x004fc400078e0218 */
[----:B------:R-:W-:Y:S01]  /*42390*/  IMAD R28, R28, 0x100, R25 ;  /* 0x000001001c1c7824 */ /* 0x000fe200078e0219 */
[----:B------:R-:W2:Y:S04]  /*423a0*/  LDL.LU R24, [R1+0x1cc8] ;  /* 0x001cc80001187983 */ /* 0x000ea80000300800 */
[----:B------:R-:W2:Y:S01]  /*423b0*/  LDL.LU R25, [R1+0x1cc4] ;  /* 0x001cc40001197983 */ /* 0x000ea20000300800 */
[----:B------:R-:W-:Y:S02]  /*423c0*/  IMAD R29, R29, 0x100, R26 ;  /* 0x000001001d1d7824 */ /* 0x000fe400078e021a */
[----:B------:R-:W-:Y:S01]  /*423d0*/  IMAD R23, R23, 0x100, R27 ;  /* 0x0000010017177824 */ /* 0x000fe200078e021b */
[----:B------:R-:W2:Y:S04]  /*423e0*/  LDL.LU R26, [R1+0x1cc0] ;  /* 0x001cc000011a7983 */ /* 0x000ea80000300800 */
[----:B------:R-:W2:Y:S01]  /*423f0*/  LDL.LU R27, [R1+0x1cbc] ;  /* 0x001cbc00011b7983 */ /* 0x000ea20000300800 */
[----:B---3--:R-:W-:-:S02]  /*42400*/  F2FP.F16.E4M3.UNPACK_B R2, R2.H1 ;  /* 0x00000002ff02723e */ /* 0x008fc400030006ff */
[----:B------:R-:W-:-:S07]  /*42410*/  F2FP.F16.E4M3.UNPACK_B R3, R3.H1 ;  /* 0x00000003ff03723e */ /* 0x000fce00030006ff */
[----:B--2---:R-:W-:Y:S01]  /*42420*/  HMMA.16816.F32 R24, R8, R2, R24 ;  /* 0x000000020818723c */ /* 0x004fe20000001818 */
[----:B------:R-:W-:Y:S02]  /*42430*/  F2FP.F16.E4M3.UNPACK_B R8, R0 ;  /* 0x00000000ff08723e */ /* 0x000fe400020006ff */
[----:B------:R-:W-:Y:S02]  /*42440*/  F2FP.F16.E4M3.UNPACK_B R10, R28 ;  /* 0x0000001cff0a723e */ /* 0x000fe400020006ff */
[----:B------:R-:W-:Y:S02]  /*42450*/  F2FP.F16.E4M3.UNPACK_B R9, R29 ;  /* 0x0000001dff09723e */ /* 0x000fe400020006ff */
[----:B------:R-:W-:Y:S02]  /*42460*/  F2FP.F16.E4M3.UNPACK_B R11, R23 ;  /* 0x00000017ff0b723e */ /* 0x000fe400020006ff */
[----:B------:R-:W-:Y:S02]  /*42470*/  F2FP.F16.E4M3.UNPACK_B R2, R19 ;  /* 0x00000013ff02723e */ /* 0x000fe400020006ff */
[----:B------:R-:W-:-:S07]  /*42480*/  F2FP.F16.E4M3.UNPACK_B R3, R18 ;  /* 0x00000012ff03723e */ /* 0x000fce00020006ff */
[----:B----4-:R-:W-:Y:S01]  /*42490*/  HMMA.16816.F32 R4, R8, R2, R4 ;  /* 0x000000020804723c */ /* 0x010fe20000001804 */
[----:B------:R0:W-:Y:S04]  /*424a0*/  STL [R1+0x1c7c], R24 ;  /* 0x001c7c1801007387 */ /* 0x0001e80000100800 */
[----:B0-----:R-:W2:Y:S04]  /*424b0*/  LDL R24, [R1+0x9c] ;  /* 0x00009c0001187983 */ /* 0x001ea80000100800 */
[----:B------:R0:W-:Y:S04]  /*424c0*/  STL [R1+0x1c78], R25 ;  /* 0x001c781901007387 */ /* 0x0001e80000100800 */
[----:B0-----:R-:W3:Y:S04]  /*424d0*/  LDL R25, [R1+0x98] ;  /* 0x0000980001197983 */ /* 0x001ee80000100800 */
[----:B------:R0:W-:Y:S04]  /*424e0*/  STL [R1+0x1c74], R26 ;  /* 0x001c741a01007387 */ /* 0x0001e80000100800 */
[----:B0-----:R-:W4:Y:S04]  /*424f0*/  LDL R26, [R1+0xac] ;  /* 0x0000ac00011a7983 */ /* 0x001f280000100800 */
[----:B------:R0:W-:Y:S04]  /*42500*/  STL [R1+0x1c70], R27 ;  /* 0x001c701b01007387 */ /* 0x0001e80000100800 */
[----:B0-----:R-:W2:Y:S04]  /*42510*/  LDL R27, [R1+0xa8] ;  /* 0x0000a800011b7983 */ /* 0x001ea80000100800 */
[----:B------:R-:W2:Y:S04]  /*42520*/  LDL.LU R23, [R1+0x1cb8] ;  /* 0x001cb80001177983 */ /* 0x000ea80000300800 */
[----:B------:R-:W-:Y:S04]  /*42530*/  STL.64 [R1+0x30], R4 ;  /* 0x0000300401007387 */ /* 0x000fe80000100a00 */
[----:B------:R0:W-:Y:S04]  /*42540*/  STL.64 [R1+0x38], R6 ;  /* 0x0000380601007387 */ /* 0x0001e80000100a00 */
[----:B0-----:R-:W2:Y:S04]  /*42550*/  LDL.LU.64 R6, [R1+0x1cb0] ;  /* 0x001cb00001067983 */ /* 0x001ea80000300a00 */
[----:B------:R-:W2:Y:S01]  /*42560*/  LDL.LU.64 R4, [R1+0x1ca8] ;  /* 0x001ca80001047983 */ /* 0x000ea20000300a00 */
[----:B-----5:R-:W-:-:S02]  /*42570*/  F2FP.F16.E4M3.UNPACK_B R2, R17 ;  /* 0x00000011ff02723e */ /* 0x020fc400020006ff */
[----:B------:R-:W-:-:S07]  /*42580*/  F2FP.F16.E4M3.UNPACK_B R3, R16 ;  /* 0x00000010ff03723e */ /* 0x000fce00020006ff */
[----:B--2---:R-:W-:Y:S01]  /*42590*/  HMMA.16816.F32 R4, R8, R2, R4 ;  /* 0x000000020804723c */ /* 0x004fe20000001804 */
[----:B------:R-:W-:Y:S02]  /*425a0*/  F2FP.F16.E4M3.UNPACK_B R2, R27 ;  /* 0x0000001bff02723e */ /* 0x000fe400020006ff */
[----:B----4-:R-:W-:-:S15]  /*425b0*/  F2FP.F16.E4M3.UNPACK_B R3, R26 ;  /* 0x0000001aff03723e */ /* 0x010fde00020006ff */
[----:B------:R-:W-:Y:S01]  /*425c0*/  NOP ;  /* 0x0000000000007918 */ /* 0x000fe20000000000 */
[----:B------:R-:W-:Y:S02]  /*425d0*/  IMAD.MOV.U32 R16, RZ, RZ, R4 ;  /* 0x000000ffff107224 */ /* 0x000fe400078e0004 */
[----:B------:R-:W-:Y:S02]  /*425e0*/  IMAD.MOV.U32 R17, RZ, RZ, R5 ;  /* 0x000000ffff117224 */ /* 0x000fe400078e0005 */
[----:B------:R-:W-:Y:S02]  /*425f0*/  IMAD.MOV.U32 R18, RZ, RZ, R6 ;  /* 0x000000ffff127224 */ /* 0x000fe400078e0006 */
[----:B------:R-:W-:Y:S02]  /*42600*/  IMAD.MOV.U32 R19, RZ, RZ, R7 ;  /* 0x000000ffff137224 */ /* 0x000fe400078e0007 */
[----:B------:R-:W-:Y:S01]  /*42610*/  HMMA.16816.F32 R4, R8, R2, R20 ;  /* 0x000000020804723c */ /* 0x000fe20000001814 */
[----:B------:R-:W-:Y:S02]  /*42620*/  IMAD.MOV.U32 R20, RZ, RZ, R12 ;  /* 0x000000ffff147224 */ /* 0x000fe400078e000c */
[----:B------:R-:W-:-:S02]  /*42630*/  IMAD.MOV.U32 R21, RZ, RZ, R13 ;  /* 0x000000ffff157224 */ /* 0x000fc400078e000d */
[----:B------:R-:W-:Y:S02]  /*42640*/  IMAD.MOV.U32 R22, RZ, RZ, R14 ;  /* 0x000000ffff167224 */ /* 0x000fe400078e000e */
[----:B------:R-:W-:-:S12]  /*42650*/  IMAD.MOV.U32 R23, RZ, RZ, R15 ;  /* 0x000000ffff177224 */ /* 0x000fd800078e000f */
[----:B------:R0:W-:Y:S04]  /*42660*/  STL.64 [R1], R4 ;  /* 0x0000000401007387 */ /* 0x0001e80000100a00 */
[----:B------:R1:W-:Y:S04]  /*42670*/  STL.64 [R1+0x8], R6 ;  /* 0x0000080601007387 */ /* 0x0003e80000100a00 */
[----:B------:R-:W2:Y:S04]  /*42680*/  LDL.LU R12, [R1+0x1ca0] ;  /* 0x001ca000010c7983 */ /* 0x000ea80000300800 */
[----:B------:R-:W2:Y:S04]  /*42690*/  LDL.LU R13, [R1+0x1c9c] ;  /* 0x001c9c00010d7983 */ /* 0x000ea80000300800 */
[----:B------:R-:W2:Y:S04]  /*426a0*/  LDL.LU R14, [R1+0x1c98] ;  /* 0x001c9800010e7983 */ /* 0x000ea80000300800 */
[----:B------:R-:W2:Y:S01]  /*426b0*/  LDL.LU R15, [R1+0x1c94] ;  /* 0x001c9400010f7983 */ /* 0x000ea20000300800 */
[----:B------:R-:W-:-:S03]  /*426c0*/  F2FP.F16.E4M3.UNPACK_B R3, R24 ;  /* 0x00000018ff03723e */ /* 0x000fc600020006ff */
[----:B0-----:R-:W4:Y:S04]  /*426d0*/  LDL.LU R4, [R1+0x20] ;  /* 0x0000200001047983 */ /* 0x001f280000300800 */
[----:B------:R-:W4:Y:S04]  /*426e0*/  LDL.LU R5, [R1+0x24] ;  /* 0x0000240001057983 */ /* 0x000f280000300800 */
[----:B-1----:R-:W4:Y:S04]  /*426f0*/  LDL.LU R6, [R1+0x28] ;  /* 0x0000280001067983 */ /* 0x002f280000300800 */
[----:B------:R-:W4:Y:S04]  /*42700*/  LDL.LU R7, [R1+0x2c] ;  /* 0x00002c0001077983 */ /* 0x000f280000300800 */
[----:B------:R-:W5:Y:S04]  /*42710*/  LDL.LU R0, [R1+0x1b04] ;  /* 0x001b040001007983 */ /* 0x000f680000300800 */
[----:B------:R-:W4:Y:S01]  /*42720*/  LDL.LU R24, [R1+0x1b18] ;  /* 0x001b180001187983 */ /* 0x000f220000300800 */
[----:B---3--:R-:W-:-:S07]  /*42730*/  F2FP.F16.E4M3.UNPACK_B R2, R25 ;  /* 0x00000019ff02723e */ /* 0x008fce00020006ff */
[----:B--2---:R-:W-:Y:S01]  /*42740*/  HMMA.16816.F32 R12, R8, R2, R12 ;  /* 0x00000002080c723c */ /* 0x004fe2000000180c */
[----:B----4-:R0:W-:Y:S04]  /*42750*/  STL [R1+0x1c80], R24 ;  /* 0x001c801801007387 */ /* 0x0101e80000100800 */
[----:B0-----:R-:W5:Y:S04]  /*42760*/  LDL.LU R24, [R1+0x1b08] ;  /* 0x001b080001187983 */ /* 0x001f680000300800 */
[----:B------:R-:W2:Y:S04]  /*42770*/  LDL.LU R28, [R1+0x1b00] ;  /* 0x001b0000011c7983 */ /* 0x000ea80000300800 */
[----:B------:R-:W3:Y:S04]  /*42780*/  LDL.LU R25, [R1+0x1b14] ;  /* 0x001b140001197983 */ /* 0x000ee80000300800 */
[----:B------:R-:W3:Y:S04]  /*42790*/  LDL.LU R29, [R1+0x1b10] ;  /* 0x001b1000011d7983 */ /* 0x000ee80000300800 */
[----:B------:R-:W4:Y:S04]  /*427a0*/  LDL.LU R26, [R1+0x1b1c] ;  /* 0x001b1c00011a7983 */ /* 0x000f280000300800 */
[----:B------:R-:W4:Y:S04]  /*427b0*/  LDL.LU R27, [R1+0x1b0c] ;  /* 0x001b0c00011b7983 */ /* 0x000f280000300800 */
[----:B------:R-:W2:Y:S04]  /*427c0*/  LDL R2, [R1+0x88] ;  /* 0x0000880001027983 */ /* 0x000ea80000100800 */
[----:B------:R-:W2:Y:S04]  /*427d0*/  LDL R3, [R1+0x8c] ;  /* 0x00008c0001037983 */ /* 0x000ea80000100800 */
[----:B------:R-:W-:Y:S04]  /*427e0*/  STL.64 [R1+0x1c48], R14 ;  /* 0x001c480e01007387 */ /* 0x000fe80000100a00 */
[----:B------:R0:W-:Y:S04]  /*427f0*/  STL.64 [R1+0x1c40], R12 ;  /* 0x001c400c01007387 */ /* 0x0001e80000100a00 */
[----:B0-----:R-:W2:Y:S04]  /*42800*/  LDL.LU R12, [R1] ;  /* 0x00000000010c7983 */ /* 0x001ea80000300800 */
[----:B------:R-:W2:Y:S04]  /*42810*/  LDL.LU R13, [R1+0x4] ;  /* 0x00000400010d7983 */ /* 0x000ea80000300800 */
[----:B------:R-:W2:Y:S04]  /*42820*/  LDL.LU R14, [R1+0x8] ;  /* 0x00000800010e7983 */ /* 0x000ea80000300800 */
[----:B------:R-:W2:Y:S04]  /*42830*/  LDL.LU R15, [R1+0xc] ;  /* 0x00000c00010f7983 */ /* 0x000ea80000300800 */
        /* <DEDUP_REMOVED lines=11> */
[----:B------:R-:W-:Y:S01]  /*428f0*/  F2FP.F16.E4M3.UNPACK_B R3, R3 ;  /* 0x00000003ff03723e */ /* 0x000fe200020006ff */
[----:B------:R-:W-:Y:S04]  /*42900*/  STL.64 [R1+0x1c68], R14 ;  /* 0x001c680e01007387 */ /* 0x000fe80000100a00 */
[----:B------:R0:W-:Y:S04]  /*42910*/  STL.64 [R1+0x1c60], R12 ;  /* 0x001c600c01007387 */ /* 0x0001e80000100a00 */
[----:B0-----:R-:W3:Y:S04]  /*42920*/  LDL.LU R12, [R1+0x30] ;  /* 0x00003000010c7983 */ /* 0x001ee80000300800 */
[----:B------:R-:W3:Y:S04]  /*42930*/  LDL.LU R13, [R1+0x34] ;  /* 0x00003400010d7983 */ /* 0x000ee80000300800 */
[----:B------:R-:W3:Y:S04]  /*42940*/  LDL.LU R14, [R1+0x38] ;  /* 0x00003800010e7983 */ /* 0x000ee80000300800 */
[----:B------:R-:W3:Y:S01]  /*42950*/  LDL.LU R15, [R1+0x3c] ;  /* 0x00003c00010f7983 */ /* 0x000ee20000300800 */
[----:B--2---:R-:W-:Y:S03]  /*42960*/  HMMA.16816.F32 R16, R8, R2, R16 ;  /* 0x000000020810723c */ /* 0x004fe60000001810 */
[----:B------:R-:W2:Y:S04]  /*42970*/  LDL R2, [R1+0x78] ;  /* 0x0000780001027983 */ /* 0x000ea80000100800 */
[----:B------:R-:W3:Y:S01]  /*42980*/  LDL R3, [R1+0x7c] ;  /* 0x00007c0001037983 */ /* 0x000ee20000100800 */
[----:B--2---:R-:W-:-:S02]  /*42990*/  F2FP.F16.E4M3.UNPACK_B R2, R2 ;  /* 0x00000002ff02723e */ /* 0x004fc400020006ff */
[----:B---3--:R-:W-:-:S07]  /*429a0*/  F2FP.F16.E4M3.UNPACK_B R3, R3 ;  /* 0x00000003ff03723e */ /* 0x008fce00020006ff */
[----:B------:R-:W-:Y:S01]  /*429b0*/  HMMA.16816.F32 R4, R8, R2, R4 ;  /* 0x000000020804723c */ /* 0x000fe20000001804 */
[----:B------:R-:W2:Y:S04]  /*429c0*/  LDL R2, [R1+0x68] ;  /* 0x0000680001027983 */ /* 0x000ea80000100800 */
[----:B------:R-:W3:Y:S01]  /*429d0*/  LDL R3, [R1+0x6c] ;  /* 0x00006c0001037983 */ /* 0x000ee20000100800 */
[----:B-----5:R-:W-:Y:S01]  /*429e0*/  IMAD R0, R0, 0x100, R24 ;  /* 0x0000010000007824 */ /* 0x020fe200078e0218 */
[----:B--2---:R-:W-:Y:S02]  /*429f0*/  F2FP.F16.E4M3.UNPACK_B R2, R2 ;  /* 0x00000002ff02723e */ /* 0x004fe400020006ff */
[----:B---3--:R-:W-:-:S07]  /*42a00*/  F2FP.F16.E4M3.UNPACK_B R3, R3 ;  /* 0x00000003ff03723e */ /* 0x008fce00020006ff */
[----:B------:R-:W-:Y:S01]  /*42a10*/  HMMA.16816.F32 R20, R8, R2, R20 ;  /* 0x000000020814723c */ /* 0x000fe20000001814 */
[----:B------:R-:W2:Y:S04]  /*42a20*/  LDL R2, [R1+0x58] ;  /* 0x0000580001027983 */ /* 0x000ea80000100800 */
[----:B------:R-:W3:Y:S04]  /*42a30*/  LDL R3, [R1+0x5c] ;  /* 0x00005c0001037983 */ /* 0x000ee80000100800 */
[----:B------:R-:W5:Y:S01]  /*42a40*/  LDL.LU R24, [R1+0x1c80] ;  /* 0x001c800001187983 */ /* 0x000f620000300800 */
[----:B----4-:R-:W-:-:S02]  /*42a50*/  IMAD R27, R27, 0x100, R26 ;  /* 0x000001001b1b7824 */ /* 0x010fc400078e021a */
[----:B------:R-:W-:Y:S02]  /*42a60*/  IMAD R29, R29, 0x100, R25 ;  /* 0x000001001d1d7824 */ /* 0x000fe400078e0219 */
[----:B-----5:R-:W-:Y:S02]  /*42a70*/  IMAD R28, R28, 0x100, R24 ;  /* 0x000001001c1c7824 */ /* 0x020fe400078e0218 */
[----:B------:R-:W4:Y:S04]  /*42a80*/  LDL.LU R24, [R1+0x1c7c] ;  /* 0x001c7c0001187983 */ /* 0x000f280000300800 */
[----:B------:R-:W4:Y:S04]  /*42a90*/  LDL.LU R25, [R1+0x1c78] ;  /* 0x001c780001197983 */ /* 0x000f280000300800 */
[----:B------:R-:W4:Y:S04]  /*42aa0*/  LDL.LU R26, [R1+0x1c74] ;  /* 0x001c7400011a7983 */ /* 0x000f280000300800 */
[----:B------:R0:W-:Y:S04]  /*42ab0*/  STL [R1+0x20], R27 ;  /* 0x0000201b01007387 */ /* 0x0001e80000100800 */
[----:B0-----:R-:W4:Y:S01]  /*42ac0*/  LDL.LU R27, [R1+0x1c70] ;  /* 0x001c7000011b7983 */ /* 0x001f220000300800 */
[----:B--2---:R-:W-:-:S02]  /*42ad0*/  F2FP.F16.E4M3.UNPACK_B R2, R2 ;  /* 0x00000002ff02723e */ /* 0x004fc400020006ff */
[----:B---3--:R-:W-:-:S07]  /*42ae0*/  F2FP.F16.E4M3.UNPACK_B R3, R3 ;  /* 0x00000003ff03723e */ /* 0x008fce00020006ff */
[----:B----4-:R-:W-:Y:S01]  /*42af0*/  HMMA.16816.F32 R24, R8, R2, R24 ;  /* 0x000000020818723c */ /* 0x010fe20000001818 */
[----:B------:R-:W2:Y:S04]  /*42b00*/  LDL.LU R2, [R1+0xc8] ;  /* 0x0000c80001027983 */ /* 0x000ea80000300800 */
[----:B------:R-:W3:Y:S04]  /*42b10*/  LDL.LU R3, [R1+0xcc] ;  /* 0x0000cc0001037983 */ /* 0x000ee80000300800 */
[----:B------:R-:W4:Y:S01]  /*42b20*/  LDL.LU R11, [R1+0x20] ;  /* 0x00002000010b7983 */ /* 0x000f220000300800 */
[----:B------:R-:W-:-:S02]  /*42b30*/  F2FP.F16.E4M3.UNPACK_B R8, R0 ;  /* 0x00000000ff08723e */ /* 0x000fc400020006ff */
[----:B------:R-:W-:Y:S02]  /*42b40*/  F2FP.F16.E4M3.UNPACK_B R10, R28 ;  /* 0x0000001cff0a723e */ /* 0x000fe400020006ff */
[----:B------:R-:W-:Y:S01]  /*42b50*/  F2FP.F16.E4M3.UNPACK_B R9, R29 ;  /* 0x0000001dff09723e */ /* 0x000fe200020006ff */
[----:B------:R-:W5:Y:S04]  /*42b60*/  LDL.LU R0, [R1+0xac] ;  /* 0x0000ac0001007983 */ /* 0x000f680000300800 */
[----:B------:R-:W5:Y:S04]  /*42b70*/  LDL.LU R28, [R1+0xa8] ;  /* 0x0000a800011c7983 */ /* 0x000f680000300800 */
[----:B------:R-:W5:Y:S01]  /*42b80*/  LDL.LU R29, [R1+0xbc] ;  /* 0x0000bc00011d7983 */ /* 0x000f620000300800 */
[----:B--2---:R-:W-:-:S02]  /*42b90*/  F2FP.F16.E4M3.UNPACK_B R2, R2.H1 ;  /* 0x00000002ff02723e */ /* 0x004fc400030006ff */
[----:B---3--:R-:W-:Y:S02]  /*42ba0*/  F2FP.F16.E4M3.UNPACK_B R3, R3.H1 ;  /* 0x00000003ff03723e */ /* 0x008fe400030006ff */
[----:B----4-:R-:W-:-:S07]  /*42bb0*/  F2FP.F16.E4M3.UNPACK_B R11, R11 ;  /* 0x0000000bff0b723e */ /* 0x010fce00020006ff */
[----:B------:R-:W-:-:S15]  /*42bc0*/  HMMA.16816.F32 R12, R8, R2, R12 ;  /* 0x00000002080c723c */ /* 0x000fde000000180c */
[----:B------:R-:W-:-:S04]  /*42bd0*/  NOP ;  /* 0x0000000000007918 */ /* 0x000fc80000000000 */
[----:B------:R-:W-:Y:S04]  /*42be0*/  STL.64 [R1+0x330], R12 ;  /* 0x0003300c01007387 */ /* 0x000fe80000100a00 */
[----:B------:R0:W-:Y:S04]  /*42bf0*/  STL.64 [R1+0x338], R14 ;  /* 0x0003380e01007387 */ /* 0x0001e80000100a00 */
[----:B0-----:R-:W2:Y:S04]  /*42c00*/  LDL.LU.64 R14, [R1+0x1c68] ;  /* 0x001c6800010e7983 */ /* 0x001ea80000300a00 */
[----:B------:R-:W2:Y:S04]  /*42c10*/  LDL.LU.64 R12, [R1+0x1c60] ;  /* 0x001c6000010c7983 */ /* 0x000ea80000300a00 */
[----:B------:R-:W3:Y:S02]  /*42c20*/  LDL.LU R3, [R1+0xb8] ;  /* 0x0000b80001037983 */ /* 0x000ee40000300800 */
[----:B---3--:R-:W-:-:S02]  /*42c30*/  F2FP.F16.E4M3.UNPACK_B R2, R3.H1 ;  /* 0x00000003ff02723e */ /* 0x008fc400030006ff */
        /* <DEDUP_REMOVED lines=10> */
[----:B------:R-:W4:Y:S04]  /*42ce0*/  LDL.LU R28, [R1+0x1ac4] ;  /* 0x001ac400011c7983 */ /* 0x000f280000300800 */
[----:B------:R-:W5:Y:S01]  /*42cf0*/  LDL.LU R0, [R1+0x1ac0] ;  /* 0x001ac00001007983 */ /* 0x000f620000300800 */
[----:B--2---:R-:W-:-:S15]  /*42d00*/  HMMA.16816.F32 R12, R8, R2, R12 ;  /* 0x00000002080c723c */ /* 0x004fde000000180c */
[----:B------:R-:W-:-:S04]  /*42d10*/  NOP ;  /* 0x0000000000007918 */ /* 0x000fc80000000000 */
[----:B------:R-:W-:Y:S04]  /*42d20*/  STL.64 [R1+0x110], R12 ;  /* 0x0001100c01007387 */ /* 0x000fe80000100a00 */
[----:B------:R0:W-:Y:S04]  /*42d30*/  STL.64 [R1+0x118], R14 ;  /* 0x0001180e01007387 */ /* 0x0001e80000100a00 */
[----:B0-----:R-:W2:Y:S04]  /*42d40*/  LDL.LU.64 R14, [R1+0x1c48] ;  /* 0x001c4800010e7983 */ /* 0x001ea80000300a00 */
[----:B------:R-:W2:Y:S04]  /*42d50*/  LDL.LU.64 R12, [R1+0x1c40] ;  /* 0x001c4000010c7983 */ /* 0x000ea80000300a00 */
[----:B------:R-:W2:Y:S04]  /*42d60*/  LDL.LU R2, [R1+0x98] ;  /* 0x0000980001027983 */ /* 0x000ea80000300800 */
[----:B------:R-:W3:Y:S01]  /*42d70*/  LDL.LU R3, [R1+0x9c] ;  /* 0x00009c0001037983 */ /* 0x000ee20000300800 */
[----:B--2---:R-:W-:-:S02]  /*42d80*/  F2FP.F16.E4M3.UNPACK_B R2, R2.H1 ;  /* 0x00000002ff02723e */ /* 0x004fc400030006ff */
[----:B---3--:R-:W-:-:S07]  /*42d90*/  F2FP.F16.E4M3.UNPACK_B R3, R3.H1 ;  /* 0x00000003ff03723e */ /* 0x008fce00030006ff */
[----:B------:R-:W-:Y:S01]  /*42da0*/  HMMA.16816.F32 R12, R8, R2, R12 ;  /* 0x00000002080c723c */ /* 0x000fe2000000180c */
[----:B------:R-:W2:Y:S04]  /*42db0*/  LDL.LU R2, [R1+0x88] ;  /* 0x0000880001027983 */ /* 0x000ea80000300800 */
[----:B------:R-:W3:-:S14]  /*42dc0*/  LDL.LU R3, [R1+0x8c] ;  /* 0x00008c0001037983 */ /* 0x000edc0000300800 */
[----:B------:R0:W-:Y:S04]  /*42dd0*/  STL.64 [R1+0xb0], R12 ;  /* 0x0000b00c01007387 */ /* 0x0001e80000100a00 */
[----:B------:R1:W-:Y:S04]  /*42de0*/  STL.64 [R1+0xb8], R14 ;  /* 0x0000b80e01007387 */ /* 0x0003e80000100a00 */
[----:B0-----:R-:W4:Y:S04]  /*42df0*/  LDL.LU R12, [R1+0x68] ;  /* 0x00006800010c7983 */ /* 0x001f280000300800 */
[----:B------:R-:W4:Y:S04]  /*42e00*/  LDL.LU R13, [R1+0x6c] ;  /* 0x00006c00010d7983 */ /* 0x000f280000300800 */
[----:B-1----:R-:W4:Y:S04]  /*42e10*/  LDL.LU R14, [R1+0x58] ;  /* 0x00005800010e7983 */ /* 0x002f280000300800 */
[----:B------:R-:W4:Y:S01]  /*42e20*/  LDL.LU R15, [R1+0x5c] ;  /* 0x00005c00010f7983 */ /* 0x000f220000300800 */
[----:B--2---:R-:W-:-:S02]  /*42e30*/  F2FP.F16.E4M3.UNPACK_B R2, R2.H1 ;  /* 0x00000002ff02723e */ /* 0x004fc400030006ff */
[----:B---3--:R-:W-:-:S07]  /*42e40*/  F2FP.F16.E4M3.UNPACK_B R3, R3.H1 ;  /* 0x00000003ff03723e */ /* 0x008fce00030006ff */
[----:B------:R-:W-:-:S15]  /*42e50*/  HMMA.16816.F32 R16, R8, R2, R16 ;  /* 0x000000020810723c */ /* 0x000fde0000001810 */
[----:B------:R-:W-:-:S04]  /*42e60*/  NOP ;  /* 0x0000000000007918 */ /* 0x000fc80000000000 */
[----:B------:R-:W-:Y:S04]  /*42e70*/  STL.64 [R1+0x100], R16 ;  /* 0x0001001001007387 */ /* 0x000fe80000100a00 */
[----:B------:R0:W-:Y:S04]  /*42e80*/  STL.64 [R1+0x108], R18 ;  /* 0x0001081201007387 */ /* 0x0001e80000100a00 */
[----:B0-----:R-:W2:Y:S04]  /*42e90*/  LDL.LU R18, [R1+0x78] ;  /* 0x0000780001127983 */ /* 0x001ea80000300800 */
[----:B------:R-:W3:Y:S01]  /*42ea0*/  LDL.LU R19, [R1+0x7c] ;  /* 0x00007c0001137983 */ /* 0x000ee20000300800 */
[----:B--2---:R-:W-:-:S02]  /*42eb0*/  F2FP.F16.E4M3.UNPACK_B R2, R18.H1 ;  /* 0x00000012ff02723e */ /* 0x004fc400030006ff */
[----:B---3--:R-:W-:-:S07]  /*42ec0*/  F2FP.F16.E4M3.UNPACK_B R3, R19.H1 ;  /* 0x00000013ff03723e */ /* 0x008fce00030006ff */
[----:B------:R-:W-:Y:S01]  /*42ed0*/  HMMA.16816.F32 R16, R8, R2, R4 ;  /* 0x000000020810723c */ /* 0x000fe20000001804 */
[----:B----4-:R-:W-:Y:S02]  /*42ee0*/  F2FP.F16.E4M3.UNPACK_B R4, R12.H1 ;  /* 0x0000000cff04723e */ /* 0x010fe400030006ff */
[----:B------:R-:W-:-:S07]  /*42ef0*/  F2FP.F16.E4M3.UNPACK_B R5, R13.H1 ;  /* 0x0000000dff05723e */ /* 0x000fce00030006ff */
[----:B------:R-:W-:Y:S01]  /*42f00*/  HMMA.16816.F32 R4, R8, R4, R20 ;  /* 0x000000040804723c */ /* 0x000fe20000001814 */
[----:B------:R-:W-:Y:S02]  /*42f10*/  F2FP.F16.E4M3.UNPACK_B R2, R14.H1 ;  /* 0x0000000eff02723e */ /* 0x000fe400030006ff */
[----:B------:R-:W-:-:S06]  /*42f20*/  F2FP.F16.E4M3.UNPACK_B R3, R15.H1 ;  /* 0x0000000fff03723e */ /* 0x000fcc00030006ff */
[----:B------:R-:W-:Y:S04]  /*42f30*/  STL.64 [R1+0xf0], R16 ;  /* 0x0000f01001007387 */ /* 0x000fe80000100a00 */
[----:B------:R-:W-:Y:S06]  /*42f40*/  STL.64 [R1+0xf8], R18 ;  /* 0x0000f81201007387 */ /* 0x000fec0000100a00 */
[----:B------:R-:W-:Y:S04]  /*42f50*/  STL.64 [R1+0xe0], R4 ;  /* 0x0000e00401007387 */ /* 0x000fe80000100a00 */
[----:B------:R0:W-:Y:S02]  /*42f60*/  STL.64 [R1+0xe8], R6 ;  /* 0x0000e80601007387 */ /* 0x0001e40000100a00 */
[----:B0-----:R-:W-:-:S15]  /*42f70*/  HMMA.16816.F32 R4, R8, R2, R24 ;  /* 0x000000020804723c */ /* 0x001fde0000001818 */
[----:B------:R-:W-:-:S04]  /*42f80*/  NOP ;  /* 0x0000000000007918 */ /* 0x000fc80000000000 */
[----:B------:R-:W-:Y:S04]  /*42f90*/  STL.64 [R1+0x310], R4 ;  /* 0x0003100401007387 */ /* 0x000fe80000100a00 */
[----:B------:R-:W-:Y:S04]  /*42fa0*/  STL.64 [R1+0x318], R6 ;  /* 0x0003180601007387 */ /* 0x000fe80000100a00 */
[----:B------:R-:W2:Y:S01]  /*42fb0*/  LDL.LU R8, [R1+0x9dc] ;  /* 0x0009dc0001087983 */ /* 0x000ea20000300800 */
[----:B------:R-:W-:-:S06]  /*42fc0*/  USHF.L.U32 UR12, UR16, 0x8, URZ ;  /* 0x00000008100c7899 */ /* 0x000fcc00080006ff */
[----:B------:R-:W-:Y:S02]  /*42fd0*/  IADD3 R29, P0, PT, R29, UR12, RZ ;  /* 0x0000000c1d1d7c10 */ /* 0x000fe4000ff1e0ff */
[----:B------:R-:W-:-:S03]  /*42fe0*/  IADD3 R28, P3, PT, R28, UR12, RZ ;  /* 0x0000000c1c1c7c10 */ /* 0x000fc6000ff7e0ff */
[----:B------:R-:W-:Y:S04]  /*42ff0*/  STL [R1+0x1ac8], R29 ;  /* 0x001ac81d01007387 */ /* 0x000fe80000100800 */
[----:B--2---:R0:W-:Y:S04]  /*43000*/  STL [R1+0x1c34], R8 ;  /* 0x001c340801007387 */ /* 0x0041e80000100800 */
[----:B------:R-:W-:Y:S04]  /*43010*/  STL [R1+0x1ac4], R28 ;  /* 0x001ac41c01007387 */ /* 0x000fe80000100800 */
[----:B0-----:R-:W2:Y:S01]  /*43020*/  LDL.LU R8, [R1+0x1898] ;  /* 0x0018980001087983 */ /* 0x001ea20000300800 */
[----:B-----5:R-:W-:-:S05]  /*43030*/  IADD3 R0, P1, PT, R0, UR12, RZ ;  /* 0x0000000c00007c10 */ /* 0x020fca000ff3e0ff */
[----:B------:R-:W-:Y:S04]  /*43040*/  STL [R1+0x1ac0], R0 ;  /* 0x001ac00001007387 */ /* 0x000fe80000100800 */
        /* <DEDUP_REMOVED lines=30> */
[----:B--2---:R-:W-:-:S05]  /*43230*/  IADD3 R8, P2, PT, R8, UR12, RZ ;  /* 0x0000000c08087c10 */ /* 0x004fca000ff5e0ff */
[----:B------:R0:W-:Y:S04]  /*43240*/  STL [R1+0x1abc], R8 ;  /* 0x001abc0801007387 */ /* 0x0001e80000100800 */
[----:B0-----:R-:W2:Y:S01]  /*43250*/  LDL.LU R8, [R1+0x1c38] ;  /* 0x001c380001087983 */ /* 0x001ea20000300800 */
[----:B------:R-:W-:Y:S02]  /*43260*/  USHF.L.U32 UR13, UR17, 0x8, URZ ;  /* 0x00000008110d7899 */ /* 0x000fe400080006ff */
[----:B------:R-:W-:-:S04]  /*43270*/  USHF.L.U32 UR5, UR16, 0x8, URZ ;  /* 0x0000000810057899 */ /* 0x000fc800080006ff */
[----:B--2---:R-:W-:-:S05]  /*43280*/  IADD3 R8, P5, PT, R8, UR13, RZ ;  /* 0x0000000d08087c10 */ /* 0x004fca000ffbe0ff */
[----:B------:R0:W-:Y:S04]  /*43290*/  STL [R1+0x1898], R8 ;  /* 0x0018980801007387 */ /* 0x0001e80000100800 */
[----:B0-----:R-:W2:Y:S01]  /*432a0*/  LDL.LU R8, [R1+0x1c34] ;  /* 0x001c340001087983 */ /* 0x001ea20000300800 */
[----:B------:R-:W-:Y:S01]  /*432b0*/  USHF.R.S32.HI UR5, URZ, 0x1f, UR5 ;  /* 0x0000001fff057899 */ /* 0x000fe20008011405 */
[----:B---3--:R-:W-:Y:S01]  /*432c0*/  IADD3 R9, P6, PT, R9, UR13, RZ ;  /* 0x0000000d09097c10 */ /* 0x008fe2000ffde0ff */
[----:B------:R-:W-:-:S04]  /*432d0*/  USHF.L.U32 UR6, UR17, 0x8, URZ ;  /* 0x0000000811067899 */ /* 0x000fc800080006ff */
[----:B----4-:R-:W-:Y:S02]  /*432e0*/  IADD3.X R10, PT, PT, R10, UR5, RZ, P0, !PT ;  /* 0x000000050a0a7c10 */ /* 0x010fe400087fe4ff */
[----:B-----5:R-:W-:Y:S02]  /*432f0*/  IADD3 R11, P0, PT, R11, UR13, RZ ;  /* 0x0000000d0b0b7c10 */ /* 0x020fe4000ff1e0ff */
[----:B------:R-:W-:Y:S02]  /*43300*/  IADD3.X R2, PT, PT, R2, UR5, RZ, P3, !PT ;  /* 0x0000000502027c10 */ /* 0x000fe40009ffe4ff */
[----:B------:R-:W-:Y:S01]  /*43310*/  IADD3 R3, P3, PT, R3, UR12, RZ ;  /* 0x0000000c03037c10 */ /* 0x000fe2000ff7e0ff */
[----:B------:R-:W-:Y:S01]  /*43320*/  USHF.R.S32.HI UR6, URZ, 0x1f, UR6 ;  /* 0x0000001fff067899 */ /* 0x000fe20008011406 */
[----:B------:R-:W-:Y:S02]  /*43330*/  IADD3.X R24, PT, PT, R24, UR5, RZ, P1, !PT ;  /* 0x0000000518187c10 */ /* 0x000fe40008ffe4ff */
[----:B------:R-:W-:-:S02]  /*43340*/  IADD3 R25, P1, PT, R25, UR13, RZ ;  /* 0x0000000d19197c10 */ /* 0x000fc4000ff3e0ff */
[----:B------:R-:W-:Y:S02]  /*43350*/  IADD3.X R26, PT, PT, R26, UR5, RZ, P2, !PT ;  /* 0x000000051a1a7c10 */ /* 0x000fe400097fe4ff */
[----:B------:R-:W-:Y:S02]  /*43360*/  IADD3.X R27, PT, PT, R27, UR5, RZ, P3, !PT ;  /* 0x000000051b1b7c10 */ /* 0x000fe40009ffe4ff */
[----:B------:R-:W-:Y:S02]  /*43370*/  IADD3 R4, P3, PT, R4, UR13, RZ ;  /* 0x0000000d04047c10 */ /* 0x000fe4000ff7e0ff */
[----:B------:R-:W-:Y:S02]  /*43380*/  IADD3 R5, P2, PT, R5, UR13, RZ ;  /* 0x0000000d05057c10 */ /* 0x000fe4000ff5e0ff */
[----:B------:R-:W-:Y:S02]  /*43390*/  IADD3.X R20, PT, PT, R20, UR6, RZ, P5, !PT ;  /* 0x0000000614147c10 */ /* 0x000fe4000affe4ff */
[----:B------:R-:W-:-:S02]  /*433a0*/  IADD3 R21, P5, PT, R21, UR13, RZ ;  /* 0x0000000d15157c10 */ /* 0x000fc4000ffbe0ff */
[----:B------:R-:W-:Y:S02]  /*433b0*/  IADD3.X R22, PT, PT, R22, UR6, RZ, P3, !PT ;  /* 0x0000000616167c10 */ /* 0x000fe40009ffe4ff */
[----:B------:R-:W-:Y:S02]  /*433c0*/  IADD3 R23, P3, PT, R23, UR13, RZ ;  /* 0x0000000d17177c10 */ /* 0x000fe4000ff7e0ff */
[----:B------:R-:W-:Y:S02]  /*433d0*/  IADD3.X R16, PT, PT, R16, UR6, RZ, P5, !PT ;  /* 0x0000000610107c10 */ /* 0x000fe4000affe4ff */
[----:B------:R-:W-:Y:S02]  /*433e0*/  IADD3 R17, P5, PT, R17, UR13, RZ ;  /* 0x0000000d11117c10 */ /* 0x000fe4000ffbe0ff */
[----:B------:R-:W-:Y:S02]  /*433f0*/  IADD3.X R18, PT, PT, R18, UR6, RZ, P6, !PT ;  /* 0x0000000612127c10 */ /* 0x000fe4000b7fe4ff */
[----:B------:R-:W-:-:S02]  /*43400*/  IADD3 R19, P6, PT, R19, UR13, RZ ;  /* 0x0000000d13137c10 */ /* 0x000fc4000ffde0ff */
[----:B------:R-:W-:Y:S02]  /*43410*/  IADD3.X R14, PT, PT, R14, UR6, RZ, P0, !PT ;  /* 0x000000060e0e7c10 */ /* 0x000fe400087fe4ff */
[----:B------:R-:W-:Y:S02]  /*43420*/  IADD3 R15, P0, PT, R15, UR13, RZ ;  /* 0x0000000d0f0f7c10 */ /* 0x000fe4000ff1e0ff */
[----:B--2---:R-:W-:-:S05]  /*43430*/  IADD3 R8, P4, PT, R8, UR13, RZ ;  /* 0x0000000d08087c10 */ /* 0x004fca000ff9e0ff */
[----:B------:R0:W-:Y:S04]  /*43440*/  STL [R1+0x9dc], R8 ;  /* 0x0009dc0801007387 */ /* 0x0001e80000100800 */
        /* <DEDUP_REMOVED lines=11> */
[----:B------:R-:W-:-:S03]  /*43500*/  IADD3.X R6, PT, PT, R6, UR6, RZ, P4, !PT ;  /* 0x0000000606067c10 */ /* 0x000fc6000a7fe4ff */
[----:B------:R-:W-:Y:S01]  /*43510*/  STL [R1+0x1894], R20 ;  /* 0x0018941401007387 */ /* 0x000fe20000100800 */
[----:B------:R-:W-:-:S03]  /*43520*/  IADD3 R7, P4, PT, R7, UR13, RZ ;  /* 0x0000000d07077c10 */ /* 0x000fc6000ff9e0ff */
        /* <DEDUP_REMOVED lines=12> */
[----:B------:R-:W-:Y:S04]  /*435f0*/  STL [R1+0x1840], R13 ;  /* 0x0018400d01007387 */ /* 0x000fe80000100800 */
[----:B------:R-:W-:Y:S04]  /*43600*/  STL [R1+0x9d0], R14 ;  /* 0x0009d00e01007387 */ /* 0x000fe80000100800 */
[----:B------:R-:W-:Y:S04]  /*43610*/  STL [R1+0x1874], R15 ;  /* 0x0018740f01007387 */ /* 0x000fe80000100800 */
[----:B0-----:R-:W2:Y:S01]  /*43620*/  LDL.LU R8, [R1+0x1820] ;  /* 0x0018200001087983 */ /* 0x001ea20000300800 */
[----:B------:R-:W-:-:S02]  /*43630*/  IADD3.X R29, PT, PT, R29, UR6, RZ, P6, !PT ;  /* 0x000000061d1d7c10 */ /* 0x000fc4000b7fe4ff */
[----:B------:R-:W-:-:S03]  /*43640*/  IADD3 R28, P6, PT, R28, UR13, RZ ;  /* 0x0000000d1c1c7c10 */ /* 0x000fc6000ffde0ff */
[----:B------:R-:W-:Y:S04]  /*43650*/  STL [R1+0x9cc], R29 ;  /* 0x0009cc1d01007387 */ /* 0x000fe80000100800 */
[----:B--2---:R0:W-:Y:S04]  /*43660*/  STL [R1+0x1c2c], R8 ;  /* 0x001c2c0801007387 */ /* 0x0041e80000100800 */
[----:B------:R-:W-:Y:S04]  /*43670*/  STL [R1+0x1830], R28 ;  /* 0x0018301c01007387 */ /* 0x000fe80000100800 */
[----:B0-----:R-:W2:Y:S01]  /*43680*/  LDL.LU R8, [R1+0x9e0] ;  /* 0x0009e00001087983 */ /* 0x001ea20000300800 */
[----:B------:R-:W-:-:S05]  /*43690*/  IADD3.X R0, PT, PT, R0, UR6, RZ, P1, !PT ;  /* 0x0000000600007c10 */ /* 0x000fca0008ffe4ff */
        /* <DEDUP_REMOVED lines=33> */
[----:B0-----:R-:W2:Y:S02]  /*438b0*/  LDL.LU R8, [R1+0x1c30] ;  /* 0x001c300001087983 */ /* 0x001ea40000300800 */
[----:B--2---:R-:W-:-:S05]  /*438c0*/  IADD3.X R8, PT, PT, R8, UR6, RZ, P0, !PT ;  /* 0x0000000608087c10 */ /* 0x004fca00087fe4ff */
[----:B------:R0:W-:Y:S04]  /*438d0*/  STL [R1+0x9e0], R8 ;  /* 0x0009e00801007387 */ /* 0x0001e80000100800 */
[----:B0-----:R-:W2:Y:S01]  /*438e0*/  LDL.LU R8, [R1+0x1c2c] ;  /* 0x001c2c0001087983 */ /* 0x001ea20000300800 */
[----:B---3--:R-:W-:Y:S02]  /*438f0*/  IADD3.X R9, PT, PT, R9, UR6, RZ, P2, !PT ;  /* 0x0000000609097c10 */ /* 0x008fe400097fe4ff */
[----:B----4-:R-:W-:Y:S02]  /*43900*/  IADD3 R10, P2, PT, R10, UR13, RZ ;  /* 0x0000000d0a0a7c10 */ /* 0x010fe4000ff5e0ff */
[----:B-----5:R-:W-:Y:S02]  /*43910*/  IADD3.X R11, PT, PT, R11, UR6, RZ, P1, !PT ;  /* 0x000000060b0b7c10 */ /* 0x020fe40008ffe4ff */
        /* <DEDUP_REMOVED lines=50> */
[----:B------:R-:W-:-:S02]  /*43c40*/  IADD3 R29, P1, PT, R29, UR13, RZ ;  /* 0x0000000d1d1d7c10 */ /* 0x000fc4000ff3e0ff */
[----:B------:R-:W-:-:S03]  /*43c50*/  IADD3.X R28, PT, PT, R28, UR6, RZ, P0, !PT ;  /* 0x000000061c1c7c10 */ /* 0x000fc600087fe4ff */
[----:B------:R-:W-:Y:S04]  /*43c60*/  STL [R1+0x17f8], R29 ;  /* 0x0017f81d01007387 */ /* 0x000fe80000100800 */
[----:B--2---:R0:W-:Y:S04]  /*43c70*/  STL [R1+0x1c24], R8 ;  /* 0x001c240801007387 */ /* 0x0041e80000100800 */
[----:B------:R-:W-:Y:S04]  /*43c80*/  STL [R1+0x1804], R28 ;  /* 0x0018041c01007387 */ /* 0x000fe80000100800 */
[----:B0-----:R-:W2:Y:S01]  /*43c90*/  LDL.LU R8, [R1+0x17e8] ;  /* 0x0017e80001087983 */ /* 0x001ea20000300800 */
[----:B------:R-:W-:-:S05]  /*43ca0*/  IADD3 R0, P0, PT, R0, UR13, RZ ;  /* 0x0000000d00007c10 */ /* 0x000fca000ff1e0ff */
        /* <DEDUP_REMOVED lines=31> */
[----:B--2---:R-:W-:-:S05]  /*43ea0*/  IADD3.X R8, PT, PT, R8, UR6, RZ, P2, !PT ;  /* 0x0000000608087c10 */ /* 0x004fca00097fe4ff */
[----:B------:R0:W-:Y:S04]  /*43eb0*/  STL [R1+0x17fc], R8 ;  /* 0x0017fc0801007387 */ /* 0x0001e80000100800 */
[----:B0-----:R-:W2:Y:S02]  /*43ec0*/  LDL.LU R8, [R1+0x1c28] ;  /* 0x001c280001087983 */ /* 0x001ea40000300800 */
[----:B--2---:R-:W-:-:S05]  /*43ed0*/  IADD3 R8, P2, PT, R8, UR13, RZ ;  /* 0x0000000d08087c10 */ /* 0x004fca000ff5e0ff */
[----:B------:R0:W-:Y:S04]  /*43ee0*/  STL [R1+0x17e8], R8 ;  /* 0x0017e80801007387 */ /* 0x0001e80000100800 */
[----:B0-----:R-:W2:Y:S01]  /*43ef0*/  LDL.LU R8, [R1+0x1c24] ;  /* 0x001c240001087983 */ /* 0x001ea20000300800 */
[----:B----4-:R-:W-:Y:S02]  /*43f00*/  IADD3.X R10, PT, PT, R10, UR6, RZ, P3, !PT ;  /* 0x000000060a0a7c10 */ /* 0x010fe40009ffe4ff */
[----:B-----5:R-:W-:Y:S02]  /*43f10*/  IADD3 R11, P3, PT, R11, UR13, RZ ;  /* 0x0000000d0b0b7c10 */ /* 0x020fe4000ff7e0ff */
[----:B---3--:R-:W-:Y:S02]  /*43f20*/  IADD3.X R2, PT, PT, R2, UR6, RZ, P2, !PT ;  /* 0x0000000602027c10 */ /* 0x008fe400097fe4ff */
        /* <DEDUP_REMOVED lines=19> */
[----:B--2---:R-:W-:Y:S02]  /*44060*/  IADD3.X R8, PT, PT, R8, UR6, RZ, P1, !PT ;  /* 0x0000000608087c10 */ /* 0x004fe40008ffe4ff */
[----:B------:R-:W-:-:S03]  /*44070*/  IADD3 R9, P1, PT, R9, UR13, RZ ;  /* 0x0000000d09097c10 */ /* 0x000fc6000ff3e0ff */
        /* <DEDUP_REMOVED lines=96> */
[----:B--2---:R-:W-:-:S04]  /*44680*/  IADD3 R8, P3, PT, R8, UR13, RZ ;  /* 0x0000000d08087c10 */ /* 0x004fc8000ff7e0ff */
[----:B------:R-:W-:Y:S01]  /*44690*/  IADD3.X R3, PT, PT, R3, UR6, RZ, P3, !PT ;  /* 0x0000000603037c10 */ /* 0x000fe20009ffe4ff */
[----:B------:R0:W-:Y:S04]  /*446a0*/  STL [R1+0x1768], R8 ;  /* 0x0017680801007387 */ /* 0x0001e80000100800 */
        /* <DEDUP_REMOVED lines=2997> */
[----:B------:R-:W-:Y:S02]  /*50200*/  IADD3 R19, P6, PT, R19, UR12, RZ ;  /* 0x0000000c13137c10 */ /* 0x000fe4000ffde0ff */
[----:B------:R-:W-:Y:S02]  /*50210*/  IADD3.X R12, PT, PT, R12, UR6, RZ, P1, !PT ;  /* 0x000000060c0c7c10 */ /* 0x000fe40008ffe4ff */
[----:B------:R-:W-:Y:S02]  /*50220*/  IADD3.X R13, PT, PT, R13, UR5, RZ, P3, !PT ;  /* 0x000000050d0d7c10 */ /* 0x000fe40009ffe4ff */
[----:B------:R-:W-:Y:S02]  /*50230*/  IADD3.X R14, PT, PT, R14, UR5, RZ, P5, !PT ;  /* 0x000000050e0e7c10 */ /* 0x000fe4000affe4ff */
[----:B------:R-:W-:Y:S01]  /*50240*/  IADD3.X R15, PT, PT, R15, UR5, RZ, P4, !PT ;  /* 0x000000050f0f7c10 */ /* 0x000fe2000a7fe4ff */
[----:B------:R-:W-:Y:S01]  /*50250*/  UIADD3 UR7, UPT, UPT, UR9, 0xff, URZ ;  /* 0x000000ff09077890 */ /* 0x000fe2000fffe0ff */
[----:B------:R-:W-:-:S02]  /*50260*/  IADD3.X R0, PT, PT, R0, UR5, RZ, P6, !PT ;  /* 0x0000000500007c10 */ /* 0x000fc4000b7fe4ff */
[----:B------:R-:W-:Y:S01]  /*50270*/  IADD3.X R29, PT, PT, R29, UR5, RZ, P0, !PT ;  /* 0x000000051d1d7c10 */ /* 0x000fe200087fe4ff */
[----:B------:R-:W-:-:S04]  /*50280*/  USHF.R.S32.HI UR8, URZ, 0x1f, UR7 ;  /* 0x0000001fff087899 */ /* 0x000fc80008011407 */
[----:B------:R-:W-:Y:S02]  /*50290*/  ULEA.HI UR8, UR8, UR7, URZ, 0x8 ;  /* 0x0000000708087291 */ /* 0x000fe4000f8f40ff */
[----:B------:R-:W-:Y:S02]  /*502a0*/  UIADD3 UR4, UPT, UPT, UR4, 0x1, URZ ;  /* 0x0000000104047890 */ /* 0x000fe4000fffe0ff */
[----:B------:R-:W-:-:S04]  /*502b0*/  USHF.R.S32.HI UR8, URZ, 0x8, UR8 ;  /* 0x00000008ff087899 */ /* 0x000fc80008011408 */
[----:B------:R-:W-:Y:S01]  /*502c0*/  UISETP.NE.U32.AND UP0, UPT, UR4, UR8, UPT ;  /* 0x000000080400728c */ /* 0x000fe2000bf05070 */
[----:B--2---:R-:W-:-:S05]  /*502d0*/  IADD3 R8, P2, PT, R8, UR12, RZ ;  /* 0x0000000c08087c10 */ /* 0x004fca000ff5e0ff */
[----:B------:R1:W-:Y:S04]  /*502e0*/  STL [R1+0x1a60], R8 ;  /* 0x001a600801007387 */ /* 0x0003e80000100800 */
[----:B------:R1:W-:Y:S04]  /*502f0*/  STL [R1+0x1a1c], R9 ;  /* 0x001a1c0901007387 */ /* 0x0003e80000100800 */
[----:B------:R1:W-:Y:S04]  /*50300*/  STL [R1+0x1a68], R10 ;  /* 0x001a680a01007387 */ /* 0x0003e80000100800 */
[----:B------:R1:W-:Y:S04]  /*50310*/  STL [R1+0x1a24], R11 ;  /* 0x001a240b01007387 */ /* 0x0003e80000100800 */
[----:B------:R1:W-:Y:S01]  /*50320*/  STL [R1+0x1a70], R2 ;  /* 0x001a700201007387 */ /* 0x0003e20000100800 */
[----:B------:R-:W-:-:S03]  /*50330*/  IADD3.X R27, PT, PT, R27, UR5, RZ, P2, !PT ;  /* 0x000000051b1b7c10 */ /* 0x000fc600097fe4ff */
[----:B------:R1:W-:Y:S01]  /*50340*/  STL [R1+0x1a2c], R3 ;  /* 0x001a2c0301007387 */ /* 0x0003e20000100800 */
[----:B------:R-:W-:-:S03]  /*50350*/  IADD3 R4, P2, PT, R4, UR12, RZ ;  /* 0x0000000c04047c10 */ /* 0x000fc6000ff5e0ff */
[----:B------:R1:W-:Y:S04]  /*50360*/  STL [R1+0x1a78], R24 ;  /* 0x001a781801007387 */ /* 0x0003e80000100800 */
[----:B------:R1:W-:Y:S04]  /*50370*/  STL [R1+0x1a34], R25 ;  /* 0x001a341901007387 */ /* 0x0003e80000100800 */
[----:B------:R1:W-:Y:S04]  /*50380*/  STL [R1+0x1a80], R26 ;  /* 0x001a801a01007387 */ /* 0x0003e80000100800 */
[----:B------:R1:W-:Y:S04]  /*50390*/  STL [R1+0x1a3c], R27 ;  /* 0x001a3c1b01007387 */ /* 0x0003e80000100800 */
        /* <DEDUP_REMOVED lines=17> */
[----:B------:R1:W-:Y:S04]  /*504b0*/  STL [R1+0x1a74], R14 ;  /* 0x001a740e01007387 */ /* 0x0003e80000100800 */
[----:B------:R1:W-:Y:S04]  /*504c0*/  STL [R1+0x1a7c], R15 ;  /* 0x001a7c0f01007387 */ /* 0x0003e80000100800 */
[----:B------:R1:W-:Y:S04]  /*504d0*/  STL [R1+0x1a94], R0 ;  /* 0x001a940001007387 */ /* 0x0003e80000100800 */
[----:B------:R1:W-:Y:S04]  /*504e0*/  STL [R1+0x1a84], R29 ;  /* 0x001a841d01007387 */ /* 0x0003e80000100800 */
[----:B------:R1:W-:Y:S01]  /*504f0*/  STL [R1+0x1a8c], R28 ;  /* 0x001a8c1c01007387 */ /* 0x0003e20000100800 */
[----:B------:R-:W-:Y:S05]  /*50500*/  BRA.U UP0, `(.L_x_1) ;  /* 0xfffffd1500447547 */ /* 0x000fea000b83ffff */
.L_x_0:
[----:B-1----:R-:W2:Y:S01]  /*50510*/  LDL.LU R3, [R1+0x334] ;  /* 0x0003340001037983 */ /* 0x002ea20000300800 */
[----:B------:R-:W0:Y:S01]  /*50520*/  S2UR UR5, SR_CgaCtaId ;  /* 0x00000000000579c3 */ /* 0x000e220000008800 */
[----:B------:R-:W-:Y:S01]  /*50530*/  UMOV UR4, 0x400 ;  /* 0x0000040000047882 */ /* 0x000fe20000000000 */
[----:B------:R-:W1:Y:S01]  /*50540*/  LDCU UR6, c[0x0][0x3b4] ;  /* 0x00007680ff0677ac */ /* 0x000e620008000800 */
[----:B------:R-:W4:Y:S01]  /*50550*/  LDL.LU R0, [R1+0x33c] ;  /* 0x00033c0001007983 */ /* 0x000f220000300800 */
[----:B------:R-:W5:Y:S04]  /*50560*/  LDCU.128 UR12, c[0x0][0x390] ;  /* 0x00007200ff0c77ac */ /* 0x000f680008000c00 */
[----:B------:R-:W-:Y:S06]  /*50570*/  BAR.SYNC.DEFER_BLOCKING 0x0 ;  /* 0x0000000000007b1d */ /* 0x000fec0000010000 */
[----:B----4-:R4:W-:Y:S04]  /*50580*/  STL [R1+0x1b3c], R0 ;  /* 0x001b3c0001007387 */ /* 0x0109e80000100800 */
[----:B----4-:R-:W2:Y:S04]  /*50590*/  LDL.LU R0, [R1+0x330] ;  /* 0x0003300001007983 */ /* 0x010ea80000300800 */
[----:B------:R-:W4:Y:S04]  /*505a0*/  LDL.LU R2, [R1+0x324] ;  /* 0x0003240001027983 */ /* 0x000f280000300800 */
[----:B----4-:R4:W-:Y:S04]  /*505b0*/  STL [R1+0x1b38], R2 ;  /* 0x001b380201007387 */ /* 0x0109e80000100800 */
[----:B----4-:R-:W4:Y:S04]  /*505c0*/  LDL.LU R2, [R1+0x338] ;  /* 0x0003380001027983 */ /* 0x010f280000300800 */
[----:B------:R3:W-:Y:S04]  /*505d0*/  STL [R1+0x1b30], R17 ;  /* 0x001b301101007387 */ /* 0x0007e80000100800 */
[----:B---3--:R-:W3:Y:S01]  /*505e0*/  LDL.LU R17, [R1+0x328] ;  /* 0x0003280001117983 */ /* 0x008ee20000300800 */
[----:B--2---:R-:W-:-:S03]  /*505f0*/  F2FP.SATFINITE.E4M3.F32.PACK_AB_MERGE_C R3, R3, R0, RZ ;  /* 0x000000000303723e */ /* 0x004fc600048070ff */
[----:B---3--:R2:W-:Y:S04]  /*50600*/  STL [R1+0x1b34], R17 ;  /* 0x001b341101007387 */ /* 0x0085e80000100800 */
[----:B--2---:R-:W2:Y:S04]  /*50610*/  LDL.LU R17, [R1+0x320] ;  /* 0x0003200001117983 */ /* 0x004ea80000300800 */
[----:B------:R-:W3:Y:S04]  /*50620*/  LDL.LU R4, [R1+0x32c] ;  /* 0x00032c0001047983 */ /* 0x000ee80000300800 */
        /* <DEDUP_REMOVED lines=24> */
[----:B------:R-:W4:Y:S02]  /*507b0*/  LDL.LU R0, [R1+0x1b3c] ;  /* 0x001b3c0001007983 */ /* 0x000f240000300800 */
[----:B----4-:R-:W-:-:S02]  /*507c0*/  F2FP.SATFINITE.E4M3.F32.PACK_AB_MERGE_C R0, R0, R2, RZ ;  /* 0x000000020000723e */ /* 0x010fc400048070ff */
[----:B------:R-:W2:Y:S02]  /*507d0*/  LDL.LU R2, [R1+0x1b38] ;  /* 0x001b380001027983 */ /* 0x000ea40000300800 */
[----:B--2---:R-:W-:Y:S02]  /*507e0*/  F2FP.SATFINITE.E4M3.F32.PACK_AB_MERGE_C R2, R2, R17, RZ ;  /* 0x000000110202723e */ /* 0x004fe400048070ff */
[----:B------:R-:W3:Y:S01]  /*507f0*/  LDL.LU R17, [R1+0x1b34] ;  /* 0x001b340001117983 */ /* 0x000ee20000300800 */
[----:B------:R-:W-:Y:S02]  /*50800*/  F2FP.SATFINITE.E4M3.F32.PACK_AB_MERGE_C R10, R10, R26, RZ ;  /* 0x0000001a0a0a723e */ /* 0x000fe400048070ff */
[----:B------:R-:W-:Y:S02]  /*50810*/  F2FP.SATFINITE.E4M3.F32.PACK_AB_MERGE_C R8, R8, R28, RZ ;  /* 0x0000001c0808723e */ /* 0x000fe400048070ff */
[----:B------:R-:W-:Y:S02]  /*50820*/  F2FP.SATFINITE.E4M3.F32.PACK_AB_MERGE_C R6, R6, R5, RZ ;  /* 0x000000050606723e */ /* 0x000fe400048070ff */
[----:B------:R-:W2:Y:S01]  /*50830*/  S2R R5, SR_TID.X ;  /* 0x0000000000057919 */ /* 0x000ea20000002100 */
[----:B------:R-:W-:-:S02]  /*50840*/  F2FP.SATFINITE.E4M3.F32.PACK_AB_MERGE_C R12, R12, R23, RZ ;  /* 0x000000170c0c723e */ /* 0x000fc400048070ff */
[----:B------:R-:W-:Y:S02]  /*50850*/  F2FP.SATFINITE.E4M3.F32.PACK_AB_MERGE_C R14, R14, R20, RZ ;  /* 0x000000140e0e723e */ /* 0x000fe400048070ff */
[----:B---3--:R-:W-:Y:S02]  /*50860*/  F2FP.SATFINITE.E4M3.F32.PACK_AB_MERGE_C R4, R4, R17, RZ ;  /* 0x000000110404723e */ /* 0x008fe400048070ff */
[----:B------:R-:W3:Y:S01]  /*50870*/  LDL.LU R17, [R1+0x1b30] ;  /* 0x001b300001117983 */ /* 0x000ee20000300800 */
[----:B------:R-:W-:Y:S01]  /*50880*/  F2FP.SATFINITE.E4M3.F32.PACK_AB_MERGE_C R13, R13, R21, RZ ;  /* 0x000000150d0d723e */ /* 0x000fe200048070ff */
[----:B--2---:R-:W-:Y:S01]  /*50890*/  IMAD.SHL.U32 R21, R5, 0x20, RZ ;  /* 0x0000002005157824 */ /* 0x004fe200078e00ff */
[----:B------:R-:W-:Y:S01]  /*508a0*/  LOP3.LUT R10, R10, 0xffff, RZ, 0xc0, !PT ;  /* 0x0000ffff0a0a7812 */ /* 0x000fe200078ec0ff */
[----:B------:R-:W1:Y:S01]  /*508b0*/  LDL.LU R26, [R1+0x1b20] ;  /* 0x001b2000011a7983 */ /* 0x000e620000300800 */
[----:B------:R-:W-:Y:S02]  /*508c0*/  LOP3.LUT R12, R12, 0xffff, RZ, 0xc0, !PT ;  /* 0x0000ffff0c0c7812 */ /* 0x000fe400078ec0ff */
[----:B------:R-:W-:Y:S01]  /*508d0*/  LOP3.LUT R14, R14, 0xffff, RZ, 0xc0, !PT ;  /* 0x0000ffff0e0e7812 */ /* 0x000fe200078ec0ff */
[----:B------:R-:W2:Y:S01]  /*508e0*/  LDL.LU R28, [R1+0x120] ;  /* 0x00012000011c7983 */ /* 0x000ea20000300800 */
[----:B------:R-:W-:-:S02]  /*508f0*/  F2FP.SATFINITE.E4M3.F32.PACK_AB_MERGE_C R11, R11, R25, RZ ;  /* 0x000000190b0b723e */ /* 0x000fc400048070ff */
[----:B------:R-:W-:Y:S02]  /*50900*/  F2FP.SATFINITE.E4M3.F32.PACK_AB_MERGE_C R15, R15, R19, RZ ;  /* 0x000000130f0f723e */ /* 0x000fe400048070ff */
[----:B------:R-:W-:Y:S02]  /*50910*/  F2FP.SATFINITE.E4M3.F32.PACK_AB_MERGE_C R16, R16, R18, RZ ;  /* 0x000000121010723e */ /* 0x000fe400048070ff */
[----:B------:R-:W-:Y:S02]  /*50920*/  LOP3.LUT R3, R3, 0xffff, RZ, 0xc0, !PT ;  /* 0x0000ffff03037812 */ /* 0x000fe400078ec0ff */
[----:B------:R-:W-:Y:S02]  /*50930*/  LOP3.LUT R2, R2, 0xffff, RZ, 0xc0, !PT ;  /* 0x0000ffff02027812 */ /* 0x000fe400078ec0ff */
[----:B------:R-:W-:Y:S02]  /*50940*/  LOP3.LUT R6, R6, 0xffff, RZ, 0xc0, !PT ;  /* 0x0000ffff06067812 */ /* 0x000fe400078ec0ff */
[----:B------:R-:W-:-:S02]  /*50950*/  LOP3.LUT R23, R5, 0x60, RZ, 0xc0, !PT ;  /* 0x0000006005177812 */ /* 0x000fc400078ec0ff */
[----:B------:R-:W-:Y:S02]  /*50960*/  LOP3.LUT R21, R21, 0x60, RZ, 0xc0, !PT ;  /* 0x0000006015157812 */ /* 0x000fe400078ec0ff */
[----:B------:R-:W-:Y:S02]  /*50970*/  F2FP.SATFINITE.E4M3.F32.PACK_AB_MERGE_C R7, R7, R29, RZ ;  /* 0x0000001d0707723e */ /* 0x000fe400048070ff */
[----:B------:R-:W-:Y:S02]  /*50980*/  PRMT R18, R14, 0x3340, R1 ;  /* 0x000033400e127816 */ /* 0x000fe40000000001 */
[----:B------:R-:W-:Y:S02]  /*50990*/  PRMT R20, R10, 0x3340, R12 ;  /* 0x000033400a147816 */ /* 0x000fe4000000000c */
[----:B------:R-:W-:Y:S02]  /*509a0*/  LOP3.LUT R11, R11, 0xffff, RZ, 0xc0, !PT ;  /* 0x0000ffff0b0b7812 */ /* 0x000fe400078ec0ff */
[----:B------:R-:W-:-:S02]  /*509b0*/  LOP3.LUT R13, R13, 0xffff, RZ, 0xc0, !PT ;  /* 0x0000ffff0d0d7812 */ /* 0x000fc400078ec0ff */
[----:B------:R-:W-:Y:S01]  /*509c0*/  LOP3.LUT R15, R15, 0xffff, RZ, 0xc0, !PT ;  /* 0x0000ffff0f0f7812 */ /* 0x000fe200078ec0ff */
[----:B------:R-:W-:Y:S01]  /*509d0*/  IMAD R21, R23, 0x8, R21 ;  /* 0x0000000817157824 */ /* 0x000fe200078e0215 */
[----:B------:R-:W-:Y:S02]  /*509e0*/  PRMT R19, R3, 0x3340, R2 ;  /* 0x0000334003137816 */ /* 0x000fe40000000002 */
[----:B------:R-:W-:Y:S02]  /*509f0*/  PRMT R18, R20, 0x5410, R18 ;  /* 0x0000541014127816 */ /* 0x000fe40000000012 */
[----:B------:R-:W-:Y:S02]  /*50a00*/  LOP3.LUT R0, R0, 0xffff, RZ, 0xc0, !PT ;  /* 0x0000ffff00007812 */ /* 0x000fe400078ec0ff */
[----:B------:R-:W-:Y:S02]  /*50a10*/  LOP3.LUT R4, R4, 0xffff, RZ, 0xc0, !PT ;  /* 0x0000ffff04047812 */ /* 0x000fe400078ec0ff */
[----:B------:R-:W-:-:S02]  /*50a20*/  LOP3.LUT R7, R7, 0xffff, RZ, 0xc0, !PT ;  /* 0x0000ffff07077812 */ /* 0x000fc400078ec0ff */
[----:B------:R-:W-:Y:S02]  /*50a30*/  SHF.R.U32.HI R3, RZ, 0x8, R3 ;  /* 0x00000008ff037819 */ /* 0x000fe40000011603 */
[----:B------:R-:W-:Y:S02]  /*50a40*/  SHF.R.U32.HI R2, RZ, 0x8, R2 ;  /* 0x00000008ff027819 */ /* 0x000fe40000011602 */
[----:B------:R-:W-:Y:S02]  /*50a50*/  PRMT R20, R15, 0x3340, R1 ;  /* 0x000033400f147816 */ /* 0x000fe40000000001 */
[----:B------:R-:W-:Y:S02]  /*50a60*/  PRMT R23, R11, 0x3340, R13 ;  /* 0x000033400b177816 */ /* 0x000fe4000000000d */
[----:B------:R-:W-:Y:S02]  /*50a70*/  F2FP.SATFINITE.E4M3.F32.PACK_AB_MERGE_C R22, R22, R24, RZ ;  /* 0x000000181616723e */ /* 0x000fe400048070ff */
[----:B------:R-:W-:-:S02]  /*50a80*/  PRMT R24, R0, 0x3340, R4 ;  /* 0x0000334000187816 */ /* 0x000fc40000000004 */
[----:B------:R-:W-:Y:S02]  /*50a90*/  LOP3.LUT R2, R2, 0xffff, RZ, 0xc0, !PT ;  /* 0x0000ffff02027812 */ /* 0x000fe400078ec0ff */
[----:B------:R-:W-:Y:S02]  /*50aa0*/  LOP3.LUT R3, R3, 0xffff, RZ, 0xc0, !PT ;  /* 0x0000ffff03037812 */ /* 0x000fe400078ec0ff */
[----:B------:R-:W-:Y:S01]  /*50ab0*/  PRMT R20, R23, 0x5410, R20 ;  /* 0x0000541017147816 */ /* 0x000fe20000000014 */
[----:B------:R-:W-:Y:S01]  /*50ac0*/  IMAD.SHL.U32 R23, R5, 0x8, RZ ;  /* 0x0000000805177824 */ /* 0x000fe200078e00ff */
[----:B------:R-:W-:Y:S02]  /*50ad0*/  PRMT R2, R3, 0x3340, R2 ;  /* 0x0000334003027816 */ /* 0x000fe40000000002 */
[----:B------:R-:W-:Y:S02]  /*50ae0*/  SHF.R.U32.HI R12, RZ, 0x8, R12 ;  /* 0x00000008ff0c7819 */ /* 0x000fe4000001160c */
[----:B------:R-:W-:-:S02]  /*50af0*/  SHF.R.U32.HI R10, RZ, 0x8, R10 ;  /* 0x00000008ff0a7819 */ /* 0x000fc4000001160a */
[----:B------:R-:W-:Y:S02]  /*50b00*/  SHF.R.U32.HI R14, RZ, 0x8, R14 ;  /* 0x00000008ff0e7819 */ /* 0x000fe4000001160e */
[----:B------:R-:W-:Y:S02]  /*50b10*/  LOP3.LUT R23, R23, 0xf8, RZ, 0xc0, !PT ;  /* 0x000000f817177812 */ /* 0x000fe400078ec0ff */
[----:B------:R-:W-:Y:S02]  /*50b20*/  LOP3.LUT R12, R12, 0xffff, RZ, 0xc0, !PT ;  /* 0x0000ffff0c0c7812 */ /* 0x000fe400078ec0ff */
[----:B------:R-:W-:Y:S02]  /*50b30*/  LOP3.LUT R25, R10, 0xffff, RZ, 0xc0, !PT ;  /* 0x0000ffff0a197812 */ /* 0x000fe400078ec0ff */
[----:B------:R-:W-:Y:S02]  /*50b40*/  SHF.R.U32.HI R0, RZ, 0x8, R0 ;  /* 0x00000008ff007819 */ /* 0x000fe40000011600 */
[----:B------:R-:W-:-:S02]  /*50b50*/  LOP3.LUT R14, R14, 0xffff, RZ, 0xc0, !PT ;  /* 0x0000ffff0e0e7812 */ /* 0x000fc400078ec0ff */
[----:B------:R-:W-:Y:S02]  /*50b60*/  SHF.R.U32.HI R4, RZ, 0x8, R4 ;  /* 0x00000008ff047819 */ /* 0x000fe40000011604 */
[----:B------:R-:W-:Y:S02]  /*50b70*/  SHF.R.U32.HI R11, RZ, 0x8, R11 ;  /* 0x00000008ff0b7819 */ /* 0x000fe4000001160b */
[----:B------:R-:W-:Y:S02]  /*50b80*/  SHF.R.U32.HI R13, RZ, 0x8, R13 ;  /* 0x00000008ff0d7819 */ /* 0x000fe4000001160d */
[----:B------:R-:W-:Y:S02]  /*50b90*/  SHF.R.U32.HI R15, RZ, 0x8, R15 ;  /* 0x00000008ff0f7819 */ /* 0x000fe4000001160f */
[----:B------:R-:W-:Y:S02]  /*50ba0*/  F2FP.SATFINITE.E4M3.F32.PACK_AB_MERGE_C R9, R9, R27, RZ ;  /* 0x0000001b0909723e */ /* 0x000fe400048070ff */
[----:B------:R-:W-:-:S02]  /*50bb0*/  PRMT R12, R25, 0x3340, R12 ;  /* 0x00003340190c7816 */ /* 0x000fc4000000000c */
[----:B------:R-:W-:Y:S02]  /*50bc0*/  PRMT R25, R14, 0x3340, R1 ;  /* 0x000033400e197816 */ /* 0x000fe40000000001 */
[----:B------:R-:W-:Y:S02]  /*50bd0*/  LOP3.LUT R4, R4, 0xffff, RZ, 0xc0, !PT ;  /* 0x0000ffff04047812 */ /* 0x000fe400078ec0ff */
[----:B------:R-:W-:Y:S02]  /*50be0*/  LOP3.LUT R13, R13, 0xffff, RZ, 0xc0, !PT ;  /* 0x0000ffff0d0d7812 */ /* 0x000fe400078ec0ff */
[----:B------:R-:W-:Y:S02]  /*50bf0*/  LOP3.LUT R14, R11, 0xffff, RZ, 0xc0, !PT ;  /* 0x0000ffff0b0e7812 */ /* 0x000fe400078ec0ff */
[----:B------:R-:W-:Y:S02]  /*50c00*/  LOP3.LUT R8, R8, 0xffff, RZ, 0xc0, !PT ;  /* 0x0000ffff08087812 */ /* 0x000fe400078ec0ff */
[----:B------:R-:W-:Y:S01]  /*50c10*/  PRMT R14, R14, 0x3340, R13 ;  /* 0x000033400e0e7816 */ /* 0x000fe2000000000d */
[----:B0-----:R-:W-:Y:S01]  /*50c20*/  ULEA UR4, UR5, UR4, 0x18 ;  /* 0x0000000405047291 */ /* 0x001fe2000f8ec0ff */
[----:B------:R-:W-:Y:S01]  /*50c30*/  LOP3.LUT R16, R16, 0xffff, RZ, 0xc0, !PT ;  /* 0x0000ffff10107812 */ /* 0x000fe200078ec0ff */
[----:B------:R-:W0:Y:S01]  /*50c40*/  LDCU UR5, c[0x0][0x3b8] ;  /* 0x00007700ff0577ac */ /* 0x000e220008000800 */
[----:B------:R-:W-:-:S02]  /*50c50*/  LEA.HI R29, R5, 0x78, RZ, 0x1c ;  /* 0x00000078051d7811 */ /* 0x000fc400078fe0ff */
[----:B---3--:R-:W-:Y:S02]  /*50c60*/  PRMT R17, R6, 0x3340, R17 ;  /* 0x0000334006117816 */ /* 0x008fe40000000011 */
[----:B------:R-:W-:Y:S02]  /*50c70*/  SHF.R.U32.HI R6, RZ, 0x8, R6 ;  /* 0x00000008ff067819 */ /* 0x000fe40000011606 */
[----:B------:R-:W-:Y:S02]  /*50c80*/  PRMT R17, R19, 0x5410, R17 ;  /* 0x0000541013117816 */ /* 0x000fe40000000011 */
[----:B------:R-:W-:Y:S02]  /*50c90*/  PRMT R19, R7, 0x3340, R1 ;  /* 0x0000334007137816 */ /* 0x000fe40000000001 */
[----:B------:R-:W-:Y:S02]  /*50ca0*/  LOP3.LUT R6, R6, 0xffff, RZ, 0xc0, !PT ;  /* 0x0000ffff06067812 */ /* 0x000fe400078ec0ff */
[----:B------:R-:W-:-:S02]  /*50cb0*/  PRMT R19, R24, 0x5410, R19 ;  /* 0x0000541018137816 */ /* 0x000fc40000000013 */
[----:B------:R-:W-:Y:S02]  /*50cc0*/  SHF.R.S32.HI R24, RZ, 0x4, R5 ;  /* 0x00000004ff187819 */ /* 0x000fe40000011405 */
[----:B------:R-:W-:Y:S02]  /*50cd0*/  PRMT R3, R6, 0x3340, R1 ;  /* 0x0000334006037816 */ /* 0x000fe40000000001 */
[----:B------:R-:W-:Y:S02]  /*50ce0*/  LOP3.LUT R6, R5, 0xc, RZ, 0xc0, !PT ;  /* 0x0000000c05067812 */ /* 0x000fe400078ec0ff */
[----:B------:R-:W-:Y:S02]  /*50cf0*/  SGXT R24, R24, 0x1 ;  /* 0x000000011818781a */ /* 0x000fe40000000200 */
[----:B------:R-:W-:Y:S01]  /*50d00*/  SHF.R.U32.HI R7, RZ, 0x8, R7 ;  /* 0x00000008ff077819 */ /* 0x000fe20000011607 */
[----:B------:R-:W-:Y:S01]  /*50d10*/  IMAD R10, R6, 0x100, R23 ;  /* 0x00000100060a7824 */ /* 0x000fe200078e0217 */
[----:B------:R-:W-:-:S02]  /*50d20*/  LOP3.LUT R27, R24, 0x420, RZ, 0xc0, !PT ;  /* 0x00000420181b7812 */ /* 0x000fc400078ec0ff */
[----:B------:R-:W-:Y:S02]  /*50d30*/  LOP3.LUT R23, R0, 0xffff, RZ, 0xc0, !PT ;  /* 0x0000ffff00177812 */ /* 0x000fe400078ec0ff */
[----:B------:R-:W-:Y:S02]  /*50d40*/  LOP3.LUT R0, R7, 0xffff, RZ, 0xc0, !PT ;  /* 0x0000ffff07007812 */ /* 0x000fe400078ec0ff */
[----:B------:R-:W-:Y:S01]  /*50d50*/  LOP3.LUT R24, R15, 0xffff, RZ, 0xc0, !PT ;  /* 0x0000ffff0f187812 */ /* 0x000fe200078ec0ff */
[----:B------:R-:W-:Y:S01]  /*50d60*/  IMAD R6, R6, 0x2, R27 ;  /* 0x0000000206067824 */ /* 0x000fe200078e021b */
[----:B------:R-:W-:Y:S02]  /*50d70*/  PRMT R4, R23, 0x3340, R4 ;  /* 0x0000334017047816 */ /* 0x000fe40000000004 */
[----:B------:R-:W-:Y:S02]  /*50d80*/  PRMT R7, R0, 0x3340, R1 ;  /* 0x0000334000077816 */ /* 0x000fe40000000001 */
[----:B------:R-:W-:-:S02]  /*50d90*/  PRMT R11, R2, 0x5410, R3 ;  /* 0x00005410020b7816 */ /* 0x000fc40000000003 */
[----:B------:R-:W-:Y:S02]  /*50da0*/  PRMT R15, R24, 0x3340, R1 ;  /* 0x00003340180f7816 */ /* 0x000fe40000000001 */
[----:B------:R-:W-:Y:S02]  /*50db0*/  PRMT R3, R12, 0x5410, R25 ;  /* 0x000054100c037816 */ /* 0x000fe40000000019 */
[----:B------:R-:W-:Y:S02]  /*50dc0*/  PRMT R13, R4, 0x5410, R7 ;  /* 0x00005410040d7816 */ /* 0x000fe40000000007 */
[----:B------:R-:W-:Y:S02]  /*50dd0*/  PRMT R2, R11, 0x5210, R8 ;  /* 0x000052100b027816 */ /* 0x000fe40000000008 */
[----:B------:R-:W-:Y:S02]  /*50de0*/  LOP3.LUT R0, R9, 0xffff, RZ, 0xc0, !PT ;  /* 0x0000ffff09007812 */ /* 0x000fe400078ec0ff */
[----:B------:R-:W-:-:S02]  /*50df0*/  LOP3.LUT R21, R6, R21, RZ, 0x3c, !PT ;  /* 0x0000001506157212 */ /* 0x000fc400078e3cff */
[----:B------:R-:W-:Y:S02]  /*50e00*/  PRMT R14, R14, 0x5410, R15 ;  /* 0x000054100e0e7816 */ /* 0x000fe4000000000f */
[----:B------:R-:W-:Y:S02]  /*50e10*/  LOP3.LUT R11, R22, 0xffff, RZ, 0xc0, !PT ;  /* 0x0000ffff160b7812 */ /* 0x000fe400078ec0ff */
[----:B------:R-:W-:Y:S02]  /*50e20*/  PRMT R6, R17, 0x4210, R8 ;  /* 0x0000421011067816 */ /* 0x000fe40000000008 */
[--C-:B------:R-:W-:Y:S02]  /*50e30*/  PRMT R7, R18, 0x4210, R16.reuse ;  /* 0x0000421012077816 */ /* 0x100fe40000000010 */
[----:B------:R-:W-:Y:S02]  /*50e40*/  PRMT R3, R3, 0x5210, R16 ;  /* 0x0000521003037816 */ /* 0x000fe40000000010 */
[----:B------:R-:W-:-:S02]  /*50e50*/  PRMT R12, R13, 0x5210, R0 ;  /* 0x000052100d0c7816 */ /* 0x000fc40000000000 */
[----:B------:R-:W-:Y:S02]  /*50e60*/  PRMT R8, R19, 0x4210, R0 ;  /* 0x0000421013087816 */ /* 0x000fe40000000000 */
[--C-:B------:R-:W-:Y:S02]  /*50e70*/  PRMT R9, R20, 0x4210, R11.reuse ;  /* 0x0000421014097816 */ /* 0x100fe4000000000b */
[----:B------:R-:W-:Y:S02]  /*50e80*/  LOP3.LUT R4, R21, 0x40, RZ, 0x3c, !PT ;  /* 0x0000004015047812 */ /* 0x000fe400078e3cff */
[----:B------:R-:W-:Y:S01]  /*50e90*/  PRMT R13, R14, 0x5210, R11 ;  /* 0x000052100e0d7816 */ /* 0x000fe2000000000b */
[----:B------:R-:W-:Y:S04]  /*50ea0*/  STS.64 [R21+UR4], R6 ;  /* 0x0000000615007988 */ /* 0x000fe80008000a04 */
[----:B------:R3:W-:Y:S04]  /*50eb0*/  STS.64 [R21+UR4+0x80], R2 ;  /* 0x0000800215007988 */ /* 0x0007e80008000a04 */
[----:B------:R-:W-:Y:S04]  /*50ec0*/  STS.64 [R4+UR4+0x800], R8 ;  /* 0x0008000804007988 */ /* 0x000fe80008000a04 */
[----:B------:R4:W-:Y:S01]  /*50ed0*/  STS.64 [R4+UR4+0x880], R12 ;  /* 0x0008800c04007988 */ /* 0x0009e20008000a04 */
[----:B------:R-:W-:Y:S01]  /*50ee0*/  LOP3.LUT R10, R10, 0x60, R5, 0x78, !PT ;  /* 0x000000600a0a7812 */ /* 0x000fe200078e7805 */
[----:B------:R-:W-:Y:S01]  /*50ef0*/  BAR.SYNC.DEFER_BLOCKING 0x0 ;  /* 0x0000000000007b1d */ /* 0x000fe20000010000 */
[----:B------:R-:W-:Y:S01]  /*50f00*/  LEA.HI R14, R5, 0xf8, RZ, 0x1c ;  /* 0x000000f8050e7811 */ /* 0x000fe200078fe0ff */
[C---:B-1----:R-:W-:Y:S01]  /*50f10*/  IMAD R0, R26.reuse, UR6, RZ ;  /* 0x000000061a007c24 */ /* 0x042fe2000f8e02ff */
[----:B-----5:R-:W-:-:S02]  /*50f20*/  ISETP.GE.AND P0, PT, R26, UR14, PT ;  /* 0x0000000e1a007c0c */ /* 0x020fc4000bf06270 */
[----:B------:R-:W-:Y:S02]  /*50f30*/  SHF.R.U32.HI R26, RZ, 0x4, R5 ;  /* 0x00000004ff1a7819 */ /* 0x000fe40000011605 */
[C---:B------:R-:W-:Y:S02]  /*50f40*/  LEA.HI R11, R5.reuse, 0xb8, RZ, 0x1c ;  /* 0x000000b8050b7811 */ /* 0x040fe400078fe0ff */
[----:B---3--:R-:W-:Y:S02]  /*50f50*/  LEA.HI R3, R5, 0x38, RZ, 0x1c ;  /* 0x0000003805037811 */ /* 0x008fe400078fe0ff */
[----:B--2---:R-:W-:Y:S01]  /*50f60*/  LOP3.LUT R5, R28, R14, RZ, 0xfc, !PT ;  /* 0x0000000e1c057212 */ /* 0x004fe200078efcff */
[----:B------:R-:W1:Y:S04]  /*50f70*/  LDS.64 R16, [R10+UR4] ;  /* 0x000000040a107984 */ /* 0x000e680008000a00 */
[----:B------:R-:W2:Y:S04]  /*50f80*/  LDS.64 R14, [R10+UR4+0x100] ;  /* 0x000100040a0e7984 */ /* 0x000ea80008000a00 */
[----:B------:R-:W3:Y:S01]  /*50f90*/  LDS.64 R12, [R10+UR4+0x200] ;  /* 0x000200040a0c7984 */ /* 0x000ee20008000a00 */
[----:B------:R-:W-:-:S02]  /*50fa0*/  SGXT.U32 R26, R26, 0x3 ;  /* 0x000000031a1a781a */ /* 0x000fc40000000000 */
[C---:B----4-:R-:W-:Y:S01]  /*50fb0*/  LOP3.LUT R4, R28.reuse, R11, RZ, 0xfc, !PT ;  /* 0x0000000b1c047212 */ /* 0x050fe200078efcff */
[----:B------:R4:W-:Y:S01]  /*50fc0*/  STL [R1+0x3c], R5 ;  /* 0x00003c0501007387 */ /* 0x0009e20000100800 */
[----:B------:R-:W-:-:S03]  /*50fd0*/  LOP3.LUT R6, R28, 0xf0, R26, 0xfe, !PT ;  /* 0x000000f01c067812 */ /* 0x000fc600078efe1a */
[----:B------:R5:W-:Y:S04]  /*50fe0*/  STL [R1+0x1c], R4 ;  /* 0x00001c0401007387 */ /* 0x000be80000100800 */
[----:B------:R-:W0:Y:S01]  /*50ff0*/  LDS.64 R10, [R10+UR4+0x300] ;  /* 0x000300040a0a7984 */ /* 0x000e220008000a00 */
[C-C-:B----4-:R-:W-:Y:S02]  /*51000*/  LOP3.LUT R5, R28.reuse, 0xe8, R26.reuse, 0xfe, !PT ;  /* 0x000000e81c057812 */ /* 0x150fe400078efe1a */
[--C-:B-----5:R-:W-:Y:S02]  /*51010*/  LOP3.LUT R4, R28, 0xe0, R26.reuse, 0xfe, !PT ;  /* 0x000000e01c047812 */ /* 0x120fe400078efe1a */
[----:B------:R-:W-:Y:S01]  /*51020*/  IADD3 R2, P1, PT, R0, UR12, RZ ;  /* 0x0000000c00027c10 */ /* 0x000fe2000ff3e0ff */
[----:B-1----:R-:W-:Y:S04]  /*51030*/  STL [R1+0x1b2c], R17 ;  /* 0x001b2c1101007387 */ /* 0x002fe80000100800 */
[----:B------:R1:W-:Y:S04]  /*51040*/  STL [R1+0x38], R6 ;  /* 0x0000380601007387 */ /* 0x0003e80000100800 */
[----:B------:R4:W-:Y:S04]  /*51050*/  STL [R1+0x34], R5 ;  /* 0x0000340501007387 */ /* 0x0009e80000100800 */
[----:B------:R5:W-:Y:S01]  /*51060*/  STL [R1+0x30], R4 ;  /* 0x0000300401007387 */ /* 0x000be20000100800 */
[----:B-1----:R-:W-:-:S02]  /*51070*/  LOP3.LUT R6, R28, 0xd8, R26, 0xfe, !PT ;  /* 0x000000d81c067812 */ /* 0x002fc400078efe1a */
[----:B----4-:R-:W-:-:S03]  /*51080*/  LOP3.LUT R5, R28, 0xd0, R26, 0xfe, !PT ;  /* 0x000000d01c057812 */ /* 0x010fc600078efe1a */
[----:B------:R-:W-:Y:S01]  /*51090*/  STL [R1+0x2c], R6 ;  /* 0x00002c0601007387 */ /* 0x000fe20000100800 */
[----:B-----5:R-:W-:-:S03]  /*510a0*/  LOP3.LUT R4, R28, 0xc8, R26, 0xfe, !PT ;  /* 0x000000c81c047812 */ /* 0x020fc600078efe1a */
[----:B------:R1:W-:Y:S04]  /*510b0*/  STL [R1+0x28], R5 ;  /* 0x0000280501007387 */ /* 0x0003e80000100800 */
[----:B--2---:R-:W-:Y:S01]  /*510c0*/  STL [R1+0x1b28], R15 ;  /* 0x001b280f01007387 */ /* 0x004fe20000100800 */
[----:B------:R-:W-:-:S03]  /*510d0*/  LOP3.LUT R19, R28, R26, RZ, 0xfc, !PT ;  /* 0x0000001a1c137212 */ /* 0x000fc600078efcff */
[----:B------:R2:W-:Y:S01]  /*510e0*/  STL [R1+0x24], R4 ;  /* 0x0000240401007387 */ /* 0x0005e20000100800 */
[C-C-:B-1----:R-:W-:Y:S02]  /*510f0*/  LOP3.LUT R5, R28.reuse, 0xc0, R26.reuse, 0xfe, !PT ;  /* 0x000000c01c057812 */ /* 0x142fe400078efe1a */
[----:B------:R-:W-:-:S03]  /*51100*/  LOP3.LUT R6, R28, 0xa8, R26, 0xfe, !PT ;  /* 0x000000a81c067812 */ /* 0x000fc600078efe1a */
[----:B------:R1:W-:Y:S01]  /*51110*/  STL [R1+0x20], R5 ;  /* 0x0000200501007387 */ /* 0x0003e20000100800 */
[----:B--2---:R-:W-:-:S03]  /*51120*/  LOP3.LUT R4, R28, 0xb0, R26, 0xfe, !PT ;  /* 0x000000b01c047812 */ /* 0x004fc600078efe1a */
[----:B---3--:R-:W-:Y:S01]  /*51130*/  STL [R1+0x1b24], R13 ;  /* 0x001b240d01007387 */ /* 0x008fe20000100800 */
[----:B------:R-:W-:Y:S02]  /*51140*/  LEA.HI.X.SX32 R0, R0, UR13, 0x1, P1 ;  /* 0x0000000d00007c11 */ /* 0x000fe400088f0eff */
[C---:B------:R-:W-:Y:S01]  /*51150*/  ISETP.LT.AND P1, PT, R19.reuse, UR15, !P0 ;  /* 0x0000000f13007c0c */ /* 0x040fe2000c721270 */
[----:B------:R2:W-:Y:S01]  /*51160*/  STL [R1+0x18], R4 ;  /* 0x0000180401007387 */ /* 0x0005e20000100800 */
[C-C-:B-1----:R-:W-:Y:S01]  /*51170*/  LOP3.LUT R5, R28.reuse, 0xa0, R26.reuse, 0xfe, !PT ;  /* 0x000000a01c057812 */ /* 0x142fe200078efe1a */
[----:B0-----:R-:W-:Y:S02]  /*51180*/  IMAD R19, R19, UR5, RZ ;  /* 0x0000000513137c24 */ /* 0x001fe4000f8e02ff */
[----:B------:R-:W-:Y:S01]  /*51190*/  STL [R1+0x14], R6 ;  /* 0x0000140601007387 */ /* 0x000fe20000100800 */
[C-C-:B------:R-:W-:Y:S02]  /*511a0*/  LOP3.LUT R21, R28.reuse, 0x8, R26.reuse, 0xfe, !PT ;  /* 0x000000081c157812 */ /* 0x140fe400078efe1a */
[C-C-:B--2---:R-:W-:Y:S01]  /*511b0*/  LOP3.LUT R4, R28.reuse, 0x98, R26.reuse, 0xfe, !PT ;  /* 0x000000981c047812 */ /* 0x144fe200078efe1a */
[----:B------:R0:W-:Y:S01]  /*511c0*/  STL [R1+0x10], R5 ;  /* 0x0000100501007387 */ /* 0x0001e20000100800 */
[----:B------:R-:W-:-:S02]  /*511d0*/  LOP3.LUT R13, R28, 0x90, R26, 0xfe, !PT ;  /* 0x000000901c0d7812 */ /* 0x000fc400078efe1a */
[C-C-:B------:R-:W-:Y:S01]  /*511e0*/  LOP3.LUT R15, R28.reuse, 0x88, R26.reuse, 0xfe, !PT ;  /* 0x000000881c0f7812 */ /* 0x140fe200078efe1a */
[----:B------:R1:W-:Y:S01]  /*511f0*/  STL [R1+0xc], R4 ;  /* 0x00000c0401007387 */ /* 0x0003e20000100800 */
[C-C-:B------:R-:W-:Y:S02]  /*51200*/  LOP3.LUT R17, R28.reuse, 0x80, R26.reuse, 0xfe, !PT ;  /* 0x000000801c117812 */ /* 0x140fe400078efe1a */
[C-C-:B------:R-:W-:Y:S02]  /*51210*/  LOP3.LUT R27, R28.reuse, 0x70, R26.reuse, 0xfe, !PT ;  /* 0x000000701c1b7812 */ /* 0x140fe400078efe1a */
[C-C-:B------:R-:W-:Y:S02]  /*51220*/  LOP3.LUT R22, R28.reuse, 0x68, R26.reuse, 0xfe, !PT ;  /* 0x000000681c167812 */ /* 0x140fe400078efe1a */
[C-C-:B------:R-:W-:Y:S02]  /*51230*/  LOP3.LUT R9, R28.reuse, 0x60, R26.reuse, 0xfe, !PT ;  /* 0x000000601c097812 */ /* 0x140fe400078efe1a */
[----:B0-----:R-:W-:-:S02]  /*51240*/  LOP3.LUT R5, R28, 0x50, R26, 0xfe, !PT ;  /* 0x000000501c057812 */ /* 0x001fc400078efe1a */
[C-C-:B-1----:R-:W-:Y:S02]  /*51250*/  LOP3.LUT R4, R28.reuse, 0x58, R26.reuse, 0xfe, !PT ;  /* 0x000000581c047812 */ /* 0x142fe400078efe1a */
[C-C-:B------:R-:W-:Y:S02]  /*51260*/  LOP3.LUT R6, R28.reuse, 0x48, R26.reuse, 0xfe, !PT ;  /* 0x000000481c067812 */ /* 0x140fe400078efe1a */
[C-C-:B------:R-:W-:Y:S02]  /*51270*/  LOP3.LUT R7, R28.reuse, 0x40, R26.reuse, 0xfe, !PT ;  /* 0x000000401c077812 */ /* 0x140fe400078efe1a */
[C-C-:B------:R-:W-:Y:S02]  /*51280*/  LOP3.LUT R8, R28.reuse, 0x30, R26.reuse, 0xfe, !PT ;  /* 0x000000301c087812 */ /* 0x140fe400078efe1a */
[C-C-:B------:R-:W-:Y:S02]  /*51290*/  LOP3.LUT R23, R28.reuse, 0x28, R26.reuse, 0xfe, !PT ;  /* 0x000000281c177812 */ /* 0x140fe400078efe1a */
[----:B------:R-:W-:-:S02]  /*512a0*/  LOP3.LUT R24, R28, 0x20, R26, 0xfe, !PT ;  /* 0x000000201c187812 */ /* 0x000fc400078efe1a */
[C-C-:B------:R-:W-:Y:S02]  /*512b0*/  LOP3.LUT R25, R28.reuse, 0x18, R26.reuse, 0xfe, !PT ;  /* 0x000000181c197812 */ /* 0x140fe400078efe1a */
[----:B------:R-:W-:Y:S02]  /*512c0*/  IADD3 R18, P3, PT, R19, R2, RZ ;  /* 0x0000000213127210 */ /* 0x000fe40007f7e0ff */
[C---:B------:R-:W-:Y:S02]  /*512d0*/  LOP3.LUT R26, R28.reuse, 0x10, R26, 0xfe, !PT ;  /* 0x000000101c1a7812 */ /* 0x040fe400078efe1a */
[C---:B------:R-:W-:Y:S01]  /*512e0*/  ISETP.LT.AND P2, PT, R21.reuse, UR15, !P0 ;  /* 0x0000000f15007c0c */ /* 0x040fe2000c741270 */
[----:B------:R-:W-:Y:S01]  /*512f0*/  IMAD R21, R21, UR5, RZ ;  /* 0x0000000515157c24 */ /* 0x000fe2000f8e02ff */
[C---:B------:R-:W-:Y:S02]  /*51300*/  LOP3.LUT R29, R28.reuse, R29, RZ, 0xfc, !PT ;  /* 0x0000001d1c1d7212 */ /* 0x040fe400078efcff */
[----:B------:R-:W-:-:S02]  /*51310*/  LOP3.LUT R3, R28, R3, RZ, 0xfc, !PT ;  /* 0x000000031c037212 */ /* 0x000fc400078efcff */
[----:B------:R-:W-:Y:S02]  /*51320*/  LEA.HI.X.SX32 R19, R19, R0, 0x1, P3 ;  /* 0x0000000013137211 */ /* 0x000fe400018f0eff */
[----:B------:R-:W-:Y:S02]  /*51330*/  PRMT R28, R16, 0x7770, RZ ;  /* 0x00007770101c7816 */ /* 0x000fe400000000ff */
[C---:B------:R-:W-:Y:S01]  /*51340*/  ISETP.LT.AND P3, PT, R26.reuse, UR15, !P0 ;  /* 0x0000000f1a007c0c */ /* 0x040fe2000c761270 */
[----:B------:R-:W-:Y:S01]  /*51350*/  IMAD R26, R26, UR5, RZ ;  /* 0x000000051a1a7c24 */ /* 0x000fe2000f8e02ff */
[----:B------:R-:W-:Y:S01]  /*51360*/  IADD3 R20, P4, PT, R21, R2, RZ ;  /* 0x0000000215147210 */ /* 0x000fe20007f9e0ff */
[----:B------:R0:W-:Y:S01]  /*51370*/  @P1 STG.E.U8 desc[UR10][R18.64], R28 ;  /* 0x0000001c12001986 */ /* 0x0001e2000c10110a */
[C---:B------:R-:W-:Y:S01]  /*51380*/  ISETP.LT.AND P1, PT, R25.reuse, UR15, !P0 ;  /* 0x0000000f19007c0c */ /* 0x040fe2000c721270 */
[----:B------:R-:W-:Y:S01]  /*51390*/  IMAD R25, R25, UR5, RZ ;  /* 0x0000000519197c24 */ /* 0x000fe2000f8e02ff */
[----:B------:R-:W-:-:S02]  /*513a0*/  LEA.HI.X.SX32 R21, R21, R0, 0x1, P4 ;  /* 0x0000000015157211 */ /* 0x000fc400020f0eff */
[----:B0-----:R-:W-:Y:S02]  /*513b0*/  IADD3 R18, P5, PT, R26, R2, RZ ;  /* 0x000000021a127210 */ /* 0x001fe40007fbe0ff */
[----:B------:R-:W-:Y:S02]  /*513c0*/  PRMT R28, R14, 0x7770, RZ ;  /* 0x000077700e1c7816 */ /* 0x000fe400000000ff */
[----:B------:R-:W-:Y:S02]  /*513d0*/  LEA.HI.X.SX32 R19, R26, R0, 0x1, P5 ;  /* 0x000000001a137211 */ /* 0x000fe400028f0eff */
[----:B------:R-:W-:Y:S01]  /*513e0*/  PRMT R26, R12, 0x7770, RZ ;  /* 0x000077700c1a7816 */ /* 0x000fe200000000ff */
[----:B------:R0:W-:Y:S01]  /*513f0*/  @P2 STG.E.U8 desc[UR10][R20.64], R28 ;  /* 0x0000001c14002986 */ /* 0x0001e2000c10110a */
[C---:B------:R-:W-:Y:S01]  /*51400*/  ISETP.LT.AND P2, PT, R24.reuse, UR15, !P0 ;  /* 0x0000000f18007c0c */ /* 0x040fe2000c741270 */
[----:B------:R-:W-:Y:S02]  /*51410*/  IMAD R24, R24, UR5, RZ ;  /* 0x0000000518187c24 */ /* 0x000fe4000f8e02ff */
[----:B------:R1:W-:Y:S01]  /*51420*/  @P3 STG.E.U8 desc[UR10][R18.64], R26 ;  /* 0x0000001a12003986 */ /* 0x0003e2000c10110a */
[C---:B------:R-:W-:Y:S01]  /*51430*/  ISETP.LT.AND P3, PT, R23.reuse, UR15, !P0 ;  /* 0x0000000f17007c0c */ /* 0x040fe2000c761270 */
[----:B------:R-:W-:Y:S01]  /*51440*/  IMAD R23, R23, UR5, RZ ;  /* 0x0000000517177c24 */ /* 0x000fe2000f8e02ff */
[----:B0-----:R-:W-:-:S04]  /*51450*/  IADD3 R20, P4, PT, R25, R2, RZ ;  /* 0x0000000219147210 */ /* 0x001fc80007f9e0ff */
[----:B------:R-:W-:Y:S02]  /*51460*/  LEA.HI.X.SX32 R21, R25, R0, 0x1, P4 ;  /* 0x0000000019157211 */ /* 0x000fe400020f0eff */
[----:B-1----:R-:W-:Y:S01]  /*51470*/  PRMT R19, R10, 0x7770, RZ ;  /* 0x000077700a137816 */ /* 0x002fe200000000ff */
[----:B------:R-:W2:Y:S01]  /*51480*/  LDL.LU R25, [R1+0x14] ;  /* 0x0000140001197983 */ /* 0x000ea20000300800 */
[----:B------:R-:W-:-:S03]  /*51490*/  IADD3 R18, P4, PT, R24, R2, RZ ;  /* 0x0000000218127210 */ /* 0x000fc60007f9e0ff */
[----:B------:R0:W-:Y:S01]  /*514a0*/  @P1 STG.E.U8 desc[UR10][R20.64], R19 ;  /* 0x0000001314001986 */ /* 0x0001e2000c10110a */
[C---:B------:R-:W-:Y:S01]  /*514b0*/  ISETP.LT.AND P1, PT, R8.reuse, UR15, !P0 ;  /* 0x0000000f08007c0c */ /* 0x040fe2000c721270 */
[----:B------:R-:W-:Y:S01]  /*514c0*/  IMAD R8, R8, UR5, RZ ;  /* 0x0000000508087c24 */ /* 0x000fe2000f8e02ff */
[----:B0-----:R-:W-:Y:S02]  /*514d0*/  LEA.HI.X.SX32 R19, R24, R0, 0x1, P4 ;  /* 0x0000000018137211 */ /* 0x001fe400020f0eff */
[C---:B------:R-:W-:Y:S02]  /*514e0*/  IADD3 R20, P5, PT, R23.reuse, R2, RZ ;  /* 0x0000000217147210 */ /* 0x040fe40007fbe0ff */
[----:B------:R-:W-:Y:S02]  /*514f0*/  PRMT R24, R16, 0x7771, RZ ;  /* 0x0000777110187816 */ /* 0x000fe400000000ff */
[----:B------:R-:W-:Y:S02]  /*51500*/  LEA.HI.X.SX32 R21, R23, R0, 0x1, P5 ;  /* 0x0000000017157211 */ /* 0x000fe400028f0eff */
[----:B------:R-:W-:Y:S01]  /*51510*/  PRMT R23, R14, 0x7771, RZ ;  /* 0x000077710e177816 */ /* 0x000fe200000000ff */
[----:B------:R0:W-:Y:S01]  /*51520*/  @P2 STG.E.U8 desc[UR10][R18.64], R24 ;  /* 0x0000001812002986 */ /* 0x0001e2000c10110a */
[C---:B------:R-:W-:Y:S01]  /*51530*/  ISETP.LT.AND P2, PT, R3.reuse, UR15, !P0 ;  /* 0x0000000f03007c0c */ /* 0x040fe2000c741270 */
[----:B------:R-:W-:-:S02]  /*51540*/  IMAD R3, R3, UR5, RZ ;  /* 0x0000000503037c24 */ /* 0x000fc4000f8e02ff */
[----:B------:R1:W-:Y:S01]  /*51550*/  @P3 STG.E.U8 desc[UR10][R20.64], R23 ;  /* 0x0000001714003986 */ /* 0x0003e2000c10110a */
[C---:B------:R-:W-:Y:S01]  /*51560*/  ISETP.LT.AND P3, PT, R7.reuse, UR15, !P0 ;  /* 0x0000000f07007c0c */ /* 0x040fe2000c761270 */
[----:B------:R-:W-:Y:S01]  /*51570*/  IMAD R7, R7, UR5, RZ ;  /* 0x0000000507077c24 */ /* 0x000fe2000f8e02ff */
[C---:B0-----:R-:W-:Y:S01]  /*51580*/  IADD3 R18, P4, PT, R8.reuse, R2, RZ ;  /* 0x0000000208127210 */ /* 0x041fe20007f9e0ff */
[----:B------:R-:W3:Y:S03]  /*51590*/  LDL.LU R24, [R1+0x10] ;  /* 0x0000100001187983 */ /* 0x000ee60000300800 */
[----:B------:R-:W-:Y:S02]  /*515a0*/  LEA.HI.X.SX32 R19, R8, R0, 0x1, P4 ;  /* 0x0000000008137211 */ /* 0x000fe400020f0eff */
[----:B------:R-:W-:Y:S02]  /*515b0*/  PRMT R8, R12, 0x7771, RZ ;  /* 0x000077710c087816 */ /* 0x000fe400000000ff */
[----:B-1----:R-:W-:-:S03]  /*515c0*/  IADD3 R20, P4, PT, R3, R2, RZ ;  /* 0x0000000203147210 */ /* 0x002fc60007f9e0ff */
[----:B------:R0:W-:Y:S01]  /*515d0*/  @P1 STG.E.U8 desc[UR10][R18.64], R8 ;  /* 0x0000000812001986 */ /* 0x0001e2000c10110a */
[----:B------:R-:W-:Y:S01]  /*515e0*/  LEA.HI.X.SX32 R21, R3, R0, 0x1, P4 ;  /* 0x0000000003157211 */ /* 0x000fe200020f0eff */
[C---:B------:R-:W-:Y:S01]  /*515f0*/  IMAD R3, R6.reuse, UR5, RZ ;  /* 0x0000000506037c24 */ /* 0x040fe2000f8e02ff */
[----:B------:R-:W-:Y:S02]  /*51600*/  ISETP.LT.AND P1, PT, R6, UR15, !P0 ;  /* 0x0000000f06007c0c */ /* 0x000fe4000c721270 */
[C---:B0-----:R-:W-:Y:S02]  /*51610*/  IADD3 R18, P5, PT, R7.reuse, R2, RZ ;  /* 0x0000000207127210 */ /* 0x041fe40007fbe0ff */
[----:B------:R-:W-:Y:S02]  /*51620*/  PRMT R8, R10, 0x7771, RZ ;  /* 0x000077710a087816 */ /* 0x000fe400000000ff */
[----:B------:R-:W-:Y:S02]  /*51630*/  LEA.HI.X.SX32 R19, R7, R0, 0x1, P5 ;  /* 0x0000000007137211 */ /* 0x000fe400028f0eff */
[----:B------:R-:W-:Y:S01]  /*51640*/  PRMT R7, R16, 0x7772, RZ ;  /* 0x0000777210077816 */ /* 0x000fe200000000ff */
[----:B------:R0:W-:Y:S01]  /*51650*/  @P2 STG.E.U8 desc[UR10][R20.64], R8 ;  /* 0x0000000814002986 */ /* 0x0001e2000c10110a */
[----:B------:R-:W-:-:S02]  /*51660*/  IADD3 R6, P4, PT, R3, R2, RZ ;  /* 0x0000000203067210 */ /* 0x000fc40007f9e0ff */
[C---:B------:R-:W-:Y:S01]  /*51670*/  ISETP.LT.AND P2, PT, R5.reuse, UR15, !P0 ;  /* 0x0000000f05007c0c */ /* 0x040fe2000c741270 */
[----:B------:R-:W-:Y:S01]  /*51680*/  IMAD R5, R5, UR5, RZ ;  /* 0x0000000505057c24 */ /* 0x000fe2000f8e02ff */
[----:B------:R1:W-:Y:S01]  /*51690*/  @P3 STG.E.U8 desc[UR10][R18.64], R7 ;  /* 0x0000000712003986 */ /* 0x0003e2000c10110a */
[----:B------:R-:W-:Y:S02]  /*516a0*/  ISETP.LT.AND P3, PT, R4, UR15, !P0 ;  /* 0x0000000f04007c0c */ /* 0x000fe4000c761270 */
[----:B0-----:R-:W-:Y:S01]  /*516b0*/  PRMT R8, R14, 0x7772, RZ ;  /* 0x000077720e087816 */ /* 0x001fe200000000ff */
[----:B------:R-:W4:Y:S01]  /*516c0*/  LDL.LU R20, [R1+0xc] ;  /* 0x00000c0001147983 */ /* 0x000f220000300800 */
[----:B-1----:R-:W-:Y:S01]  /*516d0*/  LEA.HI.X.SX32 R7, R3, R0, 0x1, P4 ;  /* 0x0000000003077211 */ /* 0x002fe200020f0eff */
[----:B------:R-:W-:Y:S01]  /*516e0*/  IMAD R3, R4, UR5, RZ ;  /* 0x0000000504037c24 */ /* 0x000fe2000f8e02ff */
[----:B------:R-:W-:-:S03]  /*516f0*/  IADD3 R4, P4, PT, R5, R2, RZ ;  /* 0x0000000205047210 */ /* 0x000fc60007f9e0ff */
[----:B------:R0:W-:Y:S01]  /*51700*/  @P1 STG.E.U8 desc[UR10][R6.64], R8 ;  /* 0x0000000806001986 */ /* 0x0001e2000c10110a */
[C---:B------:R-:W-:Y:S01]  /*51710*/  ISETP.LT.AND P1, PT, R9.reuse, UR15, !P0 ;  /* 0x0000000f09007c0c */ /* 0x040fe2000c721270 */
[----:B------:R-:W-:Y:S01]  /*51720*/  IMAD R9, R9, UR5, RZ ;  /* 0x0000000509097c24 */ /* 0x000fe2000f8e02ff */
[----:B------:R-:W-:Y:S02]  /*51730*/  LEA.HI.X.SX32 R5, R5, R0, 0x1, P4 ;  /* 0x0000000005057211 */ /* 0x000fe400020f0eff */
[C---:B0-----:R-:W-:Y:S02]  /*51740*/  IADD3 R6, P5, PT, R3.reuse, R2, RZ ;  /* 0x0000000203067210 */ /* 0x041fe40007fbe0ff */
[----:B------:R-:W-:Y:S02]  /*51750*/  PRMT R8, R12, 0x7772, RZ ;  /* 0x000077720c087816 */ /* 0x000fe400000000ff */
[----:B------:R-:W-:Y:S02]  /*51760*/  LEA.HI.X.SX32 R7, R3, R0, 0x1, P5 ;  /* 0x0000000003077211 */ /* 0x000fe400028f0eff */
[----:B------:R-:W-:Y:S01]  /*51770*/  PRMT R3, R10, 0x7772, RZ ;  /* 0x000077720a037816 */ /* 0x000fe200000000ff */
[----:B------:R0:W-:Y:S01]  /*51780*/  @P2 STG.E.U8 desc[UR10][R4.64], R8 ;  /* 0x0000000804002986 */ /* 0x0001e2000c10110a */
[C---:B------:R-:W-:Y:S01]  /*51790*/  ISETP.LT.AND P2, PT, R22.reuse, UR15, !P0 ;  /* 0x0000000f16007c0c */ /* 0x040fe2000c741270 */
[----:B------:R-:W-:Y:S01]  /*517a0*/  IMAD R22, R22, UR5, RZ ;  /* 0x0000000516167c24 */ /* 0x000fe2000f8e02ff */
[----:B------:R-:W-:Y:S01]  /*517b0*/  PRMT R16, R16, 0x7773, RZ ;  /* 0x0000777310107816 */ /* 0x000fe200000000ff */
[----:B------:R1:W-:Y:S01]  /*517c0*/  @P3 STG.E.U8 desc[UR10][R6.64], R3 ;  /* 0x0000000306003986 */ /* 0x0003e2000c10110a */
[C---:B------:R-:W-:Y:S01]  /*517d0*/  ISETP.LT.AND P3, PT, R27.reuse, UR15, !P0 ;  /* 0x0000000f1b007c0c */ /* 0x040fe2000c761270 */
[----:B------:R-:W-:Y:S01]  /*517e0*/  IMAD R27, R27, UR5, RZ ;  /* 0x000000051b1b7c24 */ /* 0x000fe2000f8e02ff */
[----:B0-----:R-:W-:-:S04]  /*517f0*/  IADD3 R4, P4, PT, R9, R2, RZ ;  /* 0x0000000209047210 */ /* 0x001fc80007f9e0ff */
[----:B------:R-:W-:Y:S02]  /*51800*/  LEA.HI.X.SX32 R5, R9, R0, 0x1, P4 ;  /* 0x0000000009057211 */ /* 0x000fe400020f0eff */
[----:B-1----:R-:W-:Y:S02]  /*51810*/  IADD3 R6, P4, PT, R22, R2, RZ ;  /* 0x0000000216067210 */ /* 0x002fe40007f9e0ff */
[----:B------:R-:W-:Y:S01]  /*51820*/  PRMT R14, R14, 0x7773, RZ ;  /* 0x000077730e0e7816 */ /* 0x000fe200000000ff */
[----:B------:R0:W-:Y:S01]  /*51830*/  @P1 STG.E.U8 desc[UR10][R4.64], R16 ;  /* 0x0000001004001986 */ /* 0x0001e2000c10110a */
[C---:B------:R-:W-:Y:S01]  /*51840*/  ISETP.LT.AND P1, PT, R29.reuse, UR15, !P0 ;  /* 0x0000000f1d007c0c */ /* 0x040fe2000c721270 */
[----:B------:R-:W-:Y:S01]  /*51850*/  IMAD R29, R29, UR5, RZ ;  /* 0x000000051d1d7c24 */ /* 0x000fe2000f8e02ff */
[----:B------:R-:W-:Y:S01]  /*51860*/  LEA.HI.X.SX32 R7, R22, R0, 0x1, P4 ;  /* 0x0000000016077211 */ /* 0x000fe200020f0eff */
[----:B------:R-:W-:Y:S01]  /*51870*/  IMAD R3, R17, UR5, RZ ;  /* 0x0000000511037c24 */ /* 0x000fe2000f8e02ff */
[----:B------:R-:W-:-:S03]  /*51880*/  PRMT R12, R12, 0x7773, RZ ;  /* 0x000077730c0c7816 */ /* 0x000fc600000000ff */
[----:B------:R1:W-:Y:S01]  /*51890*/  @P2 STG.E.U8 desc[UR10][R6.64], R14 ;  /* 0x0000000e06002986 */ /* 0x0003e2000c10110a */
[----:B0-----:R-:W-:Y:S02]  /*518a0*/  IADD3 R4, P5, PT, R27, R2, RZ ;  /* 0x000000021b047210 */ /* 0x001fe40007fbe0ff */
[----:B------:R-:W-:Y:S02]  /*518b0*/  ISETP.LT.AND P2, PT, R17, UR15, !P0 ;  /* 0x0000000f11007c0c */ /* 0x000fe4000c741270 */
[----:B------:R-:W-:Y:S01]  /*518c0*/  LEA.HI.X.SX32 R5, R27, R0, 0x1, P5 ;  /* 0x000000001b057211 */ /* 0x000fe200028f0eff */
[----:B------:R-:W5:Y:S01]  /*518d0*/  LDL.LU R17, [R1+0x1b2c] ;  /* 0x001b2c0001117983 */ /* 0x000f620000300800 */
[----:B-1----:R-:W-:-:S03]  /*518e0*/  IADD3 R6, P4, PT, R29, R2, RZ ;  /* 0x000000021d067210 */ /* 0x002fc60007f9e0ff */
[----:B------:R0:W-:Y:S01]  /*518f0*/  @P3 STG.E.U8 desc[UR10][R4.64], R12 ;  /* 0x0000000c04003986 */ /* 0x0001e2000c10110a */
[----:B------:R-:W-:Y:S01]  /*51900*/  PRMT R23, R10, 0x7773, RZ ;  /* 0x000077730a177816 */ /* 0x000fe200000000ff */
[----:B------:R-:W-:Y:S01]  /*51910*/  IMAD R9, R15, UR5, RZ ;  /* 0x000000050f097c24 */ /* 0x000fe2000f8e02ff */
[----:B------:R-:W-:Y:S02]  /*51920*/  LEA.HI.X.SX32 R7, R29, R0, 0x1, P4 ;  /* 0x000000001d077211 */ /* 0x000fe400020f0eff */
[----:B------:R-:W-:Y:S02]  /*51930*/  ISETP.LT.AND P3, PT, R15, UR15, !P0 ;  /* 0x0000000f0f007c0c */ /* 0x000fe4000c761270 */
[----:B------:R-:W2:Y:S01]  /*51940*/  LDL.LU R15, [R1+0x1b28] ;  /* 0x001b2800010f7983 */ /* 0x000ea20000300800 */
[----:B0-----:R-:W-:-:S03]  /*51950*/  IADD3 R4, P4, PT, R3, R2, RZ ;  /* 0x0000000203047210 */ /* 0x001fc60007f9e0ff */
[----:B------:R0:W-:Y:S01]  /*51960*/  @P1 STG.E.U8 desc[UR10][R6.64], R23 ;  /* 0x0000001706001986 */ /* 0x0001e2000c10110a */
[----:B------:R-:W-:Y:S02]  /*51970*/  ISETP.LT.AND P1, PT, R13, UR15, !P0 ;  /* 0x0000000f0d007c0c */ /* 0x000fe4000c721270 */
[----:B------:R-:W-:Y:S01]  /*51980*/  LEA.HI.X.SX32 R5, R3, R0, 0x1, P4 ;  /* 0x0000000003057211 */ /* 0x000fe200020f0eff */
[----:B------:R-:W3:Y:S01]  /*51990*/  LDL.LU R26, [R1+0x18] ;  /* 0x00001800011a7983 */ /* 0x000ee20000300800 */
[----:B------:R-:W-:-:S03]  /*519a0*/  IMAD R3, R13, UR5, RZ ;  /* 0x000000050d037c24 */ /* 0x000fc6000f8e02ff */
[----:B------:R-:W3:Y:S04]  /*519b0*/  LDL.LU R13, [R1+0x1b24] ;  /* 0x001b2400010d7983 */ /* 0x000ee80000300800 */
[----:B------:R-:W3:Y:S01]  /*519c0*/  LDL.LU R28, [R1+0x1c] ;  /* 0x00001c00011c7983 */ /* 0x000ee20000300800 */
[----:B0-----:R-:W-:-:S03]  /*519d0*/  IADD3 R6, P5, PT, R9, R2, RZ ;  /* 0x0000000209067210 */ /* 0x001fc60007fbe0ff */
[----:B------:R-:W3:Y:S01]  /*519e0*/  LDL.LU R16, [R1+0x20] ;  /* 0x0000200001107983 */ /* 0x000ee20000300800 */
[----:B------:R-:W-:-:S03]  /*519f0*/  LEA.HI.X.SX32 R7, R9, R0, 0x1, P5 ;  /* 0x0000000009077211 */ /* 0x000fc600028f0eff */
[----:B------:R-:W3:Y:S04]  /*51a00*/  LDL.LU R8, [R1+0x24] ;  /* 0x0000240001087983 */ /* 0x000ee80000300800 */
[----:B------:R-:W3:Y:S01]  /*51a10*/  LDL.LU R18, [R1+0x3c] ;  /* 0x00003c0001127983 */ /* 0x000ee20000300800 */
[----:B----4-:R-:W-:Y:S01]  /*51a20*/  IMAD R9, R20, UR5, RZ ;  /* 0x0000000514097c24 */ /* 0x010fe2000f8e02ff */
[----:B-----5:R-:W-:-:S05]  /*51a30*/  PRMT R19, R17, 0x7770, RZ ;  /* 0x0000777011137816 */ /* 0x020fca00000000ff */
[----:B------:R0:W-:Y:S01]  /*51a40*/  @P2 STG.E.U8 desc[UR10][R4.64], R19 ;  /* 0x0000001304002986 */ /* 0x0001e2000c10110a */
[----:B------:R-:W-:-:S03]  /*51a50*/  ISETP.LT.AND P2, PT, R20, UR15, !P0 ;  /* 0x0000000f14007c0c */ /* 0x000fc6000c741270 */
[----:B------:R-:W4:Y:S01]  /*51a60*/  LDL.LU R20, [R1+0x28] ;  /* 0x0000280001147983 */ /* 0x000f220000300800 */
[----:B--2---:R-:W-:Y:S02]  /*51a70*/  PRMT R21, R15, 0x7770, RZ ;  /* 0x000077700f157816 */ /* 0x004fe400000000ff */
[----:B0-----:R-:W-:-:S03]  /*51a80*/  IADD3 R4, P4, PT, R3, R2, RZ ;  /* 0x0000000203047210 */ /* 0x001fc60007f9e0ff */
[----:B------:R0:W-:Y:S01]  /*51a90*/  @P3 STG.E.U8 desc[UR10][R6.64], R21 ;  /* 0x0000001506003986 */ /* 0x0001e2000c10110a */
[C---:B---3--:R-:W-:Y:S02]  /*51aa0*/  ISETP.LT.AND P3, PT, R24.reuse, UR15, !P0 ;  /* 0x0000000f18007c0c */ /* 0x048fe4000c761270 */
[----:B------:R-:W-:Y:S01]  /*51ab0*/  LEA.HI.X.SX32 R5, R3, R0, 0x1, P4 ;  /* 0x0000000003057211 */ /* 0x000fe200020f0eff */
[----:B------:R-:W-:Y:S01]  /*51ac0*/  IMAD R3, R24, UR5, RZ ;  /* 0x0000000518037c24 */ /* 0x000fe2000f8e02ff */
[----:B------:R-:W-:Y:S02]  /*51ad0*/  PRMT R23, R13, 0x7770, RZ ;  /* 0x000077700d177816 */ /* 0x000fe400000000ff */
[----:B0-----:R-:W-:-:S03]  /*51ae0*/  IADD3 R6, P4, PT, R9, R2, RZ ;  /* 0x0000000209067210 */ /* 0x001fc60007f9e0ff */
[----:B------:R0:W-:Y:S01]  /*51af0*/  @P1 STG.E.U8 desc[UR10][R4.64], R23 ;  /* 0x0000001704001986 */ /* 0x0001e2000c10110a */
[----:B------:R-:W-:Y:S02]  /*51b00*/  PRMT R19, R11, 0x7770, RZ ;  /* 0x000077700b137816 */ /* 0x000fe400000000ff */
[----:B------:R-:W-:Y:S01]  /*51b10*/  LEA.HI.X.SX32 R7, R9, R0, 0x1, P4 ;  /* 0x0000000009077211 */ /* 0x000fe200020f0eff */
[----:B------:R-:W-:Y:S01]  /*51b20*/  IMAD R9, R25, UR5, RZ ;  /* 0x0000000519097c24 */ /* 0x000fe2000f8e02ff */
[----:B------:R-:W-:Y:S02]  /*51b30*/  PRMT R21, R17, 0x7771, RZ ;  /* 0x0000777111157816 */ /* 0x000fe400000000ff */
[----:B------:R-:W-:Y:S01]  /*51b40*/  ISETP.LT.AND P1, PT, R25, UR15, !P0 ;  /* 0x0000000f19007c0c */ /* 0x000fe2000c721270 */
[----:B------:R1:W-:Y:S01]  /*51b50*/  @P2 STG.E.U8 desc[UR10][R6.64], R19 ;  /* 0x0000001306002986 */ /* 0x0003e2000c10110a */
[----:B0-----:R-:W-:-:S03]  /*51b60*/  IADD3 R4, P5, PT, R3, R2, RZ ;  /* 0x0000000203047210 */ /* 0x001fc60007fbe0ff */
[----:B------:R-:W2:Y:S01]  /*51b70*/  LDL.LU R25, [R1+0x2c] ;  /* 0x00002c0001197983 */ /* 0x000ea20000300800 */
[----:B------:R-:W-:Y:S02]  /*51b80*/  LEA.HI.X.SX32 R5, R3, R0, 0x1, P5 ;  /* 0x0000000003057211 */ /* 0x000fe400028f0eff */
[----:B-1----:R-:W-:-:S03]  /*51b90*/  IADD3 R6, P4, PT, R9, R2, RZ ;  /* 0x0000000209067210 */ /* 0x002fc60007f9e0ff */
[----:B------:R0:W-:Y:S01]  /*51ba0*/  @P3 STG.E.U8 desc[UR10][R4.64], R21 ;  /* 0x0000001504003986 */ /* 0x0001e2000c10110a */
[C---:B------:R-:W-:Y:S01]  /*51bb0*/  ISETP.LT.AND P2, PT, R26.reuse, UR15, !P0 ;  /* 0x0000000f1a007c0c */ /* 0x040fe2000c741270 */
[----:B------:R-:W-:Y:S01]  /*51bc0*/  IMAD R3, R26, UR5, RZ ;  /* 0x000000051a037c24 */ /* 0x000fe2000f8e02ff */
[----:B------:R-:W-:Y:S01]  /*51bd0*/  LEA.HI.X.SX32 R7, R9, R0, 0x1, P4 ;  /* 0x0000000009077211 */ /* 0x000fe200020f0eff */
[----:B------:R-:W3:Y:S01]  /*51be0*/  LDL.LU R24, [R1+0x30] ;  /* 0x0000300001187983 */ /* 0x000ee20000300800 */
[C---:B------:R-:W-:Y:S01]  /*51bf0*/  ISETP.LT.AND P3, PT, R28.reuse, UR15, !P0 ;  /* 0x0000000f1c007c0c */ /* 0x040fe2000c761270 */
[----:B------:R-:W-:Y:S02]  /*51c00*/  IMAD R9, R28, UR5, RZ ;  /* 0x000000051c097c24 */ /* 0x000fe4000f8e02ff */
[----:B------:R-:W5:Y:S04]  /*51c10*/  LDL.LU R26, [R1+0x34] ;  /* 0x00003400011a7983 */ /* 0x000f680000300800 */
[----:B------:R-:W5:Y:S01]  /*51c20*/  LDL.LU R28, [R1+0x38] ;  /* 0x00003800011c7983 */ /* 0x000f620000300800 */
[----:B------:R-:W-:-:S02]  /*51c30*/  PRMT R23, R15, 0x7771, RZ ;  /* 0x000077710f177816 */ /* 0x000fc400000000ff */
[----:B0-----:R-:W-:Y:S01]  /*51c40*/  IADD3 R4, P4, PT, R3, R2, RZ ;  /* 0x0000000203047210 */ /* 0x001fe20007f9e0ff */
[C---:B------:R-:W-:Y:S01]  /*51c50*/  IMAD R19, R16.reuse, UR5, RZ ;  /* 0x0000000510137c24 */ /* 0x040fe2000f8e02ff */
[----:B------:R-:W-:Y:S01]  /*51c60*/  PRMT R21, R13, 0x7771, RZ ;  /* 0x000077710d157816 */ /* 0x000fe200000000ff */
[----:B------:R0:W-:Y:S01]  /*51c70*/  @P1 STG.E.U8 desc[UR10][R6.64], R23 ;  /* 0x0000001706001986 */ /* 0x0001e2000c10110a */
[----:B------:R-:W-:Y:S02]  /*51c80*/  LEA.HI.X.SX32 R5, R3, R0, 0x1, P4 ;  /* 0x0000000003057211 */ /* 0x000fe400020f0eff */
[----:B------:R-:W-:Y:S01]  /*51c90*/  ISETP.LT.AND P1, PT, R16, UR15, !P0 ;  /* 0x0000000f10007c0c */ /* 0x000fe2000c721270 */
[C---:B------:R-:W-:Y:S01]  /*51ca0*/  IMAD R3, R8.reuse, UR5, RZ ;  /* 0x0000000508037c24 */ /* 0x040fe2000f8e02ff */
[----:B------:R-:W-:Y:S01]  /*51cb0*/  ISETP.LT.AND P4, PT, R8, UR15, !P0 ;  /* 0x0000000f08007c0c */ /* 0x000fe2000c781270 */
[----:B------:R1:W-:Y:S01]  /*51cc0*/  @P2 STG.E.U8 desc[UR10][R4.64], R21 ;  /* 0x0000001504002986 */ /* 0x0003e2000c10110a */
[----:B------:R-:W-:-:S02]  /*51cd0*/  PRMT R10, R11, 0x7771, RZ ;  /* 0x000077710b0a7816 */ /* 0x000fc400000000ff */
[-C--:B0-----:R-:W-:Y:S02]  /*51ce0*/  IADD3 R6, P5, PT, R9, R2.reuse, RZ ;  /* 0x0000000209067210 */ /* 0x081fe40007fbe0ff */
[----:B------:R-:W-:Y:S02]  /*51cf0*/  PRMT R27, R17, 0x7772, RZ ;  /* 0x00007772111b7816 */ /* 0x000fe400000000ff */
[----:B-1----:R-:W-:Y:S02]  /*51d00*/  IADD3 R4, P2, PT, R19, R2, RZ ;  /* 0x0000000213047210 */ /* 0x002fe40007f5e0ff */
[----:B------:R-:W-:Y:S02]  /*51d10*/  LEA.HI.X.SX32 R7, R9, R0, 0x1, P5 ;  /* 0x0000000009077211 */ /* 0x000fe400028f0eff */
[----:B------:R-:W-:Y:S02]  /*51d20*/  IADD3 R8, P5, PT, R3, R2, RZ ;  /* 0x0000000203087210 */ /* 0x000fe40007fbe0ff */
[-C--:B------:R-:W-:Y:S01]  /*51d30*/  LEA.HI.X.SX32 R5, R19, R0.reuse, 0x1, P2 ;  /* 0x0000000013057211 */ /* 0x080fe200010f0eff */
[----:B------:R0:W-:Y:S01]  /*51d40*/  @P3 STG.E.U8 desc[UR10][R6.64], R10 ;  /* 0x0000000a06003986 */ /* 0x0001e2000c10110a */
[----:B------:R-:W-:-:S02]  /*51d50*/  LEA.HI.X.SX32 R9, R3, R0, 0x1, P5 ;  /* 0x0000000003097211 */ /* 0x000fc400028f0eff */
[----:B------:R-:W-:Y:S01]  /*51d60*/  PRMT R29, R15, 0x7772, RZ ;  /* 0x000077720f1d7816 */ /* 0x000fe200000000ff */
[----:B------:R1:W-:Y:S04]  /*51d70*/  @P1 STG.E.U8 desc[UR10][R4.64], R27 ;  /* 0x0000001b04001986 */ /* 0x0003e8000c10110a */
[----:B------:R0:W-:Y:S01]  /*51d80*/  @P4 STG.E.U8 desc[UR10][R8.64], R29 ;  /* 0x0000001d08004986 */ /* 0x0001e2000c10110a */
[C---:B------:R-:W-:Y:S01]  /*51d90*/  ISETP.LT.AND P1, PT, R18.reuse, UR15, !P0 ;  /* 0x0000000f12007c0c */ /* 0x040fe2000c721270 */
[----:B------:R-:W-:Y:S01]  /*51da0*/  IMAD R3, R18, UR5, RZ ;  /* 0x0000000512037c24 */ /* 0x000fe2000f8e02ff */
[----:B------:R-:W-:Y:S02]  /*51db0*/  PRMT R17, R17, 0x7773, RZ ;  /* 0x0000777311117816 */ /* 0x000fe400000000ff */
[----:B------:R-:W-:Y:S01]  /*51dc0*/  PRMT R15, R15, 0x7773, RZ ;  /* 0x000077730f0f7816 */ /* 0x000fe200000000ff */
[C---:B----4-:R-:W-:Y:S01]  /*51dd0*/  IMAD R19, R20.reuse, UR5, RZ ;  /* 0x0000000514137c24 */ /* 0x050fe2000f8e02ff */
[----:B------:R-:W-:-:S04]  /*51de0*/  ISETP.LT.AND P5, PT, R20, UR15, !P0 ;  /* 0x0000000f14007c0c */ /* 0x000fc8000c7a1270 */
[----:B0-----:R-:W-:-:S04]  /*51df0*/  IADD3 R6, P6, PT, R19, R2, RZ ;  /* 0x0000000213067210 */ /* 0x001fc80007fde0ff */
[----:B------:R-:W-:Y:S01]  /*51e00*/  LEA.HI.X.SX32 R7, R19, R0, 0x1, P6 ;  /* 0x0000000013077211 */ /* 0x000fe200030f0eff */
[----:B--2---:R-:W-:-:S05]  /*51e10*/  IMAD R21, R25, UR5, RZ ;  /* 0x0000000519157c24 */ /* 0x004fca000f8e02ff */
[----:B-1----:R-:W-:Y:S01]  /*51e20*/  IADD3 R4, P2, PT, R21, R2, RZ ;  /* 0x0000000215047210 */ /* 0x002fe20007f5e0ff */
[----:B---3--:R-:W-:-:S03]  /*51e30*/  IMAD R23, R24, UR5, RZ ;  /* 0x0000000518177c24 */ /* 0x008fc6000f8e02ff */
[----:B------:R-:W-:Y:S02]  /*51e40*/  LEA.HI.X.SX32 R5, R21, R0, 0x1, P2 ;  /* 0x0000000015057211 */ /* 0x000fe400010f0eff */
[----:B------:R-:W-:Y:S01]  /*51e50*/  ISETP.LT.AND P4, PT, R25, UR15, !P0 ;  /* 0x0000000f19007c0c */ /* 0x000fe2000c781270 */
[----:B-----5:R-:W-:Y:S01]  /*51e60*/  IMAD R27, R28, UR5, RZ ;  /* 0x000000051c1b7c24 */ /* 0x020fe2000f8e02ff */
[----:B------:R-:W-:Y:S01]  /*51e70*/  IADD3 R8, P3, PT, R23, R2, RZ ;  /* 0x0000000217087210 */ /* 0x000fe20007f7e0ff */
[----:B------:R-:W-:-:S03]  /*51e80*/  IMAD R25, R26, UR5, RZ ;  /* 0x000000051a197c24 */ /* 0x000fc6000f8e02ff */
[----:B------:R-:W-:Y:S02]  /*51e90*/  IADD3 R20, P2, PT, R27, R2, RZ ;  /* 0x000000021b147210 */ /* 0x000fe40007f5e0ff */
[-C--:B------:R-:W-:Y:S02]  /*51ea0*/  LEA.HI.X.SX32 R9, R23, R0.reuse, 0x1, P3 ;  /* 0x0000000017097211 */ /* 0x080fe400018f0eff */
[----:B------:R-:W-:Y:S02]  /*51eb0*/  ISETP.LT.AND P3, PT, R24, UR15, !P0 ;  /* 0x0000000f18007c0c */ /* 0x000fe4000c761270 */
[----:B------:R-:W-:Y:S02]  /*51ec0*/  LEA.HI.X.SX32 R21, R27, R0, 0x1, P2 ;  /* 0x000000001b157211 */ /* 0x000fe400010f0eff */
[----:B------:R-:W-:Y:S02]  /*51ed0*/  ISETP.LT.AND P2, PT, R26, UR15, !P0 ;  /* 0x0000000f1a007c0c */ /* 0x000fe4000c741270 */
[----:B------:R-:W-:-:S02]  /*51ee0*/  IADD3 R18, P6, PT, R25, R2, RZ ;  /* 0x0000000219127210 */ /* 0x000fc40007fde0ff */
[----:B------:R-:W-:Y:S02]  /*51ef0*/  ISETP.LT.AND P0, PT, R28, UR15, !P0 ;  /* 0x0000000f1c007c0c */ /* 0x000fe4000c701270 */
[----:B------:R-:W-:Y:S02]  /*51f00*/  LEA.HI.X.SX32 R19, R25, R0, 0x1, P6 ;  /* 0x0000000019137211 */ /* 0x000fe400030f0eff */
[----:B------:R-:W-:Y:S02]  /*51f10*/  PRMT R23, R13, 0x7772, RZ ;  /* 0x000077720d177816 */ /* 0x000fe400000000ff */
[----:B------:R-:W-:Y:S02]  /*51f20*/  PRMT R25, R11, 0x7772, RZ ;  /* 0x000077720b197816 */ /* 0x000fe400000000ff */
[----:B------:R-:W-:Y:S01]  /*51f30*/  PRMT R13, R13, 0x7773, RZ ;  /* 0x000077730d0d7816 */ /* 0x000fe200000000ff */
[----:B------:R0:W-:Y:S01]  /*51f40*/  @P5 STG.E.U8 desc[UR10][R6.64], R23 ;  /* 0x0000001706005986 */ /* 0x0001e2000c10110a */
[----:B------:R-:W-:-:S03]  /*51f50*/  IADD3 R2, P6, PT, R3, R2, RZ ;  /* 0x0000000203027210 */ /* 0x000fc60007fde0ff */
[----:B------:R0:W-:Y:S04]  /*51f60*/  @P4 STG.E.U8 desc[UR10][R4.64], R25 ;  /* 0x0000001904004986 */ /* 0x0001e8000c10110a */
[----:B------:R0:W-:Y:S04]  /*51f70*/  @P3 STG.E.U8 desc[UR10][R8.64], R17 ;  /* 0x0000001108003986 */ /* 0x0001e8000c10110a */
[----:B------:R0:W-:Y:S01]  /*51f80*/  @P2 STG.E.U8 desc[UR10][R18.64], R15 ;  /* 0x0000000f12002986 */ /* 0x0001e2000c10110a */
[----:B------:R-:W-:-:S03]  /*51f90*/  LEA.HI.X.SX32 R3, R3, R0, 0x1, P6 ;  /* 0x0000000003037211 */ /* 0x000fc600030f0eff */
[----:B------:R0:W-:Y:S01]  /*51fa0*/  @P0 STG.E.U8 desc[UR10][R20.64], R13 ;  /* 0x0000000d14000986 */ /* 0x0001e2000c10110a */
[----:B------:R-:W-:Y:S01]  /*51fb0*/  PRMT R11, R11, 0x7773, RZ ;  /* 0x000077730b0b7816 */ /* 0x000fe200000000ff */
[----:B------:R-:W-:Y:S06]  /*51fc0*/  @!P1 EXIT ;  /* 0x000000000000994d */ /* 0x000fec0003800000 */
[----:B------:R-:W-:Y:S01]  /*51fd0*/  STG.E.U8 desc[UR10][R2.64], R11 ;  /* 0x0000000b02007986 */ /* 0x000fe2000c10110a */
[----:B------:R-:W-:Y:S05]  /*51fe0*/  EXIT ;  /* 0x000000000000794d */ /* 0x000fea0003800000 */
.L_x_2:
[----:B------:R-:W-:-:S00]  /*51ff0*/  BRA `(.L_x_2) ;  /* 0xfffffffc00fc7947 */ /* 0x000fc0000383ffff */
[----:B------:R-:W-:-:S00]  /*52000*/  NOP ;  /* 0x0000000000007918 */ /* 0x000fc00000000000 */
[----:B------:R-:W-:-:S00]  /*52010*/  NOP ;  /* 0x0000000000007918 */ /* 0x000fc00000000000 */
[----:B------:R-:W-:-:S00]  /*52020*/  NOP ;  /* 0x0000000000007918 */ /* 0x000fc00000000000 */
[----:B------:R-:W-:-:S00]  /*52030*/  NOP ;  /* 0x0000000000007918 */ /* 0x000fc00000000000 */
[----:B------:R-:W-:-:S00]  /*52040*/  NOP ;  /* 0x0000000000007918 */ /* 0x000fc00000000000 */
[----:B------:R-:W-:-:S00]  /*52050*/  NOP ;  /* 0x0000000000007918 */ /* 0x000fc00000000000 */
[----:B------:R-:W-:-:S00]  /*52060*/  NOP ;  /* 0x0000000000007918 */ /* 0x000fc00000000000 */
[----:B------:R-:W-:-:S00]  /*52070*/  NOP ;  /* 0x0000000000007918 */ /* 0x000fc00000000000 */
.L_x_3:


//--------------------- .nv.shared.matmul_kernel  --------------------------
	.section	.nv.shared.matmul_kernel,"aw",@nobits
	.sectionflags	@""
	.align	16
	.zero		1024


//--------------------- .nv.shared.reserved.0     --------------------------
	.section	.nv.shared.reserved.0,"aw",@nobits
	.weak		__nv_reservedSMEM_offset_0_alias
	.size		__nv_reservedSMEM_offset_0_alias, 0, 64
	.other		__nv_reservedSMEM_offset_0_alias,@"STO_CUDA_RESERVED_SHARED STV_DEFAULT"
__nv_reservedSMEM_offset_0_alias:
	.zero		0
	.zero		64


//--------------------- .nv.constant0.matmul_kernel --------------------------
	.section	.nv.constant0.matmul_kernel,"a",@progbits
	.sectionflags	@""
	.align	4
.nv.constant0.matmul_kernel:
	.zero		976


//--------------------- SYMBOLS --------------------------

	.type		.nv.reservedSmem.offset0,@object
	.size		.nv.reservedSmem.offset0,0x4
	.type		.nv.reservedSmem.cap,@object
	.size		.nv.reservedSmem.cap,0x4
